	.target	sm_90a

	.elftype	@"ET_EXEC"


//--------------------- .note.nv.tkinfo           --------------------------
	.section	.note.nv.tkinfo,"",@"SHT_NOTE"
	.sectionflags	@"SHF_NOTE_NV_TKINFO"
	.tkinfo
        /*0018*/ 	.word	0x00000002
        /*0030*/ 	.string	""
        /*0030*/ 	.string	"ptxas"
        /*0030*/ 	.string	"Cuda compilation tools, release 13.0, V13.0.88"
        /*0030*/ 	.string	"Build cuda_13.0.r13.0/compiler.36424714_0"
        /*0030*/ 	.string	"-v  -suppress-debug-info  -lineinfo  -arch sm_90a "



//--------------------- .note.nv.cuinfo           --------------------------
	.section	.note.nv.cuinfo,"",@"SHT_NOTE"
	.sectionflags	@"SHF_NOTE_NV_CUINFO"
        /*0018*/ 	.short	0x0002
        /*001a*/ 	.short	0x005a
        /*001c*/ 	.short	0x0082
	.zero		2


//--------------------- .nv.info                  --------------------------
	.section	.nv.info,"",@"SHT_CUDA_INFO"
	.align	4


	//----- nvinfo : EIATTR_REGCOUNT
	.align		4
        /*0000*/ 	.byte	0x04, 0x2f
        /*0002*/ 	.short	(.L_1 - .L_0)
	.align		4
.L_0:
        /*0004*/ 	.word	index@(matmul_kernel)
        /*0008*/ 	.word	0x000000ff


	//----- nvinfo : EIATTR_FRAME_SIZE
	.align		4
.L_1:
        /*000c*/ 	.byte	0x04, 0x11
        /*000e*/ 	.short	(.L_3 - .L_2)
	.align		4
.L_2:
        /*0010*/ 	.word	index@(matmul_kernel)
        /*0014*/ 	.word	0x00000cc0


	//----- nvinfo : EIATTR_MIN_STACK_SIZE
	.align		4
.L_3:
        /*0018*/ 	.byte	0x04, 0x12
        /*001a*/ 	.short	(.L_5 - .L_4)
	.align		4
.L_4:
        /*001c*/ 	.word	index@(matmul_kernel)
        /*0020*/ 	.word	0x00000cc0
.L_5:


//--------------------- .nv.compat                --------------------------
	.section	.nv.compat,"",@"SHT_CUDA_COMPAT_INFO"
	.align	4
        /*0000*/ 	.byte	0x02, 0x09, 0x01, 0x00, 0x02, 0x02, 0x04, 0x00, 0x02, 0x05, 0x05, 0x00, 0x03, 0x07, 0x01, 0x01
        /*0010*/ 	.byte	0x02, 0x03, 0x00, 0x00, 0x02, 0x06, 0x01, 0x00, 0x04, 0x0b, 0x08, 0x00, 0x00, 0x00, 0x00, 0x00
        /*0020*/ 	.byte	0x00, 0x00, 0x00, 0x00


//--------------------- .nv.info.matmul_kernel    --------------------------
	.section	.nv.info.matmul_kernel,"",@"SHT_CUDA_INFO"
	.sectionflags	@""
	.align	4


	//----- nvinfo : EIATTR_CUDA_API_VERSION
	.align		4
        /*0000*/ 	.byte	0x04, 0x37
        /*0002*/ 	.short	(.L_7 - .L_6)
.L_6:
        /*0004*/ 	.word	0x00000082


	//----- nvinfo : EIATTR_KPARAM_INFO
	.align		4
.L_7:
        /*0008*/ 	.byte	0x04, 0x17
        /*000a*/ 	.short	(.L_9 - .L_8)
.L_8:
        /*000c*/ 	.word	0x00000000
        /*0010*/ 	.short	0x000d
        /*0012*/ 	.short	0x0048
        /*0014*/ 	.byte	0x00, 0xf4, 0x21, 0x00


	//----- nvinfo : EIATTR_KPARAM_INFO
	.align		4
.L_9:
        /*0018*/ 	.byte	0x04, 0x17
        /*001a*/ 	.short	(.L_11 - .L_10)
.L_10:
        /*001c*/ 	.word	0x00000000
        /*0020*/ 	.short	0x000c
        /*0022*/ 	.short	0x0040
        /*0024*/ 	.byte	0x00, 0xf4, 0x21, 0x00


	//----- nvinfo : EIATTR_KPARAM_INFO
	.align		4
.L_11:
        /*0028*/ 	.byte	0x04, 0x17
        /*002a*/ 	.short	(.L_13 - .L_12)
.L_12:
        /*002c*/ 	.word	0x00000000
        /*0030*/ 	.short	0x000b
        /*0032*/ 	.short	0x0038
        /*0034*/ 	.byte	0x00, 0xf0, 0x11, 0x00


	//----- nvinfo : EIATTR_KPARAM_INFO
	.align		4
.L_13:
        /*0038*/ 	.byte	0x04, 0x17
        /*003a*/ 	.short	(.L_15 - .L_14)
.L_14:
        /*003c*/ 	.word	0x00000000
        /*0040*/ 	.short	0x000a
        /*0042*/ 	.short	0x0034
        /*0044*/ 	.byte	0x00, 0xf0, 0x11, 0x00


	//----- nvinfo : EIATTR_KPARAM_INFO
	.align		4
.L_15:
        /*0048*/ 	.byte	0x04, 0x17
        /*004a*/ 	.short	(.L_17 - .L_16)
.L_16:
        /*004c*/ 	.word	0x00000000
        /*0050*/ 	.short	0x0009
        /*0052*/ 	.short	0x0030
        /*0054*/ 	.byte	0x00, 0xf0, 0x11, 0x00


	//----- nvinfo : EIATTR_KPARAM_INFO
	.align		4
.L_17:
        /*0058*/ 	.byte	0x04, 0x17
        /*005a*/ 	.short	(.L_19 - .L_18)
.L_18:
        /*005c*/ 	.word	0x00000000
        /*0060*/ 	.short	0x0008
        /*0062*/ 	.short	0x002c
        /*0064*/ 	.byte	0x00, 0xf0, 0x11, 0x00


	//----- nvinfo : EIATTR_KPARAM_INFO
	.align		4
.L_19:
        /*0068*/ 	.byte	0x04, 0x17
        /*006a*/ 	.short	(.L_21 - .L_20)
.L_20:
        /*006c*/ 	.word	0x00000000
        /*0070*/ 	.short	0x0007
        /*0072*/ 	.short	0x0028
        /*0074*/ 	.byte	0x00, 0xf0, 0x11, 0x00


	//----- nvinfo : EIATTR_KPARAM_INFO
	.align		4
.L_21:
        /*0078*/ 	.byte	0x04, 0x17
        /*007a*/ 	.short	(.L_23 - .L_22)
.L_22:
        /*007c*/ 	.word	0x00000000
        /*0080*/ 	.short	0x0006
        /*0082*/ 	.short	0x0024
        /*0084*/ 	.byte	0x00, 0xf0, 0x11, 0x00


	//----- nvinfo : EIATTR_KPARAM_INFO
	.align		4
.L_23:
        /*0088*/ 	.byte	0x04, 0x17
        /*008a*/ 	.short	(.L_25 - .L_24)
.L_24:
        /*008c*/ 	.word	0x00000000
        /*0090*/ 	.short	0x0005
        /*0092*/ 	.short	0x0020
        /*0094*/ 	.byte	0x00, 0xf0, 0x11, 0x00


	//----- nvinfo : EIATTR_KPARAM_INFO
	.align		4
.L_25:
        /*0098*/ 	.byte	0x04, 0x17
        /*009a*/ 	.short	(.L_27 - .L_26)
.L_26:
        /*009c*/ 	.word	0x00000000
        /*00a0*/ 	.short	0x0004
        /*00a2*/ 	.short	0x001c
        /*00a4*/ 	.byte	0x00, 0xf0, 0x11, 0x00


	//----- nvinfo : EIATTR_KPARAM_INFO
	.align		4
.L_27:
        /*00a8*/ 	.byte	0x04, 0x17
        /*00aa*/ 	.short	(.L_29 - .L_28)
.L_28:
        /*00ac*/ 	.word	0x00000000
        /*00b0*/ 	.short	0x0003
        /*00b2*/ 	.short	0x0018
        /*00b4*/ 	.byte	0x00, 0xf0, 0x11, 0x00


	//----- nvinfo : EIATTR_KPARAM_INFO
	.align		4
.L_29:
        /*00b8*/ 	.byte	0x04, 0x17
        /*00ba*/ 	.short	(.L_31 - .L_30)
.L_30:
        /*00bc*/ 	.word	0x00000000
        /*00c0*/ 	.short	0x0002
        /*00c2*/ 	.short	0x0010
        /*00c4*/ 	.byte	0x00, 0xf4, 0x21, 0x00


	//----- nvinfo : EIATTR_KPARAM_INFO
	.align		4
.L_31:
        /*00c8*/ 	.byte	0x04, 0x17
        /*00ca*/ 	.short	(.L_33 - .L_32)
.L_32:
        /*00cc*/ 	.word	0x00000000
        /*00d0*/ 	.short	0x0001
        /*00d2*/ 	.short	0x0008
        /*00d4*/ 	.byte	0x00, 0xf4, 0x21, 0x00


	//----- nvinfo : EIATTR_KPARAM_INFO
	.align		4
.L_33:
        /*00d8*/ 	.byte	0x04, 0x17
        /*00da*/ 	.short	(.L_35 - .L_34)
.L_34:
        /*00dc*/ 	.word	0x00000000
        /*00e0*/ 	.short	0x0000
        /*00e2*/ 	.short	0x0000
        /*00e4*/ 	.byte	0x00, 0xf4, 0x21, 0x00


	//----- nvinfo : EIATTR_SPARSE_MMA_MASK
	.align		4
.L_35:
        /*00e8*/ 	.byte	0x03, 0x50
        /*00ea*/ 	.short	0x0000


	//----- nvinfo : EIATTR_MAXREG_COUNT
	.align		4
        /*00ec*/ 	.byte	0x03, 0x1b
        /*00ee*/ 	.short	0x00ff


	//----- nvinfo : EIATTR_NUM_BARRIERS
	.align		4
        /*00f0*/ 	.byte	0x02, 0x4c
        /*00f2*/ 	.byte	0x01
	.zero		1


	//----- nvinfo : EIATTR_ANNOTATIONS
	.align		4
        /*00f4*/ 	.byte	0x04, 0x55
        /*00f6*/ 	.short	(.L_37 - .L_36)


	//   ....[0]....
.L_36:
        /*00f8*/ 	.word	0x00000001
        /*00fc*/ 	.byte	0x70, 0x00, 0x00, 0x00, 0x01, 0x00, 0x00, 0x00, 0xa0, 0x00, 0x00, 0x00, 0x01, 0x00, 0x00, 0x00
        /* <DEDUP_REMOVED lines=1253> */
        /*4f5c*/ 	.byte	0x10, 0x70, 0x02, 0x00


	//----- nvinfo : EIATTR_MERCURY_ISA_VERSION
	.align		4
.L_37:
        /*4f60*/ 	.byte	0x03, 0x5f
        /*4f62*/ 	.short	0x0101


	//----- nvinfo : EIATTR_EXIT_INSTR_OFFSETS
	.align		4
        /*4f64*/ 	.byte	0x04, 0x1c
        /*4f66*/ 	.short	(.L_39 - .L_38)


	//   ....[0]....
.L_38:
        /*4f68*/ 	.word	0x000272c0


	//   ....[1]....
        /*4f6c*/ 	.word	0x000272e0


	//----- nvinfo : EIATTR_REQNTID
	.align		4
.L_39:
        /*4f70*/ 	.byte	0x04, 0x10
        /*4f72*/ 	.short	(.L_41 - .L_40)
.L_40:
        /*4f74*/ 	.word	0x00000080
        /*4f78*/ 	.word	0x00000001
        /*4f7c*/ 	.word	0x00000001


	//----- nvinfo : EIATTR_CBANK_PARAM_SIZE
	.align		4
.L_41:
        /*4f80*/ 	.byte	0x03, 0x19
        /*4f82*/ 	.short	0x0050


	//----- nvinfo : EIATTR_PARAM_CBANK
	.align		4
        /*4f84*/ 	.byte	0x04, 0x0a
        /*4f86*/ 	.short	(.L_43 - .L_42)
	.align		4
.L_42:
        /*4f88*/ 	.word	index@(.nv.constant0.matmul_kernel)
        /*4f8c*/ 	.short	0x0210
        /*4f8e*/ 	.short	0x0050


	//----- nvinfo : EIATTR_SW_WAR
	.align		4
.L_43:
        /*4f90*/ 	.byte	0x04, 0x36
        /*4f92*/ 	.short	(.L_45 - .L_44)
.L_44:
        /*4f94*/ 	.word	0x00000008
.L_45:


//--------------------- .nv.callgraph             --------------------------
	.section	.nv.callgraph,"",@"SHT_CUDA_CALLGRAPH"
	.align	4
	.sectionentsize	8
	.align		4
        /*0000*/ 	.word	0x00000000
	.align		4
        /*0004*/ 	.word	0xffffffff
	.align		4
        /*0008*/ 	.word	0x00000000
	.align		4
        /*000c*/ 	.word	0xfffffffe
	.align		4
        /*0010*/ 	.word	0x00000000
	.align		4
        /*0014*/ 	.word	0xfffffffd
	.align		4
        /*0018*/ 	.word	0x00000000
	.align		4
        /*001c*/ 	.word	0xfffffffc


//--------------------- .text.matmul_kernel       --------------------------
	.section	.text.matmul_kernel,"ax",@progbits
	.align	128
        .global         matmul_kernel
        .type           matmul_kernel,@function
        .size           matmul_kernel,(.L_x_3 - matmul_kernel)
        .other          matmul_kernel,@"STO_CUDA_ENTRY STV_DEFAULT"
matmul_kernel:
.text.matmul_kernel:
[----:B------:R-:W1:Y:S08]  /*0000*/  LDC R1, c[0x0][0x28] ;  /* 0x00000a00ff017b82 */ /* 0x000e700000000800 */
[----:B------:R-:W2:Y:S01]  /*0010*/  LDC.64 R2, c[0x0][0x228] ;  /* 0x00008a00ff027b82 */ /* 0x000ea20000000a00 */
[----:B-1----:R-:W-:Y:S01]  /*0020*/  VIADD R1, R1, 0xfffff340 ;  /* 0xfffff34001017836 */ /* 0x002fe20000000000 */
[----:B------:R-:W1:Y:S01]  /*0030*/  S2R R5, SR_CTAID.X ;  /* 0x0000000000057919 */ /* 0x000e620000002500 */
[----:B------:R-:W-:-:S05]  /*0040*/  ULDC.64 UR4, c[0x0][0x218] ;  /* 0x0000860000047ab9 */ /* 0x000fca0000000a00 */
[----:B------:R-:W3:Y:S01]  /*0050*/  LDC.64 R184, c[0x0][0x238] ;  /* 0x00008e00ffb87b82 */ /* 0x000ee20000000a00 */
[----:B--2---:R-:W-:Y:S01]  /*0060*/  IMAD.MOV.U32 R153, RZ, RZ, R3 ;  /* 0x000000ffff997224 */ /* 0x004fe200078e0003 */
[----:B------:R2:W-:Y:S01]  /*0070*/  STL.64 [R1+0x650], R2 ;  /* 0x0006500201007387 */ /* 0x0005e20000100a00 */
[----:B------:R-:W-:Y:S02]  /*0080*/  IMAD.MOV.U32 R154, RZ, RZ, R2 ;  /* 0x000000ffff9a7224 */ /* 0x000fe400078e0002 */
[----:B------:R-:W-:-:S03]  /*0090*/  VIADD R0, R153, 0x7f ;  /* 0x0000007f99007836 */ /* 0x000fc60000000000 */
[----:B------:R-:W-:Y:S01]  /*00a0*/  STL [R1+0xc98], R154 ;  /* 0x000c989a01007387 */ /* 0x000fe20000100800 */
[----:B-1----:R-:W-:Y:S02]  /*00b0*/  IABS R8, R5 ;  /* 0x0000000500087213 */ /* 0x002fe40000000000 */
[----:B--2---:R-:W-:-:S04]  /*00c0*/  SHF.R.S32.HI R3, RZ, 0x1f, R0 ;  /* 0x0000001fff037819 */ /* 0x004fc80000011400 */
[----:B------:R-:W-:-:S04]  /*00d0*/  LEA.HI R3, R3, R0, RZ, 0x7 ;  /* 0x0000000003037211 */ /* 0x000fc800078f38ff */
[----:B------:R-:W-:-:S05]  /*00e0*/  SHF.R.S32.HI R3, RZ, 0x7, R3 ;  /* 0x00000007ff037819 */ /* 0x000fca0000011403 */
[----:B------:R-:W-:-:S05]  /*00f0*/  IMAD.SHL.U32 R4, R3, 0x8, RZ ;  /* 0x0000000803047824 */ /* 0x000fca00078e00ff */
[-C--:B------:R-:W-:Y:S02]  /*0100*/  IABS R7, R4.reuse ;  /* 0x0000000400077213 */ /* 0x080fe40000000000 */
[----:B------:R-:W-:Y:S02]  /*0110*/  IABS R10, R4 ;  /* 0x00000004000a7213 */ /* 0x000fe40000000000 */
[----:B------:R-:W1:Y:S08]  /*0120*/  I2F.RP R0, R7 ;  /* 0x0000000700007306 */ /* 0x000e700000209400 */
[----:B-1----:R-:W1:Y:S02]  /*0130*/  MUFU.RCP R0, R0 ;  /* 0x0000000000007308 */ /* 0x002e640000001000 */
[----:B-1----:R-:W-:-:S02]  /*0140*/  VIADD R2, R0, 0xffffffe ;  /* 0x0ffffffe00027836 */ /* 0x002fc40000000000 */
[----:B------:R-:W-:-:S04]  /*0150*/  IMAD.MOV R0, RZ, RZ, -R10 ;  /* 0x000000ffff007224 */ /* 0x000fc800078e0a0a */
[----:B------:R1:W2:Y:S02]  /*0160*/  F2I.FTZ.U32.TRUNC.NTZ R3, R2 ;  /* 0x0000000200037305 */ /* 0x0002a4000021f000 */
[----:B-1----:R-:W-:Y:S02]  /*0170*/  IMAD.MOV.U32 R2, RZ, RZ, RZ ;  /* 0x000000ffff027224 */ /* 0x002fe400078e00ff */
[----:B--2---:R-:W-:-:S04]  /*0180*/  IMAD.MOV R6, RZ, RZ, -R3 ;  /* 0x000000ffff067224 */ /* 0x004fc800078e0a03 */
[----:B------:R-:W-:Y:S02]  /*0190*/  IMAD R9, R6, R7, RZ ;  /* 0x0000000706097224 */ /* 0x000fe400078e02ff */
[----:B------:R-:W-:Y:S02]  /*01a0*/  IMAD.MOV.U32 R6, RZ, RZ, R8 ;  /* 0x000000ffff067224 */ /* 0x000fe400078e0008 */
[----:B------:R-:W-:-:S06]  /*01b0*/  IMAD.HI.U32 R3, R3, R9, R2 ;  /* 0x0000000903037227 */ /* 0x000fcc00078e0002 */
[----:B------:R-:W-:-:S04]  /*01c0*/  IMAD.HI.U32 R3, R3, R6, RZ ;  /* 0x0000000603037227 */ /* 0x000fc800078e00ff */
[----:B------:R-:W-:-:S05]  /*01d0*/  IMAD R0, R3, R0, R6 ;  /* 0x0000000003007224 */ /* 0x000fca00078e0206 */
[----:B------:R-:W-:-:S13]  /*01e0*/  ISETP.GT.U32.AND P1, PT, R7, R0, PT ;  /* 0x000000000700720c */ /* 0x000fda0003f24070 */
[----:B------:R-:W-:Y:S02]  /*01f0*/  @!P1 IMAD.IADD R0, R0, 0x1, -R7 ;  /* 0x0000000100009824 */ /* 0x000fe400078e0a07 */
[----:B------:R-:W-:Y:S01]  /*0200*/  @!P1 VIADD R3, R3, 0x1 ;  /* 0x0000000103039836 */ /* 0x000fe20000000000 */
[----:B------:R-:W-:Y:S02]  /*0210*/  ISETP.NE.AND P1, PT, R4, RZ, PT ;  /* 0x000000ff0400720c */ /* 0x000fe40003f25270 */
[----:B------:R-:W-:Y:S02]  /*0220*/  ISETP.GE.U32.AND P0, PT, R0, R7, PT ;  /* 0x000000070000720c */ /* 0x000fe40003f06070 */
[----:B------:R-:W-:Y:S02]  /*0230*/  LOP3.LUT R0, R5, R4, RZ, 0x3c, !PT ;  /* 0x0000000405007212 */ /* 0x000fe400078e3cff */
[----:B------:R-:W-:Y:S02]  /*0240*/  IABS R7, R153 ;  /* 0x0000009900077213 */ /* 0x000fe40000000000 */
[----:B------:R-:W-:Y:S01]  /*0250*/  ISETP.GE.AND P2, PT, R0, RZ, PT ;  /* 0x000000ff0000720c */ /* 0x000fe20003f46270 */
[----:B------:R-:W-:-:S06]  /*0260*/  VIADD R0, R154, 0x7f ;  /* 0x0000007f9a007836 */ /* 0x000fcc0000000000 */
[----:B------:R-:W-:-:S05]  /*0270*/  @P0 IADD3 R3, R3, 0x1, RZ ;  /* 0x0000000103030810 */ /* 0x000fca0007ffe0ff */
[----:B------:R-:W-:Y:S01]  /*0280*/  IMAD.MOV.U32 R2, RZ, RZ, R3 ;  /* 0x000000ffff027224 */ /* 0x000fe200078e0003 */
[----:B------:R-:W-:-:S03]  /*0290*/  SHF.R.S32.HI R3, RZ, 0x1f, R0 ;  /* 0x0000001fff037819 */ /* 0x000fc60000011400 */
[----:B------:R-:W-:Y:S01]  /*02a0*/  @!P2 IMAD.MOV R2, RZ, RZ, -R2 ;  /* 0x000000ffff02a224 */ /* 0x000fe200078e0a02 */
[----:B------:R-:W-:Y:S02]  /*02b0*/  @!P1 LOP3.LUT R2, RZ, R4, RZ, 0x33, !PT ;  /* 0x00000004ff029212 */ /* 0x000fe400078e33ff */
[----:B------:R-:W-:-:S03]  /*02c0*/  LEA.HI R3, R3, R0, RZ, 0x7 ;  /* 0x0000000003037211 */ /* 0x000fc600078f38ff */
[----:B------:R-:W-:Y:S02]  /*02d0*/  IMAD.SHL.U32 R10, R2, 0x8, RZ ;  /* 0x00000008020a7824 */ /* 0x000fe400078e00ff */
[----:B------:R-:W-:-:S03]  /*02e0*/  IMAD.MOV R2, RZ, RZ, -R2 ;  /* 0x000000ffff027224 */ /* 0x000fc600078e0a02 */
[----:B------:R-:W-:Y:S01]  /*02f0*/  LEA.HI.SX32 R3, R3, -R10, 0x19 ;  /* 0x8000000a03037211 */ /* 0x000fe200078fcaff */
[----:B------:R-:W-:Y:S02]  /*0300*/  IMAD R11, R4, R2, R5 ;  /* 0x00000002040b7224 */ /* 0x000fe400078e0205 */
[----:B------:R-:W-:Y:S01]  /*0310*/  IMAD.MOV.U32 R2, RZ, RZ, RZ ;  /* 0x000000ffff027224 */ /* 0x000fe200078e00ff */
[----:B------:R-:W-:Y:S02]  /*0320*/  VIMNMX R8, R3, 0x8, PT ;  /* 0x0000000803087848 */ /* 0x000fe40003fe0100 */
[----:B------:R-:W-:Y:S02]  /*0330*/  IABS R4, R11 ;  /* 0x0000000b00047213 */ /* 0x000fe40000000000 */
[----:B------:R-:W-:-:S04]  /*0340*/  IABS R9, R8 ;  /* 0x0000000800097213 */ /* 0x000fc80000000000 */
[----:B------:R-:W1:Y:S08]  /*0350*/  I2F.RP R0, R9 ;  /* 0x0000000900007306 */ /* 0x000e700000209400 */
[----:B-1----:R-:W1:Y:S02]  /*0360*/  MUFU.RCP R0, R0 ;  /* 0x0000000000007308 */ /* 0x002e640000001000 */
[----:B-1----:R-:W-:-:S06]  /*0370*/  VIADD R3, R0, 0xffffffe ;  /* 0x0ffffffe00037836 */ /* 0x002fcc0000000000 */
[----:B------:R-:W1:Y:S02]  /*0380*/  F2I.FTZ.U32.TRUNC.NTZ R3, R3 ;  /* 0x0000000300037305 */ /* 0x000e64000021f000 */
[----:B-1----:R-:W-:-:S04]  /*0390*/  IMAD.MOV R6, RZ, RZ, -R3 ;  /* 0x000000ffff067224 */ /* 0x002fc800078e0a03 */
[----:B------:R-:W-:Y:S01]  /*03a0*/  IMAD R5, R6, R9, RZ ;  /* 0x0000000906057224 */ /* 0x000fe200078e02ff */
[----:B------:R-:W-:-:S03]  /*03b0*/  IABS R6, R8 ;  /* 0x0000000800067213 */ /* 0x000fc60000000000 */
[----:B------:R-:W-:-:S04]  /*03c0*/  IMAD.HI.U32 R2, R3, R5, R2 ;  /* 0x0000000503027227 */ /* 0x000fc800078e0002 */
[----:B------:R-:W-:Y:S02]  /*03d0*/  IMAD.MOV.U32 R5, RZ, RZ, R7 ;  /* 0x000000ffff057224 */ /* 0x000fe400078e0007 */
[----:B------:R-:W-:Y:S01]  /*03e0*/  IMAD.MOV.U32 R3, RZ, RZ, R4 ;  /* 0x000000ffff037224 */ /* 0x000fe200078e0004 */
[----:B------:R-:W-:Y:S01]  /*03f0*/  IABS R4, R154 ;  /* 0x0000009a00047213 */ /* 0x000fe20000000000 */
[----:B------:R-:W1:Y:S01]  /*0400*/  I2F.RP R7, R5 ;  /* 0x0000000500077306 */ /* 0x000e620000209400 */
[----:B------:R-:W-:Y:S02]  /*0410*/  IMAD.MOV R0, RZ, RZ, -R6 ;  /* 0x000000ffff007224 */ /* 0x000fe400078e0a06 */
[----:B------:R-:W-:-:S04]  /*0420*/  IMAD.HI.U32 R2, R2, R3, RZ ;  /* 0x0000000302027227 */ /* 0x000fc800078e00ff */
[----:B------:R-:W-:Y:S01]  /*0430*/  IMAD R0, R2, R0, R3 ;  /* 0x0000000002007224 */ /* 0x000fe200078e0203 */
[----:B------:R-:W2:Y:S04]  /*0440*/  I2F.RP R6, R4 ;  /* 0x0000000400067306 */ /* 0x000ea80000209400 */
[----:B------:R-:W-:-:S04]  /*0450*/  ISETP.GT.U32.AND P1, PT, R9, R0, PT ;  /* 0x000000000900720c */ /* 0x000fc80003f24070 */
[----:B-1----:R-:W1:Y:S08]  /*0460*/  MUFU.RCP R7, R7 ;  /* 0x0000000700077308 */ /* 0x002e700000001000 */
[----:B--2---:R-:W2:Y:S01]  /*0470*/  MUFU.RCP R6, R6 ;  /* 0x0000000600067308 */ /* 0x004ea20000001000 */
[----:B------:R-:W-:Y:S02]  /*0480*/  @!P1 IMAD.IADD R0, R0, 0x1, -R9 ;  /* 0x0000000100009824 */ /* 0x000fe400078e0a09 */
[----:B------:R-:W-:Y:S01]  /*0490*/  @!P1 VIADD R2, R2, 0x1 ;  /* 0x0000000102029836 */ /* 0x000fe20000000000 */
[----:B------:R-:W-:-:S02]  /*04a0*/  ISETP.NE.AND P1, PT, R8, RZ, PT ;  /* 0x000000ff0800720c */ /* 0x000fc40003f25270 */
[----:B------:R-:W-:Y:S02]  /*04b0*/  ISETP.GE.U32.AND P0, PT, R0, R9, PT ;  /* 0x000000090000720c */ /* 0x000fe40003f06070 */
[----:B------:R-:W-:Y:S02]  /*04c0*/  LOP3.LUT R0, R11, R8, RZ, 0x3c, !PT ;  /* 0x000000080b007212 */ /* 0x000fe400078e3cff */
[----:B-1----:R-:W-:Y:S02]  /*04d0*/  IADD3 R3, R7, 0xffffffe, RZ ;  /* 0x0ffffffe07037810 */ /* 0x002fe40007ffe0ff */
[----:B------:R-:W-:-:S04]  /*04e0*/  ISETP.GE.AND P2, PT, R0, RZ, PT ;  /* 0x000000ff0000720c */ /* 0x000fc80003f46270 */
[----:B------:R-:W1:Y:S01]  /*04f0*/  F2I.FTZ.U32.TRUNC.NTZ R3, R3 ;  /* 0x0000000300037305 */ /* 0x000e62000021f000 */
[----:B--2---:R-:W-:Y:S02]  /*0500*/  VIADD R7, R6, 0xffffffe ;  /* 0x0ffffffe06077836 */ /* 0x004fe40000000000 */
[----:B------:R-:W-:-:S04]  /*0510*/  @P0 VIADD R2, R2, 0x1 ;  /* 0x0000000102020836 */ /* 0x000fc80000000000 */
[----:B------:R-:W-:Y:S01]  /*0520*/  IMAD.MOV.U32 R12, RZ, RZ, R2 ;  /* 0x000000ffff0c7224 */ /* 0x000fe200078e0002 */
[----:B------:R-:W2:Y:S03]  /*0530*/  F2I.FTZ.U32.TRUNC.NTZ R7, R7 ;  /* 0x0000000700077305 */ /* 0x000ea6000021f000 */
[----:B------:R-:W-:Y:S01]  /*0540*/  @!P2 IMAD.MOV R12, RZ, RZ, -R12 ;  /* 0x000000ffff0ca224 */ /* 0x000fe200078e0a0c */
[----:B------:R-:W-:Y:S01]  /*0550*/  @!P1 LOP3.LUT R12, RZ, R8, RZ, 0x33, !PT ;  /* 0x00000008ff0c9212 */ /* 0x000fe200078e33ff */
[----:B-1----:R-:W-:-:S04]  /*0560*/  IMAD.MOV R2, RZ, RZ, -R3 ;  /* 0x000000ffff027224 */ /* 0x002fc800078e0a03 */
[----:B------:R-:W-:Y:S02]  /*0570*/  IMAD.SHL.U32 R0, R12, 0x80, RZ ;  /* 0x000000800c007824 */ /* 0x000fe400078e00ff */
[----:B------:R-:W-:Y:S02]  /*0580*/  IMAD R9, R2, R5, RZ ;  /* 0x0000000502097224 */ /* 0x000fe400078e02ff */
[----:B------:R-:W-:Y:S01]  /*0590*/  IMAD.MOV.U32 R2, RZ, RZ, RZ ;  /* 0x000000ffff027224 */ /* 0x000fe200078e00ff */
[----:B------:R-:W-:Y:S01]  /*05a0*/  IABS R136, R0 ;  /* 0x0000000000887213 */ /* 0x000fe20000000000 */
[----:B--2---:R-:W-:Y:S01]  /*05b0*/  IMAD.MOV R6, RZ, RZ, -R7 ;  /* 0x000000ffff067224 */ /* 0x004fe200078e0a07 */
[C---:B------:R-:W-:Y:S01]  /*05c0*/  IADD3 R18, R0.reuse, 0x6, RZ ;  /* 0x0000000600127810 */ /* 0x040fe20007ffe0ff */
[----:B------:R-:W-:Y:S01]  /*05d0*/  IMAD.HI.U32 R2, R3, R9, R2 ;  /* 0x0000000903027227 */ /* 0x000fe200078e0002 */
[C---:B------:R-:W-:Y:S02]  /*05e0*/  IADD3 R250, R0.reuse, 0x21, RZ ;  /* 0x0000002100fa7810 */ /* 0x040fe40007ffe0ff */
[----:B------:R-:W-:Y:S01]  /*05f0*/  IABS R129, R18 ;  /* 0x0000001200817213 */ /* 0x000fe20000000000 */
[----:B------:R-:W-:Y:S01]  /*0600*/  IMAD.MOV.U32 R9, RZ, RZ, R6 ;  /* 0x000000ffff097224 */ /* 0x000fe200078e0006 */
[----:B------:R-:W-:Y:S01]  /*0610*/  IABS R102, R250 ;  /* 0x000000fa00667213 */ /* 0x000fe20000000000 */
[----:B------:R-:W-:Y:S01]  /*0620*/  IMAD.MOV R3, RZ, RZ, -R12 ;  /* 0x000000ffff037224 */ /* 0x000fe200078e0a0c */
[C---:B------:R-:W-:Y:S01]  /*0630*/  IADD3 R244, R0.reuse, 0x27, RZ ;  /* 0x0000002700f47810 */ /* 0x040fe20007ffe0ff */
[C---:B------:R-:W-:Y:S01]  /*0640*/  VIADD R15, R0.reuse, 0x7f ;  /* 0x0000007f000f7836 */ /* 0x040fe20000000000 */
[----:B------:R-:W-:Y:S01]  /*0650*/  IADD3 R233, R0, 0x32, RZ ;  /* 0x0000003200e97810 */ /* 0x000fe20007ffe0ff */
[----:B------:R-:W-:Y:S01]  /*0660*/  IMAD.HI.U32 R6, R2, R136, RZ ;  /* 0x0000008802067227 */ /* 0x000fe200078e00ff */
[----:B------:R-:W-:-:S02]  /*0670*/  IABS R96, R244 ;  /* 0x000000f400607213 */ /* 0x000fc40000000000 */
[----:B------:R-:W-:Y:S01]  /*0680*/  STL [R1+0x984], R15 ;  /* 0x0009840f01007387 */ /* 0x000fe20000100800 */
[C---:B------:R-:W-:Y:S01]  /*0690*/  VIADD R17, R0.reuse, 0x2 ;  /* 0x0000000200117836 */ /* 0x040fe20000000000 */
[----:B------:R-:W-:Y:S01]  /*06a0*/  IABS R135, R15 ;  /* 0x0000000f00877213 */ /* 0x000fe20000000000 */
[C---:B------:R-:W-:Y:S01]  /*06b0*/  VIADD R13, R0.reuse, 0x1 ;  /* 0x00000001000d7836 */ /* 0x040fe20000000000 */
[----:B------:R-:W-:Y:S01]  /*06c0*/  IABS R85, R233 ;  /* 0x000000e900557213 */ /* 0x000fe20000000000 */
[----:B------:R-:W-:Y:S01]  /*06d0*/  VIADD R16, R0, 0x3 ;  /* 0x0000000300107836 */ /* 0x000fe20000000000 */
[----:B------:R1:W-:Y:S01]  /*06e0*/  STL [R1+0x9f0], R17 ;  /* 0x0009f01101007387 */ /* 0x0003e20000100800 */
[----:B------:R-:W-:Y:S01]  /*06f0*/  IMAD R3, R8, R3, R11 ;  /* 0x0000000308037224 */ /* 0x000fe200078e020b */
[----:B------:R-:W-:Y:S01]  /*0700*/  IABS R134, R13 ;  /* 0x0000000d00867213 */ /* 0x000fe20000000000 */
[C---:B------:R-:W-:Y:S01]  /*0710*/  VIADD R14, R0.reuse, 0x4 ;  /* 0x00000004000e7836 */ /* 0x040fe20000000000 */
[----:B------:R-:W-:Y:S01]  /*0720*/  STL [R1+0x9f4], R13 ;  /* 0x0009f40d01007387 */ /* 0x000fe20000100800 */
[----:B------:R-:W-:Y:S01]  /*0730*/  IMAD.MOV R8, RZ, RZ, -R6 ;  /* 0x000000ffff087224 */ /* 0x000fe200078e0a06 */
[----:B------:R-:W-:Y:S01]  /*0740*/  MOV R6, RZ ;  /* 0x000000ff00067202 */ /* 0x000fe20000000f00 */
[----:B------:R-:W-:Y:S01]  /*0750*/  IMAD R9, R9, R4, RZ ;  /* 0x0000000409097224 */ /* 0x000fe200078e02ff */
[----:B------:R-:W-:Y:S01]  /*0760*/  IABS R132, R16 ;  /* 0x0000001000847213 */ /* 0x000fe20000000000 */
[----:B------:R-:W-:Y:S01]  /*0770*/  STL [R1+0x9ec], R16 ;  /* 0x0009ec1001007387 */ /* 0x000fe20000100800 */
[----:B------:R-:W-:Y:S01]  /*0780*/  IABS R131, R14 ;  /* 0x0000000e00837213 */ /* 0x000fe20000000000 */
[----:B------:R-:W-:Y:S01]  /*0790*/  IMAD.HI.U32 R6, R7, R9, R6 ;  /* 0x0000000907067227 */ /* 0x000fe200078e0006 */
[----:B------:R-:W-:Y:S01]  /*07a0*/  IABS R133, R17 ;  /* 0x0000001100857213 */ /* 0x000fe20000000000 */
[----:B------:R2:W-:Y:S01]  /*07b0*/  STL [R1+0x9e8], R14 ;  /* 0x0009e80e01007387 */ /* 0x0005e20000100800 */
[----:B------:R-:W-:Y:S01]  /*07c0*/  IADD3 R225, R0, 0x3a, RZ ;  /* 0x0000003a00e17810 */ /* 0x000fe20007ffe0ff */
[----:B------:R-:W-:Y:S01]  /*07d0*/  IMAD.HI.U32 R11, R2, R135, RZ ;  /* 0x00000087020b7227 */ /* 0x000fe200078e00ff */
[----:B------:R-:W-:-:S02]  /*07e0*/  IADD3 R206, R0, 0x4d, RZ ;  /* 0x0000004d00ce7810 */ /* 0x000fc40007ffe0ff */
[----:B------:R-:W-:Y:S01]  /*07f0*/  IABS R77, R225 ;  /* 0x000000e1004d7213 */ /* 0x000fe20000000000 */
[C---:B------:R-:W-:Y:S01]  /*0800*/  VIADD R19, R0.reuse, 0x5 ;  /* 0x0000000500137836 */ /* 0x040fe20000000000 */
[----:B------:R-:W-:Y:S01]  /*0810*/  IABS R58, R206 ;  /* 0x000000ce003a7213 */ /* 0x000fe20000000000 */
[C---:B-1----:R-:W-:Y:S01]  /*0820*/  VIADD R17, R0.reuse, 0x7 ;  /* 0x0000000700117836 */ /* 0x042fe20000000000 */
[C---:B------:R-:W-:Y:S01]  /*0830*/  IADD3 R187, R0.reuse, 0x60, RZ ;  /* 0x0000006000bb7810 */ /* 0x040fe20007ffe0ff */
[----:B--2---:R-:W-:Y:S01]  /*0840*/  VIADD R14, R0, 0x9 ;  /* 0x00000009000e7836 */ /* 0x004fe20000000000 */
[----:B------:R-:W-:Y:S01]  /*0850*/  STL [R1+0xa80], R19 ;  /* 0x000a801301007387 */ /* 0x000fe20000100800 */
[C---:B------:R-:W-:Y:S01]  /*0860*/  IMAD.HI.U32 R9, R2.reuse, R132, RZ ;  /* 0x0000008402097227 */ /* 0x040fe200078e00ff */
[----:B------:R-:W-:Y:S02]  /*0870*/  IABS R128, R17 ;  /* 0x0000001100807213 */ /* 0x000fe40000000000 */
[----:B------:R-:W-:Y:S01]  /*0880*/  IABS R126, R14 ;  /* 0x0000000e007e7213 */ /* 0x000fe20000000000 */
[----:B------:R-:W-:Y:S01]  /*0890*/  IMAD.HI.U32 R7, R2, R134, RZ ;  /* 0x0000008602077227 */ /* 0x000fe200078e00ff */
[----:B------:R-:W-:Y:S01]  /*08a0*/  STL [R1+0xa88], R18 ;  /* 0x000a881201007387 */ /* 0x000fe20000100800 */
[----:B------:R-:W-:-:S02]  /*08b0*/  IABS R130, R19 ;  /* 0x0000001300827213 */ /* 0x000fc40000000000 */
[C---:B------:R-:W-:Y:S01]  /*08c0*/  VIADD R16, R0.reuse, 0x8 ;  /* 0x0000000800107836 */ /* 0x040fe20000000000 */
[----:B------:R-:W-:Y:S01]  /*08d0*/  STL [R1+0xa90], R17 ;  /* 0x000a901101007387 */ /* 0x000fe20000100800 */
[----:B------:R-:W-:Y:S01]  /*08e0*/  IMAD.MOV R12, RZ, RZ, -R11 ;  /* 0x000000ffff0c7224 */ /* 0x000fe200078e0a0b */
[----:B------:R-:W-:Y:S01]  /*08f0*/  IABS R39, R187 ;  /* 0x000000bb00277213 */ /* 0x000fe20000000000 */
[----:B------:R-:W-:Y:S01]  /*0900*/  IMAD.MOV R9, RZ, RZ, -R9 ;  /* 0x000000ffff097224 */ /* 0x000fe200078e0a09 */
[----:B------:R1:W-:Y:S01]  /*0910*/  STL [R1+0xa94], R16 ;  /* 0x000a941001007387 */ /* 0x0003e20000100800 */
[----:B------:R-:W-:Y:S01]  /*0920*/  IMAD.MOV R7, RZ, RZ, -R7 ;  /* 0x000000ffff077224 */ /* 0x000fe200078e0a07 */
[----:B------:R-:W-:Y:S01]  /*0930*/  IABS R127, R16 ;  /* 0x00000010007f7213 */ /* 0x000fe20000000000 */
[C---:B------:R-:W-:Y:S01]  /*0940*/  IMAD R135, R5.reuse, R12, R135 ;  /* 0x0000000c05877224 */ /* 0x040fe200078e0287 */
[----:B------:R-:W-:Y:S01]  /*0950*/  IADD3 R12, R0, 0xe, RZ ;  /* 0x0000000e000c7810 */ /* 0x000fe20007ffe0ff */
[----:B------:R-:W-:Y:S01]  /*0960*/  IMAD R132, R5, R9, R132 ;  /* 0x0000000905847224 */ /* 0x000fe200078e0284 */
[----:B------:R2:W-:Y:S01]  /*0970*/  STL [R1+0xa98], R14 ;  /* 0x000a980e01007387 */ /* 0x0005e20000100800 */
[----:B------:R-:W-:Y:S01]  /*0980*/  IMAD.HI.U32 R11, R2, R126, RZ ;  /* 0x0000007e020b7227 */ /* 0x000fe200078e00ff */
[----:B------:R-:W-:-:S02]  /*0990*/  IABS R121, R12 ;  /* 0x0000000c00797213 */ /* 0x000fc40000000000 */
[C---:B------:R-:W-:Y:S01]  /*09a0*/  ISETP.GT.U32.AND P5, PT, R5.reuse, R135, PT ;  /* 0x000000870500720c */ /* 0x040fe20003fa4070 */
[C---:B-1----:R-:W-:Y:S01]  /*09b0*/  VIADD R16, R0.reuse, 0xc ;  /* 0x0000000c00107836 */ /* 0x042fe20000000000 */
[C---:B------:R-:W-:Y:S01]  /*09c0*/  ISETP.GT.U32.AND P2, PT, R5.reuse, R132, PT ;  /* 0x000000840500720c */ /* 0x040fe20003f44070 */
[C---:B------:R-:W-:Y:S01]  /*09d0*/  IMAD R134, R5.reuse, R7, R134 ;  /* 0x0000000705867224 */ /* 0x040fe200078e0286 */
[----:B------:R-:W-:Y:S01]  /*09e0*/  IADD3 R177, R0, 0x68, RZ ;  /* 0x0000006800b17810 */ /* 0x000fe20007ffe0ff */
[----:B------:R-:W-:Y:S01]  /*09f0*/  IMAD.HI.U32 R9, R2, R128, RZ ;  /* 0x0000008002097227 */ /* 0x000fe200078e00ff */
[----:B------:R-:W-:Y:S02]  /*0a00*/  IABS R123, R16 ;  /* 0x00000010007b7213 */ /* 0x000fe40000000000 */
[----:B------:R-:W-:Y:S01]  /*0a10*/  ISETP.GT.U32.AND P3, PT, R5, R134, PT ;  /* 0x000000860500720c */ /* 0x000fe20003f64070 */
[----:B------:R-:W-:Y:S01]  /*0a20*/  VIADD R18, R0, 0xa ;  /* 0x0000000a00127836 */ /* 0x000fe20000000000 */
[----:B------:R-:W-:Y:S01]  /*0a30*/  IABS R24, R177 ;  /* 0x000000b100187213 */ /* 0x000fe20000000000 */
[----:B------:R-:W-:Y:S01]  /*0a40*/  IMAD.HI.U32 R7, R2, R130, RZ ;  /* 0x0000008202077227 */ /* 0x000fe200078e00ff */
[----:B------:R-:W-:-:S02]  /*0a50*/  IADD3 R166, R0, 0x73, RZ ;  /* 0x0000007300a67810 */ /* 0x000fc40007ffe0ff */
[----:B------:R-:W-:Y:S01]  /*0a60*/  IABS R125, R18 ;  /* 0x00000012007d7213 */ /* 0x000fe20000000000 */
[C---:B------:R-:W-:Y:S01]  /*0a70*/  VIADD R17, R0.reuse, 0xb ;  /* 0x0000000b00117836 */ /* 0x040fe20000000000 */
[----:B------:R1:W-:Y:S01]  /*0a80*/  STL [R1+0xaa0], R18 ;  /* 0x000aa01201007387 */ /* 0x0003e20000100800 */
[----:B------:R-:W-:Y:S01]  /*0a90*/  IMAD.MOV R11, RZ, RZ, -R11 ;  /* 0x000000ffff0b7224 */ /* 0x000fe200078e0a0b */
[C---:B------:R-:W-:Y:S01]  /*0aa0*/  IADD3 R158, R0.reuse, 0x7b, RZ ;  /* 0x0000007b009e7810 */ /* 0x040fe20007ffe0ff */
[----:B------:R-:W-:Y:S01]  /*0ab0*/  IMAD.MOV R9, RZ, RZ, -R9 ;  /* 0x000000ffff097224 */ /* 0x000fe200078e0a09 */
[----:B------:R-:W-:Y:S01]  /*0ac0*/  STL [R1+0xaa8], R17 ;  /* 0x000aa81101007387 */ /* 0x000fe20000100800 */
[C---:B--2---:R-:W-:Y:S01]  /*0ad0*/  VIADD R14, R0.reuse, 0xd ;  /* 0x0000000d000e7836 */ /* 0x044fe20000000000 */
[----:B------:R-:W-:Y:S01]  /*0ae0*/  IABS R124, R17 ;  /* 0x00000011007c7213 */ /* 0x000fe20000000000 */
[----:B------:R-:W-:Y:S01]  /*0af0*/  IMAD.MOV R7, RZ, RZ, -R7 ;  /* 0x000000ffff077224 */ /* 0x000fe200078e0a07 */
[----:B------:R-:W-:Y:S01]  /*0b00*/  STL [R1+0xaac], R16 ;  /* 0x000aac1001007387 */ /* 0x000fe20000100800 */
[C---:B------:R-:W-:Y:S01]  /*0b10*/  VIADD R21, R0.reuse, 0xf ;  /* 0x0000000f00157836 */ /* 0x040fe20000000000 */
[----:B------:R-:W-:Y:S01]  /*0b20*/  IABS R122, R14 ;  /* 0x0000000e007a7213 */ /* 0x000fe20000000000 */
[C---:B------:R-:W-:Y:S01]  /*0b30*/  IMAD R126, R5.reuse, R11, R126 ;  /* 0x0000000b057e7224 */ /* 0x040fe200078e027e */
[----:B------:R-:W-:Y:S01]  /*0b40*/  STL [R1+0xab0], R14 ;  /* 0x000ab00e01007387 */ /* 0x000fe20000100800 */
[----:B------:R-:W-:Y:S01]  /*0b50*/  VIADD R20, R0, 0x10 ;  /* 0x0000001000147836 */ /* 0x000fe20000000000 */
[----:B------:R-:W-:Y:S01]  /*0b60*/  IABS R120, R21 ;  /* 0x0000001500787213 */ /* 0x000fe20000000000 */
[----:B------:R-:W-:Y:S01]  /*0b70*/  IMAD R128, R5, R9, R128 ;  /* 0x0000000905807224 */ /* 0x000fe200078e0280 */
[----:B------:R-:W-:Y:S01]  /*0b80*/  STL [R1+0xab8], R12 ;  /* 0x000ab80c01007387 */ /* 0x000fe20000100800 */
[----:B------:R-:W-:Y:S01]  /*0b90*/  IMAD.HI.U32 R11, R2, R121, RZ ;  /* 0x00000079020b7227 */ /* 0x000fe200078e00ff */
[----:B------:R-:W-:-:S02]  /*0ba0*/  IABS R119, R20 ;  /* 0x0000001400777213 */ /* 0x000fc40000000000 */
[----:B------:R2:W-:Y:S01]  /*0bb0*/  STL [R1+0xac4], R21 ;  /* 0x000ac41501007387 */ /* 0x0005e20000100800 */
[----:B------:R-:W-:Y:S02]  /*0bc0*/  VIADD R19, R0, 0x11 ;  /* 0x0000001100137836 */ /* 0x000fe40000000000 */
[C---:B------:R-:W-:Y:S01]  /*0bd0*/  IMAD R130, R5.reuse, R7, R130 ;  /* 0x0000000705827224 */ /* 0x040fe200078e0282 */
[----:B------:R-:W-:Y:S01]  /*0be0*/  STL [R1+0xac0], R20 ;  /* 0x000ac01401007387 */ /* 0x000fe20000100800 */
[----:B------:R-:W-:Y:S01]  /*0bf0*/  IMAD.HI.U32 R9, R2, R123, RZ ;  /* 0x0000007b02097227 */ /* 0x000fe200078e00ff */
[----:B------:R-:W-:Y:S02]  /*0c00*/  IABS R118, R19 ;  /* 0x0000001300767213 */ /* 0x000fe40000000000 */
[----:B------:R-:W-:Y:S01]  /*0c10*/  STL [R1+0xad0], R19 ;  /* 0x000ad01301007387 */ /* 0x000fe20000100800 */
[C---:B-1----:R-:W-:Y:S01]  /*0c20*/  VIADD R18, R0.reuse, 0x12 ;  /* 0x0000001200127836 */ /* 0x042fe20000000000 */
[----:B--2---:R-:W-:Y:S01]  /*0c30*/  IADD3 R21, R0, 0x19, RZ ;  /* 0x0000001900157810 */ /* 0x004fe20007ffe0ff */
[----:B------:R-:W-:Y:S01]  /*0c40*/  IMAD.HI.U32 R7, R2, R125, RZ ;  /* 0x0000007d02077227 */ /* 0x000fe200078e00ff */
[----:B------:R-:W-:-:S02]  /*0c50*/  ISETP.GT.U32.AND P0, PT, R5, R130, PT ;  /* 0x000000820500720c */ /* 0x000fc40003f04070 */
[----:B------:R1:W-:Y:S01]  /*0c60*/  STL [R1+0xacc], R18 ;  /* 0x000acc1201007387 */ /* 0x0003e20000100800 */
[C---:B------:R-:W-:Y:S01]  /*0c70*/  VIADD R17, R0.reuse, 0x13 ;  /* 0x0000001300117836 */ /* 0x040fe20000000000 */
[----:B------:R-:W-:Y:S01]  /*0c80*/  IABS R117, R18 ;  /* 0x0000001200757213 */ /* 0x000fe20000000000 */
[----:B------:R-:W-:Y:S01]  /*0c90*/  IMAD.MOV R16, RZ, RZ, -R11 ;  /* 0x000000ffff107224 */ /* 0x000fe200078e0a0b */
[----:B------:R-:W-:Y:S01]  /*0ca0*/  IABS R110, R21 ;  /* 0x00000015006e7213 */ /* 0x000fe20000000000 */
[----:B------:R-:W-:Y:S01]  /*0cb0*/  IMAD.MOV R14, RZ, RZ, -R9 ;  /* 0x000000ffff0e7224 */ /* 0x000fe200078e0a09 */
[----:B------:R2:W-:Y:S01]  /*0cc0*/  STL [R1+0xad4], R17 ;  /* 0x000ad41101007387 */ /* 0x0005e20000100800 */
[----:B------:R-:W-:Y:S01]  /*0cd0*/  IMAD.MOV R12, RZ, RZ, -R7 ;  /* 0x000000ffff0c7224 */ /* 0x000fe200078e0a07 */
[----:B------:R-:W-:Y:S01]  /*0ce0*/  IABS R116, R17 ;  /* 0x0000001100747213 */ /* 0x000fe20000000000 */
[----:B------:R-:W-:Y:S02]  /*0cf0*/  IMAD R121, R5, R16, R121 ;  /* 0x0000001005797224 */ /* 0x000fe400078e0279 */
[----:B-1----:R-:W-:-:S02]  /*0d00*/  VIADD R18, R0, 0x14 ;  /* 0x0000001400127836 */ /* 0x002fc40000000000 */
[C---:B------:R-:W-:Y:S02]  /*0d10*/  IMAD R123, R5.reuse, R14, R123 ;  /* 0x0000000e057b7224 */ /* 0x040fe400078e027b */
[C---:B------:R-:W-:Y:S01]  /*0d20*/  VIADD R16, R0.reuse, 0x16 ;  /* 0x0000001600107836 */ /* 0x040fe20000000000 */
[----:B------:R1:W-:Y:S01]  /*0d30*/  STL [R1+0xad8], R18 ;  /* 0x000ad81201007387 */ /* 0x0003e20000100800 */
[C---:B--2---:R-:W-:Y:S01]  /*0d40*/  VIADD R17, R0.reuse, 0x15 ;  /* 0x0000001500117836 */ /* 0x044fe20000000000 */
[----:B------:R-:W-:Y:S01]  /*0d50*/  IABS R115, R18 ;  /* 0x0000001200737213 */ /* 0x000fe20000000000 */
[C---:B------:R-:W-:Y:S01]  /*0d60*/  IMAD R125, R5.reuse, R12, R125 ;  /* 0x0000000c057d7224 */ /* 0x040fe200078e027d */
[----:B------:R-:W-:Y:S01]  /*0d70*/  IABS R113, R16 ;  /* 0x0000001000717213 */ /* 0x000fe20000000000 */
[C---:B------:R-:W-:Y:S01]  /*0d80*/  VIADD R14, R0.reuse, 0x17 ;  /* 0x00000017000e7836 */ /* 0x040fe20000000000 */
[----:B------:R2:W-:Y:S01]  /*0d90*/  STL [R1+0xae0], R17 ;  /* 0x000ae01101007387 */ /* 0x0005e20000100800 */
[C---:B------:R-:W-:Y:S01]  /*0da0*/  VIADD R12, R0.reuse, 0x18 ;  /* 0x00000018000c7836 */ /* 0x040fe20000000000 */
[----:B------:R-:W-:Y:S01]  /*0db0*/  IABS R114, R17 ;  /* 0x0000001100727213 */ /* 0x000fe20000000000 */
[C---:B------:R-:W-:Y:S01]  /*0dc0*/  VIADD R20, R0.reuse, 0x1a ;  /* 0x0000001a00147836 */ /* 0x040fe20000000000 */
[----:B------:R-:W-:Y:S01]  /*0dd0*/  STL [R1+0xadc], R16 ;  /* 0x000adc1001007387 */ /* 0x000fe20000100800 */
[C---:B------:R-:W-:Y:S01]  /*0de0*/  VIADD R19, R0.reuse, 0x1b ;  /* 0x0000001b00137836 */ /* 0x040fe20000000000 */
[----:B------:R-:W-:Y:S01]  /*0df0*/  IABS R111, R12 ;  /* 0x0000000c006f7213 */ /* 0x000fe20000000000 */
[C---:B-1----:R-:W-:Y:S01]  /*0e00*/  VIADD R18, R0.reuse, 0x1c ;  /* 0x0000001c00127836 */ /* 0x042fe20000000000 */
[----:B------:R-:W-:Y:S01]  /*0e10*/  STL [R1+0xae8], R14 ;  /* 0x000ae80e01007387 */ /* 0x000fe20000100800 */
[C---:B------:R-:W-:Y:S01]  /*0e20*/  VIADD R154, R0.reuse, 0x1e ;  /* 0x0000001e009a7836 */ /* 0x040fe20000000000 */
[----:B------:R-:W-:Y:S01]  /*0e30*/  IABS R112, R14 ;  /* 0x0000000e00707213 */ /* 0x000fe20000000000 */
[C---:B--2---:R-:W-:Y:S01]  /*0e40*/  VIADD R17, R0.reuse, 0x1d ;  /* 0x0000001d00117836 */ /* 0x044fe20000000000 */
[----:B------:R-:W-:Y:S01]  /*0e50*/  STL [R1+0xaf0], R12 ;  /* 0x000af00c01007387 */ /* 0x000fe20000100800 */
[C---:B------:R-:W-:Y:S01]  /*0e60*/  VIADD R252, R0.reuse, 0x1f ;  /* 0x0000001f00fc7836 */ /* 0x040fe20000000000 */
[----:B------:R-:W-:Y:S01]  /*0e70*/  IABS R109, R20 ;  /* 0x00000014006d7213 */ /* 0x000fe20000000000 */
[C---:B------:R-:W-:Y:S01]  /*0e80*/  VIADD R251, R0.reuse, 0x20 ;  /* 0x0000002000fb7836 */ /* 0x040fe20000000000 */
[----:B------:R-:W-:Y:S01]  /*0e90*/  STL [R1+0xaf8], R21 ;  /* 0x000af81501007387 */ /* 0x000fe20000100800 */
[C---:B------:R-:W-:Y:S01]  /*0ea0*/  VIADD R249, R0.reuse, 0x22 ;  /* 0x0000002200f97836 */ /* 0x040fe20000000000 */
[----:B------:R-:W-:Y:S01]  /*0eb0*/  IABS R107, R18 ;  /* 0x00000012006b7213 */ /* 0x000fe20000000000 */
[C---:B------:R-:W-:Y:S01]  /*0ec0*/  VIADD R248, R0.reuse, 0x23 ;  /* 0x0000002300f87836 */ /* 0x040fe20000000000 */
[----:B------:R-:W-:Y:S01]  /*0ed0*/  STL [R1+0xaf4], R20 ;  /* 0x000af41401007387 */ /* 0x000fe20000100800 */
[----:B------:R-:W-:Y:S01]  /*0ee0*/  IABS R103, R251 ;  /* 0x000000fb00677213 */ /* 0x000fe20000000000 */
[C---:B------:R-:W-:Y:S01]  /*0ef0*/  IMAD R136, R5.reuse, R8, R136 ;  /* 0x0000000805887224 */ /* 0x040fe200078e0288 */
[----:B------:R-:W-:Y:S01]  /*0f00*/  IABS R108, R19 ;  /* 0x00000013006c7213 */ /* 0x000fe20000000000 */
[----:B------:R-:W-:Y:S01]  /*0f10*/  STL [R1+0xb00], R19 ;  /* 0x000b001301007387 */ /* 0x000fe20000100800 */
[----:B------:R-:W-:Y:S01]  /*0f20*/  VIADD R247, R0, 0x24 ;  /* 0x0000002400f77836 */ /* 0x000fe20000000000 */
[----:B------:R-:W-:Y:S01]  /*0f30*/  IABS R106, R17 ;  /* 0x00000011006a7213 */ /* 0x000fe20000000000 */
[----:B------:R-:W-:Y:S01]  /*0f40*/  IMAD.HI.U32 R8, R2, R133, RZ ;  /* 0x0000008502087227 */ /* 0x000fe200078e00ff */
[----:B------:R-:W-:Y:S01]  /*0f50*/  STL [R1+0xb08], R18 ;  /* 0x000b081201007387 */ /* 0x000fe20000100800 */
[----:B------:R-:W-:-:S02]  /*0f60*/  ISETP.GT.U32.AND P4, PT, R5, R136, PT ;  /* 0x000000880500720c */ /* 0x000fc40003f84070 */
[----:B------:R-:W-:Y:S01]  /*0f70*/  VIADD R246, R0, 0x25 ;  /* 0x0000002500f67836 */ /* 0x000fe20000000000 */
[----:B------:R-:W-:Y:S01]  /*0f80*/  STL [R1+0xb10], R17 ;  /* 0x000b101101007387 */ /* 0x000fe20000100800 */
[----:B------:R-:W-:Y:S01]  /*0f90*/  IMAD.IADD R3, R10, 0x1, R3 ;  /* 0x000000010a037824 */ /* 0x000fe200078e0203 */
[----:B------:R-:W-:Y:S01]  /*0fa0*/  IABS R99, R247 ;  /* 0x000000f700637213 */ /* 0x000fe20000000000 */
[C---:B------:R-:W-:Y:S01]  /*0fb0*/  IMAD.HI.U32 R10, R2.reuse, R131, RZ ;  /* 0x00000083020a7227 */ /* 0x040fe200078e00ff */
[----:B------:R-:W-:Y:S01]  /*0fc0*/  STL [R1+0xb0c], R154 ;  /* 0x000b0c9a01007387 */ /* 0x000fe20000100800 */
[----:B------:R-:W-:Y:S02]  /*0fd0*/  IABS R104, R252 ;  /* 0x000000fc00687213 */ /* 0x000fe40000000000 */
[----:B------:R-:W-:Y:S01]  /*0fe0*/  IMAD.MOV R8, RZ, RZ, -R8 ;  /* 0x000000ffff087224 */ /* 0x000fe200078e0a08 */
[----:B------:R-:W-:Y:S01]  /*0ff0*/  STL [R1+0xb18], R252 ;  /* 0x000b18fc01007387 */ /* 0x000fe20000100800 */
[----:B------:R-:W-:Y:S01]  /*1000*/  IMAD.MOV R10, RZ, RZ, -R10 ;  /* 0x000000ffff0a7224 */ /* 0x000fe200078e0a0a */
[----:B------:R-:W-:Y:S01]  /*1010*/  IABS R105, R154 ;  /* 0x0000009a00697213 */ /* 0x000fe20000000000 */
[----:B------:R-:W-:Y:S01]  /*1020*/  IMAD R133, R5, R8, R133 ;  /* 0x0000000805857224 */ /* 0x000fe200078e0285 */
[----:B------:R-:W-:Y:S01]  /*1030*/  STL [R1+0xc9c], R154 ;  /* 0x000c9c9a01007387 */ /* 0x000fe20000100800 */
[----:B------:R-:W-:Y:S01]  /*1040*/  IMAD.HI.U32 R8, R2, R129, RZ ;  /* 0x0000008102087227 */ /* 0x000fe200078e00ff */
[----:B------:R-:W-:-:S02]  /*1050*/  IABS R101, R249 ;  /* 0x000000f900657213 */ /* 0x000fc40000000000 */
[----:B------:R-:W-:Y:S01]  /*1060*/  STL [R1+0xb20], R251 ;  /* 0x000b20fb01007387 */ /* 0x000fe20000100800 */
[C---:B------:R-:W-:Y:S01]  /*1070*/  IMAD R131, R5.reuse, R10, R131 ;  /* 0x0000000a05837224 */ /* 0x040fe200078e0283 */
[C---:B------:R-:W-:Y:S01]  /*1080*/  ISETP.GT.U32.AND P1, PT, R5.reuse, R133, PT ;  /* 0x000000850500720c */ /* 0x040fe20003f24070 */
[----:B------:R-:W-:Y:S01]  /*1090*/  IMAD.HI.U32 R10, R2, R127, RZ ;  /* 0x0000007f020a7227 */ /* 0x000fe200078e00ff */
[----:B------:R-:W-:Y:S01]  /*10a0*/  STL [R1+0xca0], R252 ;  /* 0x000ca0fc01007387 */ /* 0x000fe20000100800 */
[----:B------:R-:W-:Y:S02]  /*10b0*/  IABS R100, R248 ;  /* 0x000000f800647213 */ /* 0x000fe40000000000 */
[----:B------:R-:W-:Y:S01]  /*10c0*/  IMAD.MOV R8, RZ, RZ, -R8 ;  /* 0x000000ffff087224 */ /* 0x000fe200078e0a08 */
[----:B------:R-:W-:Y:S01]  /*10d0*/  STL [R1+0xb28], R250 ;  /* 0x000b28fa01007387 */ /* 0x000fe20000100800 */
[----:B------:R-:W-:Y:S01]  /*10e0*/  IMAD.MOV R10, RZ, RZ, -R10 ;  /* 0x000000ffff0a7224 */ /* 0x000fe200078e0a0a */
[C---:B------:R-:W-:Y:S01]  /*10f0*/  ISETP.GT.U32.AND P6, PT, R5.reuse, R131, PT ;  /* 0x000000830500720c */ /* 0x040fe20003fc4070 */
[C---:B------:R-:W-:Y:S01]  /*1100*/  IMAD R129, R5.reuse, R8, R129 ;  /* 0x0000000805817224 */ /* 0x040fe200078e0281 */
[----:B------:R1:W-:Y:S01]  /*1110*/  STL [R1+0xca4], R251 ;  /* 0x000ca4fb01007387 */ /* 0x0003e20000100800 */
[----:B------:R-:W-:Y:S01]  /*1120*/  IMAD R127, R5, R10, R127 ;  /* 0x0000000a057f7224 */ /* 0x000fe200078e027f */
[----:B------:R-:W-:Y:S01]  /*1130*/  IABS R98, R246 ;  /* 0x000000f600627213 */ /* 0x000fe20000000000 */
[--C-:B------:R-:W-:Y:S01]  /*1140*/  @!P5 IMAD.IADD R135, R135, 0x1, -R5.reuse ;  /* 0x000000018787d824 */ /* 0x100fe200078e0a05 */
[----:B------:R-:W-:Y:S01]  /*1150*/  STL [R1+0xb24], R249 ;  /* 0x000b24f901007387 */ /* 0x000fe20000100800 */
[C---:B------:R-:W-:Y:S01]  /*1160*/  ISETP.GT.U32.AND P5, PT, R5.reuse, R129, PT ;  /* 0x000000810500720c */ /* 0x040fe20003fa4070 */
[--C-:B------:R-:W-:Y:S01]  /*1170*/  @!P4 IMAD.IADD R136, R136, 0x1, -R5.reuse ;  /* 0x000000018888c824 */ /* 0x100fe200078e0a05 */
[C---:B------:R-:W-:Y:S01]  /*1180*/  ISETP.GT.U32.AND P4, PT, R5.reuse, R128, PT ;  /* 0x000000800500720c */ /* 0x040fe20003f84070 */
[----:B------:R-:W-:Y:S01]  /*1190*/  STL [R1+0xca8], R250 ;  /* 0x000ca8fa01007387 */ /* 0x000fe20000100800 */
[--C-:B------:R-:W-:Y:S01]  /*11a0*/  @!P3 IMAD.IADD R134, R134, 0x1, -R5.reuse ;  /* 0x000000018686b824 */ /* 0x100fe200078e0a05 */
[C---:B------:R-:W-:Y:S01]  /*11b0*/  ISETP.GT.U32.AND P3, PT, R5.reuse, R127, PT ;  /* 0x0000007f0500720c */ /* 0x040fe20003f64070 */
[--C-:B------:R-:W-:Y:S01]  /*11c0*/  @!P0 IMAD.IADD R130, R130, 0x1, -R5.reuse ;  /* 0x0000000182828824 */ /* 0x100fe200078e0a05 */
[----:B-1----:R-:W1:Y:S01]  /*11d0*/  S2R R251, SR_TID.X ;  /* 0x0000000000fb7919 */ /* 0x002e620000002100 */
[----:B------:R-:W-:Y:S01]  /*11e0*/  ISETP.GT.U32.AND P0, PT, R5, R135, PT ;  /* 0x000000870500720c */ /* 0x000fe20003f04070 */
[--C-:B------:R-:W-:Y:S01]  /*11f0*/  @!P1 IMAD.IADD R133, R133, 0x1, -R5.reuse ;  /* 0x0000000185859824 */ /* 0x100fe200078e0a05 */
[C---:B------:R-:W-:Y:S01]  /*1200*/  ISETP.GT.U32.AND P1, PT, R5.reuse, R126, PT ;  /* 0x0000007e0500720c */ /* 0x040fe20003f24070 */
[----:B------:R-:W-:Y:S01]  /*1210*/  STL [R1+0xcac], R249 ;  /* 0x000cacf901007387 */ /* 0x000fe20000100800 */
[--C-:B------:R-:W-:Y:S01]  /*1220*/  @!P2 IMAD.IADD R132, R132, 0x1, -R5.reuse ;  /* 0x000000018484a824 */ /* 0x100fe200078e0a05 */
[----:B------:R-:W-:Y:S01]  /*1230*/  ISETP.GT.U32.AND P2, PT, R5, R125, PT ;  /* 0x0000007d0500720c */ /* 0x000fe20003f44070 */
[--C-:B------:R-:W-:Y:S01]  /*1240*/  @!P5 IMAD.IADD R129, R129, 0x1, -R5.reuse ;  /* 0x000000018181d824 */ /* 0x100fe200078e0a05 */
[----:B------:R-:W-:Y:S01]  /*1250*/  STL [R1+0xb30], R248 ;  /* 0x000b30f801007387 */ /* 0x000fe20000100800 */
[--C-:B------:R-:W-:Y:S01]  /*1260*/  @!P4 IMAD.IADD R128, R128, 0x1, -R5.reuse ;  /* 0x000000018080c824 */ /* 0x100fe200078e0a05 */
[----:B------:R-:W-:Y:S01]  /*1270*/  ISETP.GT.U32.AND P4, PT, R5, R134, PT ;  /* 0x000000860500720c */ /* 0x000fe20003f84070 */
[--C-:B------:R-:W-:Y:S01]  /*1280*/  @!P3 IMAD.IADD R127, R127, 0x1, -R5.reuse ;  /* 0x000000017f7fb824 */ /* 0x100fe200078e0a05 */
[----:B------:R-:W-:Y:S01]  /*1290*/  STL [R1+0xb38], R247 ;  /* 0x000b38f701007387 */ /* 0x000fe20000100800 */
[----:B------:R-:W-:Y:S01]  /*12a0*/  ISETP.GT.U32.AND P3, PT, R5, R133, PT ;  /* 0x000000850500720c */ /* 0x000fe20003f64070 */
[--C-:B------:R-:W-:Y:S01]  /*12b0*/  @!P0 IMAD.IADD R135, R135, 0x1, -R5.reuse ;  /* 0x0000000187878824 */ /* 0x100fe200078e0a05 */
[C---:B------:R-:W-:Y:S01]  /*12c0*/  ISETP.GT.U32.AND P0, PT, R5.reuse, R130, PT ;  /* 0x000000820500720c */ /* 0x040fe20003f04070 */
[----:B------:R-:W-:Y:S01]  /*12d0*/  STL [R1+0xcb0], R248 ;  /* 0x000cb0f801007387 */ /* 0x000fe20000100800 */
[----:B------:R-:W-:Y:S01]  /*12e0*/  @!P1 IMAD.IADD R126, R126, 0x1, -R5 ;  /* 0x000000017e7e9824 */ /* 0x000fe200078e0a05 */
[----:B------:R-:W-:Y:S01]  /*12f0*/  ISETP.GT.U32.AND P1, PT, R5, R132, PT ;  /* 0x000000840500720c */ /* 0x000fe20003f24070 */
[----:B------:R-:W-:Y:S01]  /*1300*/  IMAD.HI.U32 R8, R2, R124, RZ ;  /* 0x0000007c02087227 */ /* 0x000fe200078e00ff */
[----:B------:R-:W-:Y:S01]  /*1310*/  STL [R1+0xb40], R246 ;  /* 0x000b40f601007387 */ /* 0x000fe20000100800 */
[----:B------:R-:W-:-:S02]  /*1320*/  @!P6 IADD3 R131, R131, -R5, RZ ;  /* 0x800000058383e210 */ /* 0x000fc40007ffe0ff */
[----:B------:R-:W-:Y:S01]  /*1330*/  IMAD.HI.U32 R10, R2, R122, RZ ;  /* 0x0000007a020a7227 */ /* 0x000fe200078e00ff */
[----:B------:R1:W-:Y:S01]  /*1340*/  STL [R1+0xcb4], R247 ;  /* 0x000cb4f701007387 */ /* 0x0003e20000100800 */
[C---:B------:R-:W-:Y:S02]  /*1350*/  ISETP.GT.U32.AND P6, PT, R5.reuse, R136, PT ;  /* 0x000000880500720c */ /* 0x040fe40003fc4070 */
[--C-:B------:R-:W-:Y:S01]  /*1360*/  @!P4 IMAD.IADD R134, R134, 0x1, -R5.reuse ;  /* 0x000000018686c824 */ /* 0x100fe200078e0a05 */
[----:B------:R-:W-:Y:S01]  /*1370*/  ISETP.GT.U32.AND P4, PT, R5, R128, PT ;  /* 0x000000800500720c */ /* 0x000fe20003f84070 */
[--C-:B------:R-:W-:Y:S01]  /*1380*/  @!P3 IMAD.IADD R133, R133, 0x1, -R5.reuse ;  /* 0x000000018585b824 */ /* 0x100fe200078e0a05 */
[C---:B------:R-:W-:Y:S01]  /*1390*/  ISETP.GT.U32.AND P3, PT, R5.reuse, R127, PT ;  /* 0x0000007f0500720c */ /* 0x040fe20003f64070 */
[----:B------:R-:W-:Y:S01]  /*13a0*/  @!P0 IMAD.IADD R130, R130, 0x1, -R5 ;  /* 0x0000000182828824 */ /* 0x000fe200078e0a05 */
[----:B------:R-:W-:Y:S01]  /*13b0*/  ISETP.GT.U32.AND P0, PT, R5, R123, PT ;  /* 0x0000007b0500720c */ /* 0x000fe20003f04070 */
[----:B------:R-:W-:Y:S01]  /*13c0*/  IMAD.MOV R8, RZ, RZ, -R8 ;  /* 0x000000ffff087224 */ /* 0x000fe200078e0a08 */
[----:B-1----:R-:W-:Y:S01]  /*13d0*/  LOP3.LUT R247, R251, 0x7f, RZ, 0xc0, !PT ;  /* 0x0000007ffbf77812 */ /* 0x002fe200078ec0ff */
[----:B------:R-:W-:-:S02]  /*13e0*/  IMAD.MOV R10, RZ, RZ, -R10 ;  /* 0x000000ffff0a7224 */ /* 0x000fc400078e0a0a */
[----:B------:R-:W-:-:S04]  /*13f0*/  IMAD.HI.U32 R7, R2, R120, RZ ;  /* 0x0000007802077227 */ /* 0x000fc800078e00ff */
[----:B------:R-:W-:Y:S02]  /*1400*/  IMAD R152, R3, 0x80, R247 ;  /* 0x0000008003987824 */ /* 0x000fe400078e02f7 */
[----:B------:R-:W-:-:S03]  /*1410*/  IMAD.HI.U32 R11, R2, R116, RZ ;  /* 0x00000074020b7227 */ /* 0x000fc600078e00ff */
[----:B------:R-:W-:Y:S01]  /*1420*/  IABS R3, R152 ;  /* 0x0000009800037213 */ /* 0x000fe20000000000 */
[----:B------:R-:W-:-:S04]  /*1430*/  IMAD.HI.U32 R9, R2, R118, RZ ;  /* 0x0000007602097227 */ /* 0x000fc800078e00ff */
[----:B------:R-:W-:Y:S01]  /*1440*/  IMAD.HI.U32 R6, R6, R3, RZ ;  /* 0x0000000306067227 */ /* 0x000fe200078e00ff */
[----:B------:R-:W-:-:S03]  /*1450*/  IADD3 R9, -R9, RZ, RZ ;  /* 0x000000ff09097210 */ /* 0x000fc60007ffe1ff */
[----:B------:R-:W-:Y:S02]  /*1460*/  IMAD.MOV R6, RZ, RZ, -R6 ;  /* 0x000000ffff067224 */ /* 0x000fe400078e0a06 */
[C---:B------:R-:W-:Y:S02]  /*1470*/  IMAD R124, R5.reuse, R8, R124 ;  /* 0x00000008057c7224 */ /* 0x040fe400078e027c */
[C---:B------:R-:W-:Y:S02]  /*1480*/  IMAD R3, R4.reuse, R6, R3 ;  /* 0x0000000604037224 */ /* 0x040fe400078e0203 */
[----:B------:R-:W-:Y:S02]  /*1490*/  IMAD R122, R5, R10, R122 ;  /* 0x0000000a057a7224 */ /* 0x000fe400078e027a */
[----:B------:R-:W-:Y:S01]  /*14a0*/  IMAD.MOV R7, RZ, RZ, -R7 ;  /* 0x000000ffff077224 */ /* 0x000fe200078e0a07 */
[----:B------:R-:W-:Y:S01]  /*14b0*/  ISETP.GT.U32.AND P5, PT, R4, R3, PT ;  /* 0x000000030400720c */ /* 0x000fe20003fa4070 */
[----:B------:R-:W-:-:S02]  /*14c0*/  IMAD.MOV R11, RZ, RZ, -R11 ;  /* 0x000000ffff0b7224 */ /* 0x000fc400078e0a0b */
[----:B------:R-:W-:Y:S01]  /*14d0*/  @!P2 IMAD.IADD R125, R125, 0x1, -R5 ;  /* 0x000000017d7da824 */ /* 0x000fe200078e0a05 */
[----:B------:R-:W-:Y:S01]  /*14e0*/  ISETP.GT.U32.AND P2, PT, R5, R131, PT ;  /* 0x000000830500720c */ /* 0x000fe20003f44070 */
[----:B------:R-:W-:-:S04]  /*14f0*/  IMAD.HI.U32 R8, R2, R119, RZ ;  /* 0x0000007702087227 */ /* 0x000fc800078e00ff */
[C---:B------:R-:W-:Y:S02]  /*1500*/  IMAD R120, R5.reuse, R7, R120 ;  /* 0x0000000705787224 */ /* 0x040fe400078e0278 */
[----:B------:R-:W-:Y:S02]  /*1510*/  IMAD R116, R5, R11, R116 ;  /* 0x0000000b05747224 */ /* 0x000fe400078e0274 */
[----:B------:R-:W-:Y:S01]  /*1520*/  @!P5 IMAD.IADD R3, R3, 0x1, -R4 ;  /* 0x000000010303d824 */ /* 0x000fe200078e0a04 */
[C---:B------:R-:W-:Y:S01]  /*1530*/  ISETP.GT.U32.AND P5, PT, R5.reuse, R129, PT ;  /* 0x000000810500720c */ /* 0x040fe20003fa4070 */
[----:B------:R-:W-:Y:S01]  /*1540*/  @!P1 IMAD.IADD R132, R132, 0x1, -R5 ;  /* 0x0000000184849824 */ /* 0x000fe200078e0a05 */
[----:B------:R-:W-:Y:S01]  /*1550*/  ISETP.GT.U32.AND P1, PT, R5, R126, PT ;  /* 0x0000007e0500720c */ /* 0x000fe20003f24070 */
[----:B------:R-:W-:Y:S01]  /*1560*/  IMAD.MOV R8, RZ, RZ, -R8 ;  /* 0x000000ffff087224 */ /* 0x000fe200078e0a08 */
[----:B------:R-:W-:Y:S01]  /*1570*/  @!P2 IADD3 R131, R131, -R5, RZ ;  /* 0x800000058383a210 */ /* 0x000fe20007ffe0ff */
[----:B------:R-:W-:Y:S01]  /*1580*/  IMAD.HI.U32 R7, R2, R115, RZ ;  /* 0x0000007302077227 */ /* 0x000fe200078e00ff */
[----:B------:R-:W-:-:S03]  /*1590*/  ISETP.GT.U32.AND P2, PT, R5, R124, PT ;  /* 0x0000007c0500720c */ /* 0x000fc60003f44070 */
[--C-:B------:R-:W-:Y:S01]  /*15a0*/  @!P4 IMAD.IADD R128, R128, 0x1, -R5.reuse ;  /* 0x000000018080c824 */ /* 0x100fe200078e0a05 */
[----:B------:R-:W-:Y:S01]  /*15b0*/  ISETP.GT.U32.AND P4, PT, R5, R121, PT ;  /* 0x000000790500720c */ /* 0x000fe20003f84070 */
[--C-:B------:R-:W-:Y:S01]  /*15c0*/  @!P3 IMAD.IADD R127, R127, 0x1, -R5.reuse ;  /* 0x000000017f7fb824 */ /* 0x100fe200078e0a05 */
[----:B------:R-:W-:Y:S01]  /*15d0*/  ISETP.GT.U32.AND P3, PT, R5, R120, PT ;  /* 0x000000780500720c */ /* 0x000fe20003f64070 */
[--C-:B------:R-:W-:Y:S01]  /*15e0*/  @!P5 IMAD.IADD R129, R129, 0x1, -R5.reuse ;  /* 0x000000018181d824 */ /* 0x100fe200078e0a05 */
[----:B------:R-:W-:Y:S01]  /*15f0*/  ISETP.GT.U32.AND P5, PT, R5, R122, PT ;  /* 0x0000007a0500720c */ /* 0x000fe20003fa4070 */
[----:B------:R-:W-:Y:S01]  /*1600*/  @!P0 IMAD.IADD R123, R123, 0x1, -R5 ;  /* 0x000000017b7b8824 */ /* 0x000fe200078e0a05 */
[C---:B------:R-:W-:Y:S01]  /*1610*/  ISETP.GT.U32.AND P0, PT, R5.reuse, R116, PT ;  /* 0x000000740500720c */ /* 0x040fe20003f04070 */
[C---:B------:R-:W-:Y:S02]  /*1620*/  IMAD R119, R5.reuse, R8, R119 ;  /* 0x0000000805777224 */ /* 0x040fe400078e0277 */
[----:B------:R-:W-:-:S02]  /*1630*/  IMAD R118, R5, R9, R118 ;  /* 0x0000000905767224 */ /* 0x000fc400078e0276 */
[----:B------:R-:W-:-:S04]  /*1640*/  IMAD.HI.U32 R8, R2, R114, RZ ;  /* 0x0000007202087227 */ /* 0x000fc800078e00ff */
[----:B------:R-:W-:-:S04]  /*1650*/  IMAD.HI.U32 R9, R2, R113, RZ ;  /* 0x0000007102097227 */ /* 0x000fc800078e00ff */
[----:B------:R-:W-:Y:S02]  /*1660*/  IMAD.MOV R12, RZ, RZ, -R7 ;  /* 0x000000ffff0c7224 */ /* 0x000fe400078e0a07 */
[----:B------:R-:W-:-:S04]  /*1670*/  IMAD.HI.U32 R10, R2, R117, RZ ;  /* 0x00000075020a7227 */ /* 0x000fc800078e00ff */
[----:B------:R-:W-:Y:S02]  /*1680*/  IMAD.MOV R8, RZ, RZ, -R8 ;  /* 0x000000ffff087224 */ /* 0x000fe400078e0a08 */
[----:B------:R-:W-:Y:S02]  /*1690*/  IMAD.MOV R14, RZ, RZ, -R9 ;  /* 0x000000ffff0e7224 */ /* 0x000fe400078e0a09 */
[C---:B------:R-:W-:Y:S02]  /*16a0*/  IMAD R115, R5.reuse, R12, R115 ;  /* 0x0000000c05737224 */ /* 0x040fe400078e0273 */
[----:B------:R-:W-:Y:S02]  /*16b0*/  IMAD.MOV R10, RZ, RZ, -R10 ;  /* 0x000000ffff0a7224 */ /* 0x000fe400078e0a0a */
[----:B------:R-:W-:Y:S01]  /*16c0*/  @!P6 IMAD.IADD R136, R136, 0x1, -R5 ;  /* 0x000000018888e824 */ /* 0x000fe200078e0a05 */
[C---:B------:R-:W-:Y:S01]  /*16d0*/  ISETP.GT.U32.AND P6, PT, R5.reuse, R125, PT ;  /* 0x0000007d0500720c */ /* 0x040fe20003fc4070 */
[----:B------:R-:W-:-:S02]  /*16e0*/  IMAD R114, R5, R8, R114 ;  /* 0x0000000805727224 */ /* 0x000fc400078e0272 */
[C---:B------:R-:W-:Y:S02]  /*16f0*/  IMAD R113, R5.reuse, R14, R113 ;  /* 0x0000000e05717224 */ /* 0x040fe400078e0271 */
[--C-:B------:R-:W-:Y:S01]  /*1700*/  @!P1 IMAD.IADD R126, R126, 0x1, -R5.reuse ;  /* 0x000000017e7e9824 */ /* 0x100fe200078e0a05 */
[C---:B------:R-:W-:Y:S01]  /*1710*/  ISETP.GT.U32.AND P1, PT, R5.reuse, R119, PT ;  /* 0x000000770500720c */ /* 0x040fe20003f24070 */
[----:B------:R-:W-:Y:S01]  /*1720*/  @!P5 IMAD.IADD R122, R122, 0x1, -R5 ;  /* 0x000000017a7ad824 */ /* 0x000fe200078e0a05 */
[C---:B------:R-:W-:Y:S01]  /*1730*/  ISETP.GT.U32.AND P5, PT, R5.reuse, R115, PT ;  /* 0x000000730500720c */ /* 0x040fe20003fa4070 */
[----:B------:R-:W-:Y:S02]  /*1740*/  IMAD R117, R5, R10, R117 ;  /* 0x0000000a05757224 */ /* 0x000fe400078e0275 */
[----:B------:R-:W-:-:S04]  /*1750*/  IMAD.HI.U32 R10, R2, R112, RZ ;  /* 0x00000070020a7227 */ /* 0x000fc800078e00ff */
[--C-:B------:R-:W-:Y:S01]  /*1760*/  @!P4 IMAD.IADD R121, R121, 0x1, -R5.reuse ;  /* 0x000000017979c824 */ /* 0x100fe200078e0a05 */
[C---:B------:R-:W-:Y:S01]  /*1770*/  ISETP.GT.U32.AND P4, PT, R5.reuse, R114, PT ;  /* 0x000000720500720c */ /* 0x040fe20003f84070 */
[--C-:B------:R-:W-:Y:S01]  /*1780*/  @!P3 IMAD.IADD R120, R120, 0x1, -R5.reuse ;  /* 0x000000017878b824 */ /* 0x100fe200078e0a05 */
[C---:B------:R-:W-:Y:S01]  /*1790*/  ISETP.GT.U32.AND P3, PT, R5.reuse, R113, PT ;  /* 0x000000710500720c */ /* 0x040fe20003f64070 */
[--C-:B------:R-:W-:Y:S01]  /*17a0*/  @!P0 IMAD.IADD R116, R116, 0x1, -R5.reuse ;  /* 0x0000000174748824 */ /* 0x100fe200078e0a05 */
[C---:B------:R-:W-:Y:S01]  /*17b0*/  ISETP.GT.U32.AND P0, PT, R5.reuse, R122, PT ;  /* 0x0000007a0500720c */ /* 0x040fe20003f04070 */
[----:B------:R-:W-:Y:S02]  /*17c0*/  IMAD.MOV R10, RZ, RZ, -R10 ;  /* 0x000000ffff0a7224 */ /* 0x000fe400078e0a0a */
[----:B------:R-:W-:Y:S01]  /*17d0*/  @!P2 IMAD.IADD R124, R124, 0x1, -R5 ;  /* 0x000000017c7ca824 */ /* 0x000fe200078e0a05 */
[C---:B------:R-:W-:Y:S01]  /*17e0*/  ISETP.GT.U32.AND P2, PT, R5.reuse, R117, PT ;  /* 0x000000750500720c */ /* 0x040fe20003f44070 */
[----:B------:R-:W-:-:S02]  /*17f0*/  IMAD R112, R5, R10, R112 ;  /* 0x0000000a05707224 */ /* 0x000fc400078e0270 */
[--C-:B------:R-:W-:Y:S01]  /*1800*/  @!P6 IMAD.IADD R125, R125, 0x1, -R5.reuse ;  /* 0x000000017d7de824 */ /* 0x100fe200078e0a05 */
[----:B------:R-:W-:Y:S01]  /*1810*/  ISETP.GT.U32.AND P6, PT, R5, R118, PT ;  /* 0x000000760500720c */ /* 0x000fe20003fc4070 */
[--C-:B------:R-:W-:Y:S01]  /*1820*/  @!P1 IMAD.IADD R119, R119, 0x1, -R5.reuse ;  /* 0x0000000177779824 */ /* 0x100fe200078e0a05 */
[----:B------:R-:W-:Y:S01]  /*1830*/  ISETP.GT.U32.AND P1, PT, R5, R112, PT ;  /* 0x000000700500720c */ /* 0x000fe20003f24070 */
[--C-:B------:R-:W-:Y:S01]  /*1840*/  @!P5 IMAD.IADD R115, R115, 0x1, -R5.reuse ;  /* 0x000000017373d824 */ /* 0x100fe200078e0a05 */
[C---:B------:R-:W-:Y:S01]  /*1850*/  ISETP.GT.U32.AND P5, PT, R5.reuse, R121, PT ;  /* 0x000000790500720c */ /* 0x040fe20003fa4070 */
[--C-:B------:R-:W-:Y:S01]  /*1860*/  @!P4 IMAD.IADD R114, R114, 0x1, -R5.reuse ;  /* 0x000000017272c824 */ /* 0x100fe200078e0a05 */
[----:B------:R-:W-:Y:S01]  /*1870*/  ISETP.GT.U32.AND P4, PT, R5, R120, PT ;  /* 0x000000780500720c */ /* 0x000fe20003f84070 */
[--C-:B------:R-:W-:Y:S01]  /*1880*/  @!P3 IMAD.IADD R113, R113, 0x1, -R5.reuse ;  /* 0x000000017171b824 */ /* 0x100fe200078e0a05 */
[C---:B------:R-:W-:Y:S01]  /*1890*/  ISETP.GT.U32.AND P3, PT, R5.reuse, R119, PT ;  /* 0x000000770500720c */ /* 0x040fe20003f64070 */
[----:B------:R-:W-:Y:S01]  /*18a0*/  @!P0 IMAD.IADD R122, R122, 0x1, -R5 ;  /* 0x000000017a7a8824 */ /* 0x000fe200078e0a05 */
[----:B------:R-:W-:Y:S01]  /*18b0*/  ISETP.GT.U32.AND P0, PT, R5, R116, PT ;  /* 0x000000740500720c */ /* 0x000fe20003f04070 */
[----:B------:R-:W-:-:S02]  /*18c0*/  IMAD.HI.U32 R8, R2, R109, RZ ;  /* 0x0000006d02087227 */ /* 0x000fc400078e00ff */
[----:B------:R-:W-:Y:S02]  /*18d0*/  @!P6 IADD3 R118, R118, -R5, RZ ;  /* 0x800000057676e210 */ /* 0x000fe40007ffe0ff */
[----:B------:R-:W-:Y:S01]  /*18e0*/  IMAD.MOV R8, RZ, RZ, -R8 ;  /* 0x000000ffff087224 */ /* 0x000fe200078e0a08 */
[----:B------:R-:W-:Y:S01]  /*18f0*/  ISETP.GT.U32.AND P6, PT, R5, R124, PT ;  /* 0x0000007c0500720c */ /* 0x000fe20003fc4070 */
[----:B------:R-:W-:Y:S01]  /*1900*/  @!P2 IMAD.IADD R117, R117, 0x1, -R5 ;  /* 0x000000017575a824 */ /* 0x000fe200078e0a05 */
[----:B------:R-:W-:Y:S01]  /*1910*/  ISETP.GT.U32.AND P2, PT, R5, R123, PT ;  /* 0x0000007b0500720c */ /* 0x000fe20003f44070 */
[----:B------:R-:W-:Y:S02]  /*1920*/  IMAD.HI.U32 R10, R2, R107, RZ ;  /* 0x0000006b020a7227 */ /* 0x000fe400078e00ff */
[----:B------:R-:W-:Y:S02]  /*1930*/  @!P3 IADD3 R119, R119, -R5, RZ ;  /* 0x800000057777b210 */ /* 0x000fe40007ffe0ff */
[C---:B------:R-:W-:Y:S01]  /*1940*/  IMAD R109, R5.reuse, R8, R109 ;  /* 0x00000008056d7224 */ /* 0x040fe200078e026d */
[C---:B------:R-:W-:Y:S01]  /*1950*/  ISETP.GT.U32.AND P3, PT, R5.reuse, R113, PT ;  /* 0x000000710500720c */ /* 0x040fe20003f64070 */
[--C-:B------:R-:W-:Y:S01]  /*1960*/  @!P1 IMAD.IADD R112, R112, 0x1, -R5.reuse ;  /* 0x0000000170709824 */ /* 0x100fe200078e0a05 */
[----:B------:R-:W-:Y:S01]  /*1970*/  ISETP.GT.U32.AND P1, PT, R5, R118, PT ;  /* 0x000000760500720c */ /* 0x000fe20003f24070 */
[----:B------:R-:W-:Y:S01]  /*1980*/  @!P5 IMAD.IADD R121, R121, 0x1, -R5 ;  /* 0x000000017979d824 */ /* 0x000fe200078e0a05 */
[----:B------:R-:W-:Y:S01]  /*1990*/  ISETP.GT.U32.AND P5, PT, R5, R115, PT ;  /* 0x000000730500720c */ /* 0x000fe20003fa4070 */
[----:B------:R-:W-:-:S04]  /*19a0*/  IMAD.HI.U32 R11, R2, R111, RZ ;  /* 0x0000006f020b7227 */ /* 0x000fc800078e00ff */
[----:B------:R-:W-:Y:S02]  /*19b0*/  IMAD.MOV R10, RZ, RZ, -R10 ;  /* 0x000000ffff0a7224 */ /* 0x000fe400078e0a0a */
[----:B------:R-:W-:-:S04]  /*19c0*/  IMAD.HI.U32 R9, R2, R108, RZ ;  /* 0x0000006c02097227 */ /* 0x000fc800078e00ff */
[--C-:B------:R-:W-:Y:S01]  /*19d0*/  @!P4 IMAD.IADD R120, R120, 0x1, -R5.reuse ;  /* 0x000000017878c824 */ /* 0x100fe200078e0a05 */
[C---:B------:R-:W-:Y:S01]  /*19e0*/  ISETP.GT.U32.AND P4, PT, R5.reuse, R114, PT ;  /* 0x000000720500720c */ /* 0x040fe20003f84070 */
[----:B------:R-:W-:Y:S01]  /*19f0*/  @!P0 IMAD.IADD R116, R116, 0x1, -R5 ;  /* 0x0000000174748824 */ /* 0x000fe200078e0a05 */
[C---:B------:R-:W-:Y:S01]  /*1a00*/  ISETP.GT.U32.AND P0, PT, R5.reuse, R109, PT ;  /* 0x0000006d0500720c */ /* 0x040fe20003f04070 */
[----:B------:R-:W-:Y:S02]  /*1a10*/  IMAD.MOV R16, RZ, RZ, -R11 ;  /* 0x000000ffff107224 */ /* 0x000fe400078e0a0b */
[----:B------:R-:W-:Y:S02]  /*1a20*/  IMAD R107, R5, R10, R107 ;  /* 0x0000000a056b7224 */ /* 0x000fe400078e026b */
[----:B------:R-:W-:-:S04]  /*1a30*/  IMAD.HI.U32 R7, R2, R110, RZ ;  /* 0x0000006e02077227 */ /* 0x000fc800078e00ff */
[----:B------:R-:W-:-:S04]  /*1a40*/  IMAD.HI.U32 R11, R2, R106, RZ ;  /* 0x0000006a020b7227 */ /* 0x000fc800078e00ff */
[----:B------:R-:W-:Y:S02]  /*1a50*/  IMAD.MOV R9, RZ, RZ, -R9 ;  /* 0x000000ffff097224 */ /* 0x000fe400078e0a09 */
[----:B------:R-:W-:-:S04]  /*1a60*/  IMAD.HI.U32 R10, R2, R102, RZ ;  /* 0x00000066020a7227 */ /* 0x000fc800078e00ff */
[C---:B------:R-:W-:Y:S02]  /*1a70*/  IMAD R111, R5.reuse, R16, R111 ;  /* 0x00000010056f7224 */ /* 0x040fe400078e026f */
[----:B------:R-:W-:Y:S02]  /*1a80*/  IMAD.MOV R7, RZ, RZ, -R7 ;  /* 0x000000ffff077224 */ /* 0x000fe400078e0a07 */
[----:B------:R-:W-:Y:S02]  /*1a90*/  IMAD.MOV R11, RZ, RZ, -R11 ;  /* 0x000000ffff0b7224 */ /* 0x000fe400078e0a0b */
[----:B------:R-:W-:Y:S02]  /*1aa0*/  IMAD R108, R5, R9, R108 ;  /* 0x00000009056c7224 */ /* 0x000fe400078e026c */
[----:B------:R-:W-:Y:S02]  /*1ab0*/  IMAD.MOV R10, RZ, RZ, -R10 ;  /* 0x000000ffff0a7224 */ /* 0x000fe400078e0a0a */
[----:B------:R-:W-:Y:S01]  /*1ac0*/  @!P2 IMAD.IADD R123, R123, 0x1, -R5 ;  /* 0x000000017b7ba824 */ /* 0x000fe200078e0a05 */
[----:B------:R-:W-:Y:S01]  /*1ad0*/  ISETP.GT.U32.AND P2, PT, R5, R117, PT ;  /* 0x000000750500720c */ /* 0x000fe20003f44070 */
[----:B------:R-:W-:-:S04]  /*1ae0*/  IMAD.HI.U32 R8, R2, R104, RZ ;  /* 0x0000006802087227 */ /* 0x000fc800078e00ff */
[C---:B------:R-:W-:Y:S02]  /*1af0*/  IMAD R110, R5.reuse, R7, R110 ;  /* 0x00000007056e7224 */ /* 0x040fe400078e026e */
[C---:B------:R-:W-:Y:S02]  /*1b00*/  IMAD R106, R5.reuse, R11, R106 ;  /* 0x0000000b056a7224 */ /* 0x040fe400078e026a */
[C---:B------:R-:W-:Y:S02]  /*1b10*/  IMAD R102, R5.reuse, R10, R102 ;  /* 0x0000000a05667224 */ /* 0x040fe400078e0266 */
[--C-:B------:R-:W-:Y:S01]  /*1b20*/  @!P6 IMAD.IADD R124, R124, 0x1, -R5.reuse ;  /* 0x000000017c7ce824 */ /* 0x100fe200078e0a05 */
        /* <DEDUP_REMOVED lines=9> */
[----:B------:R-:W-:Y:S01]  /*1bc0*/  ISETP.GT.U32.AND P4, PT, R5, R107, PT ;  /* 0x0000006b0500720c */ /* 0x000fe20003f84070 */
[--C-:B------:R-:W-:Y:S01]  /*1bd0*/  @!P3 IMAD.IADD R113, R113, 0x1, -R5.reuse ;  /* 0x000000017171b824 */ /* 0x100fe200078e0a05 */
[----:B------:R-:W-:Y:S01]  /*1be0*/  ISETP.GT.U32.AND P3, PT, R5, R106, PT ;  /* 0x0000006a0500720c */ /* 0x000fe20003f64070 */
[----:B------:R-:W-:Y:S01]  /*1bf0*/  @!P0 IMAD.IADD R109, R109, 0x1, -R5 ;  /* 0x000000016d6d8824 */ /* 0x000fe200078e0a05 */
[C---:B------:R-:W-:Y:S01]  /*1c00*/  ISETP.GT.U32.AND P0, PT, R5.reuse, R102, PT ;  /* 0x000000660500720c */ /* 0x040fe20003f04070 */
[----:B------:R-:W-:Y:S02]  /*1c10*/  IMAD.MOV R12, RZ, RZ, -R7 ;  /* 0x000000ffff0c7224 */ /* 0x000fe400078e0a07 */
[----:B------:R-:W-:Y:S02]  /*1c20*/  IMAD R104, R5, R8, R104 ;  /* 0x0000000805687224 */ /* 0x000fe400078e0268 */
[----:B------:R-:W-:-:S02]  /*1c30*/  IMAD.MOV R16, RZ, RZ, -R11 ;  /* 0x000000ffff107224 */ /* 0x000fc400078e0a0b */
[----:B------:R-:W-:-:S04]  /*1c40*/  IMAD.HI.U32 R7, R2, R100, RZ ;  /* 0x0000006402077227 */ /* 0x000fc800078e00ff */
[----:B------:R-:W-:Y:S01]  /*1c50*/  IMAD.HI.U32 R8, R2, R99, RZ ;  /* 0x0000006302087227 */ /* 0x000fe200078e00ff */
[----:B------:R-:W-:-:S03]  /*1c60*/  @!P3 IADD3 R106, R106, -R5, RZ ;  /* 0x800000056a6ab210 */ /* 0x000fc60007ffe0ff */
[C---:B------:R-:W-:Y:S02]  /*1c70*/  IMAD R105, R5.reuse, R12, R105 ;  /* 0x0000000c05697224 */ /* 0x040fe400078e0269 */
[----:B------:R-:W-:Y:S02]  /*1c80*/  IMAD R101, R5, R16, R101 ;  /* 0x0000001005657224 */ /* 0x000fe400078e0265 */
[----:B------:R-:W-:Y:S02]  /*1c90*/  IMAD.MOV R7, RZ, RZ, -R7 ;  /* 0x000000ffff077224 */ /* 0x000fe400078e0a07 */
[----:B------:R-:W-:Y:S02]  /*1ca0*/  IMAD.MOV R8, RZ, RZ, -R8 ;  /* 0x000000ffff087224 */ /* 0x000fe400078e0a08 */
[----:B------:R-:W-:Y:S01]  /*1cb0*/  @!P2 IMAD.IADD R117, R117, 0x1, -R5 ;  /* 0x000000017575a824 */ /* 0x000fe200078e0a05 */
[----:B------:R-:W-:Y:S01]  /*1cc0*/  ISETP.GT.U32.AND P2, PT, R5, R110, PT ;  /* 0x0000006e0500720c */ /* 0x000fe20003f44070 */
[----:B------:R-:W-:-:S04]  /*1cd0*/  IMAD.HI.U32 R9, R2, R103, RZ ;  /* 0x0000006702097227 */ /* 0x000fc800078e00ff */
[C---:B------:R-:W-:Y:S02]  /*1ce0*/  IMAD R100, R5.reuse, R7, R100 ;  /* 0x0000000705647224 */ /* 0x040fe400078e0264 */
[C---:B------:R-:W-:Y:S02]  /*1cf0*/  IMAD R99, R5.reuse, R8, R99 ;  /* 0x0000000805637224 */ /* 0x040fe400078e0263 */
[--C-:B------:R-:W-:Y:S01]  /*1d00*/  @!P6 IMAD.IADD R112, R112, 0x1, -R5.reuse ;  /* 0x000000017070e824 */ /* 0x100fe200078e0a05 */
[----:B------:R-:W-:Y:S01]  /*1d10*/  ISETP.GT.U32.AND P6, PT, R5, R105, PT ;  /* 0x000000690500720c */ /* 0x000fe20003fc4070 */
[--C-:B------:R-:W-:Y:S01]  /*1d20*/  @!P1 IMAD.IADD R111, R111, 0x1, -R5.reuse ;  /* 0x000000016f6f9824 */ /* 0x100fe200078e0a05 */
[C---:B------:R-:W-:Y:S01]  /*1d30*/  ISETP.GT.U32.AND P1, PT, R5.reuse, R104, PT ;  /* 0x000000680500720c */ /* 0x040fe20003f24070 */
[----:B------:R-:W-:Y:S01]  /*1d40*/  @!P5 IMAD.IADD R108, R108, 0x1, -R5 ;  /* 0x000000016c6cd824 */ /* 0x000fe200078e0a05 */
[C---:B------:R-:W-:Y:S01]  /*1d50*/  ISETP.GT.U32.AND P5, PT, R5.reuse, R101, PT ;  /* 0x000000650500720c */ /* 0x040fe20003fa4070 */
[----:B------:R-:W-:Y:S01]  /*1d60*/  IMAD.MOV R14, RZ, RZ, -R9 ;  /* 0x000000ffff0e7224 */ /* 0x000fe200078e0a09 */
[----:B------:R-:W-:Y:S01]  /*1d70*/  ISETP.GT.U32.AND P3, PT, R5, R99, PT ;  /* 0x000000630500720c */ /* 0x000fe20003f64070 */
[--C-:B------:R-:W-:Y:S01]  /*1d80*/  @!P4 IMAD.IADD R107, R107, 0x1, -R5.reuse ;  /* 0x000000016b6bc824 */ /* 0x100fe200078e0a05 */
[C---:B------:R-:W-:Y:S01]  /*1d90*/  ISETP.GT.U32.AND P4, PT, R5.reuse, R100, PT ;  /* 0x000000640500720c */ /* 0x040fe20003f84070 */
[----:B------:R-:W-:Y:S01]  /*1da0*/  @!P0 IMAD.IADD R102, R102, 0x1, -R5 ;  /* 0x0000000166668824 */ /* 0x000fe200078e0a05 */
[C---:B------:R-:W-:Y:S01]  /*1db0*/  ISETP.GT.U32.AND P0, PT, R5.reuse, R108, PT ;  /* 0x0000006c0500720c */ /* 0x040fe20003f04070 */
[----:B------:R-:W-:-:S02]  /*1dc0*/  IMAD R103, R5, R14, R103 ;  /* 0x0000000e05677224 */ /* 0x000fc400078e0267 */
[----:B------:R-:W-:Y:S02]  /*1dd0*/  VIADD R243, R0, 0x28 ;  /* 0x0000002800f37836 */ /* 0x000fe40000000000 */
[--C-:B------:R-:W-:Y:S01]  /*1de0*/  @!P2 IMAD.IADD R110, R110, 0x1, -R5.reuse ;  /* 0x000000016e6ea824 */ /* 0x100fe200078e0a05 */
[----:B------:R-:W-:Y:S01]  /*1df0*/  ISETP.GT.U32.AND P2, PT, R5, R103, PT ;  /* 0x000000670500720c */ /* 0x000fe20003f44070 */
[--C-:B------:R-:W-:Y:S01]  /*1e00*/  @!P6 IMAD.IADD R105, R105, 0x1, -R5.reuse ;  /* 0x000000016969e824 */ /* 0x100fe200078e0a05 */
[----:B------:R-:W-:Y:S01]  /*1e10*/  IABS R95, R243 ;  /* 0x000000f3005f7213 */ /* 0x000fe20000000000 */
[--C-:B------:R-:W-:Y:S01]  /*1e20*/  @!P1 IMAD.IADD R104, R104, 0x1, -R5.reuse ;  /* 0x0000000168689824 */ /* 0x100fe200078e0a05 */
[----:B------:R-:W-:Y:S01]  /*1e30*/  ISETP.GT.U32.AND P1, PT, R5, R110, PT ;  /* 0x0000006e0500720c */ /* 0x000fe20003f24070 */
[----:B------:R-:W-:Y:S01]  /*1e40*/  @!P5 IMAD.IADD R101, R101, 0x1, -R5 ;  /* 0x000000016565d824 */ /* 0x000fe200078e0a05 */
[C---:B------:R-:W-:Y:S01]  /*1e50*/  ISETP.GT.U32.AND P5, PT, R5.reuse, R107, PT ;  /* 0x0000006b0500720c */ /* 0x040fe20003fa4070 */
[C---:B------:R-:W-:Y:S01]  /*1e60*/  VIADD R245, R0.reuse, 0x26 ;  /* 0x0000002600f57836 */ /* 0x040fe20000000000 */
[----:B------:R-:W-:Y:S01]  /*1e70*/  ISETP.GT.U32.AND P6, PT, R5, R111, PT ;  /* 0x0000006f0500720c */ /* 0x000fe20003fc4070 */
[----:B------:R-:W-:-:S02]  /*1e80*/  VIADD R241, R0, 0x2a ;  /* 0x0000002a00f17836 */ /* 0x000fc40000000000 */
[--C-:B------:R-:W-:Y:S01]  /*1e90*/  @!P4 IMAD.IADD R100, R100, 0x1, -R5.reuse ;  /* 0x000000016464c824 */ /* 0x100fe200078e0a05 */
[----:B------:R-:W-:Y:S01]  /*1ea0*/  ISETP.GT.U32.AND P4, PT, R5, R106, PT ;  /* 0x0000006a0500720c */ /* 0x000fe20003f84070 */
[--C-:B------:R-:W-:Y:S01]  /*1eb0*/  @!P3 IMAD.IADD R99, R99, 0x1, -R5.reuse ;  /* 0x000000016363b824 */ /* 0x100fe200078e0a05 */
[C---:B------:R-:W-:Y:S01]  /*1ec0*/  ISETP.GT.U32.AND P3, PT, R5.reuse, R105, PT ;  /* 0x000000690500720c */ /* 0x040fe20003f64070 */
[----:B------:R-:W-:Y:S01]  /*1ed0*/  @!P0 IMAD.IADD R108, R108, 0x1, -R5 ;  /* 0x000000016c6c8824 */ /* 0x000fe200078e0a05 */
[----:B------:R-:W-:Y:S01]  /*1ee0*/  ISETP.GT.U32.AND P0, PT, R5, R102, PT ;  /* 0x000000660500720c */ /* 0x000fe20003f04070 */
[----:B------:R-:W-:Y:S01]  /*1ef0*/  IMAD.HI.U32 R9, R2, R98, RZ ;  /* 0x0000006202097227 */ /* 0x000fe200078e00ff */
[----:B------:R-:W-:Y:S01]  /*1f00*/  IABS R97, R245 ;  /* 0x000000f500617213 */ /* 0x000fe20000000000 */
[----:B------:R-:W-:Y:S01]  /*1f10*/  STL [R1+0xb3c], R245 ;  /* 0x000b3cf501007387 */ /* 0x000fe20000100800 */
[----:B------:R-:W-:Y:S01]  /*1f20*/  IABS R93, R241 ;  /* 0x000000f1005d7213 */ /* 0x000fe20000000000 */
[----:B------:R-:W-:Y:S01]  /*1f30*/  VIADD R242, R0, 0x29 ;  /* 0x0000002900f27836 */ /* 0x000fe20000000000 */
[----:B------:R-:W-:Y:S01]  /*1f40*/  @!P5 IADD3 R107, R107, -R5, RZ ;  /* 0x800000056b6bd210 */ /* 0x000fe20007ffe0ff */
[----:B------:R-:W-:Y:S01]  /*1f50*/  IMAD.HI.U32 R7, R2, R95, RZ ;  /* 0x0000005f02077227 */ /* 0x000fe200078e00ff */
[----:B------:R-:W-:Y:S01]  /*1f60*/  ISETP.GT.U32.AND P5, PT, R5, R101, PT ;  /* 0x000000650500720c */ /* 0x000fe20003fa4070 */
[----:B------:R1:W-:Y:S01]  /*1f70*/  STL [R1+0xcb8], R246 ;  /* 0x000cb8f601007387 */ /* 0x0003e20000100800 */
[----:B------:R-:W-:Y:S01]  /*1f80*/  IABS R94, R242 ;  /* 0x000000f2005e7213 */ /* 0x000fe20000000000 */
[----:B------:R-:W-:-:S02]  /*1f90*/  IMAD.MOV R9, RZ, RZ, -R9 ;  /* 0x000000ffff097224 */ /* 0x000fc400078e0a09 */
[C---:B------:R-:W-:Y:S01]  /*1fa0*/  VIADD R239, R0.reuse, 0x2c ;  /* 0x0000002c00ef7836 */ /* 0x040fe20000000000 */
[----:B------:R-:W-:Y:S01]  /*1fb0*/  STL [R1+0xb48], R244 ;  /* 0x000b48f401007387 */ /* 0x000fe20000100800 */
[----:B------:R-:W-:Y:S02]  /*1fc0*/  IMAD.MOV R12, RZ, RZ, -R7 ;  /* 0x000000ffff0c7224 */ /* 0x000fe400078e0a07 */
[----:B------:R-:W-:Y:S01]  /*1fd0*/  VIADD R236, R0, 0x2f ;  /* 0x0000002f00ec7836 */ /* 0x000fe20000000000 */
[----:B------:R-:W-:Y:S01]  /*1fe0*/  IABS R91, R239 ;  /* 0x000000ef005b7213 */ /* 0x000fe20000000000 */
[----:B------:R-:W-:Y:S01]  /*1ff0*/  @!P2 IMAD.IADD R103, R103, 0x1, -R5 ;  /* 0x000000016767a824 */ /* 0x000fe200078e0a05 */
[----:B------:R-:W-:Y:S01]  /*2000*/  ISETP.GT.U32.AND P2, PT, R5, R109, PT ;  /* 0x0000006d0500720c */ /* 0x000fe20003f44070 */
[----:B------:R-:W-:Y:S01]  /*2010*/  IMAD.HI.U32 R11, R2, R96, RZ ;  /* 0x00000060020b7227 */ /* 0x000fe200078e00ff */
[----:B------:R-:W-:Y:S01]  /*2020*/  IABS R88, R236 ;  /* 0x000000ec00587213 */ /* 0x000fe20000000000 */
[----:B------:R2:W-:Y:S02]  /*2030*/  STL [R1+0xcbc], R245 ;  /* 0x000cbcf501007387 */ /* 0x0005e40000100800 */
[----:B------:R-:W-:-:S02]  /*2040*/  VIADD R240, R0, 0x2b ;  /* 0x0000002b00f07836 */ /* 0x000fc40000000000 */
[C---:B------:R-:W-:Y:S01]  /*2050*/  IMAD.HI.U32 R10, R2.reuse, R97, RZ ;  /* 0x00000061020a7227 */ /* 0x040fe200078e00ff */
[----:B------:R-:W-:Y:S02]  /*2060*/  STL [R1+0xb50], R243 ;  /* 0x000b50f301007387 */ /* 0x000fe40000100800 */
[----:B------:R-:W-:Y:S01]  /*2070*/  IABS R92, R240 ;  /* 0x000000f0005c7213 */ /* 0x000fe20000000000 */
[----:B------:R-:W-:Y:S01]  /*2080*/  IMAD R98, R5, R9, R98 ;  /* 0x0000000905627224 */ /* 0x000fe200078e0262 */
[----:B------:R-:W-:Y:S01]  /*2090*/  STL [R1+0xb58], R242 ;  /* 0x000b58f201007387 */ /* 0x000fe20000100800 */
[----:B------:R-:W-:-:S03]  /*20a0*/  IMAD.HI.U32 R9, R2, R93, RZ ;  /* 0x0000005d02097227 */ /* 0x000fc600078e00ff */
[----:B------:R-:W-:Y:S01]  /*20b0*/  STL [R1+0xb54], R241 ;  /* 0x000b54f101007387 */ /* 0x000fe20000100800 */
[----:B------:R-:W-:Y:S01]  /*20c0*/  IMAD R95, R5, R12, R95 ;  /* 0x0000000c055f7224 */ /* 0x000fe200078e025f */
[----:B------:R-:W-:Y:S01]  /*20d0*/  IADD3 R14, -R9, RZ, RZ ;  /* 0x000000ff090e7210 */ /* 0x000fe20007ffe1ff */
[----:B------:R-:W-:Y:S01]  /*20e0*/  @!P1 IMAD.IADD R110, R110, 0x1, -R5 ;  /* 0x000000016e6e9824 */ /* 0x000fe200078e0a05 */
[C---:B------:R-:W-:Y:S01]  /*20f0*/  ISETP.GT.U32.AND P1, PT, R5.reuse, R104, PT ;  /* 0x000000680500720c */ /* 0x040fe20003f24070 */
[----:B------:R-:W-:Y:S01]  /*2100*/  IMAD.MOV R11, RZ, RZ, -R11 ;  /* 0x000000ffff0b7224 */ /* 0x000fe200078e0a0b */
[----:B------:R-:W-:Y:S01]  /*2110*/  STL [R1+0xb60], R240 ;  /* 0x000b60f001007387 */ /* 0x000fe20000100800 */
[----:B------:R-:W-:Y:S02]  /*2120*/  IMAD.MOV R10, RZ, RZ, -R10 ;  /* 0x000000ffff0a7224 */ /* 0x000fe400078e0a0a */
[----:B------:R-:W-:Y:S01]  /*2130*/  IMAD.HI.U32 R8, R2, R94, RZ ;  /* 0x0000005e02087227 */ /* 0x000fe200078e00ff */
[----:B------:R-:W-:Y:S03]  /*2140*/  STL [R1+0xb68], R239 ;  /* 0x000b68ef01007387 */ /* 0x000fe60000100800 */
[--C-:B------:R-:W-:Y:S01]  /*2150*/  @!P4 IMAD.IADD R106, R106, 0x1, -R5.reuse ;  /* 0x000000016a6ac824 */ /* 0x100fe200078e0a05 */
[----:B------:R-:W-:Y:S01]  /*2160*/  ISETP.GT.U32.AND P4, PT, R5, R100, PT ;  /* 0x000000640500720c */ /* 0x000fe20003f84070 */
[--C-:B------:R-:W-:Y:S01]  /*2170*/  @!P3 IMAD.IADD R105, R105, 0x1, -R5.reuse ;  /* 0x000000016969b824 */ /* 0x100fe200078e0a05 */
[C---:B------:R-:W-:Y:S01]  /*2180*/  ISETP.GT.U32.AND P3, PT, R5.reuse, R98, PT ;  /* 0x000000620500720c */ /* 0x040fe20003f64070 */
[----:B------:R-:W-:Y:S01]  /*2190*/  @!P0 IMAD.IADD R102, R102, 0x1, -R5 ;  /* 0x0000000166668824 */ /* 0x000fe200078e0a05 */
[C---:B------:R-:W-:Y:S01]  /*21a0*/  ISETP.GT.U32.AND P0, PT, R5.reuse, R95, PT ;  /* 0x0000005f0500720c */ /* 0x040fe20003f04070 */
[----:B------:R-:W-:-:S02]  /*21b0*/  IMAD R96, R5, R11, R96 ;  /* 0x0000000b05607224 */ /* 0x000fc400078e0260 */
[----:B------:R-:W-:Y:S02]  /*21c0*/  IMAD R97, R5, R10, R97 ;  /* 0x0000000a05617224 */ /* 0x000fe400078e0261 */
[----:B------:R-:W-:-:S04]  /*21d0*/  IMAD.HI.U32 R11, R2, R91, RZ ;  /* 0x0000005b020b7227 */ /* 0x000fc800078e00ff */
[----:B------:R-:W-:Y:S02]  /*21e0*/  IMAD.MOV R8, RZ, RZ, -R8 ;  /* 0x000000ffff087224 */ /* 0x000fe400078e0a08 */
[C---:B------:R-:W-:Y:S02]  /*21f0*/  VIADD R238, R0.reuse, 0x2d ;  /* 0x0000002d00ee7836 */ /* 0x040fe40000000000 */
[----:B------:R-:W-:Y:S02]  /*2200*/  VIADD R235, R0, 0x30 ;  /* 0x0000003000eb7836 */ /* 0x000fe40000000000 */
[C---:B------:R-:W-:Y:S01]  /*2210*/  IMAD.HI.U32 R9, R2.reuse, R88, RZ ;  /* 0x0000005802097227 */ /* 0x040fe200078e00ff */
[----:B------:R-:W-:Y:S01]  /*2220*/  IABS R90, R238 ;  /* 0x000000ee005a7213 */ /* 0x000fe20000000000 */
[----:B------:R-:W-:Y:S01]  /*2230*/  STL [R1+0xb70], R238 ;  /* 0x000b70ee01007387 */ /* 0x000fe20000100800 */
[----:B------:R-:W-:Y:S01]  /*2240*/  IABS R87, R235 ;  /* 0x000000eb00577213 */ /* 0x000fe20000000000 */
[----:B------:R-:W-:-:S04]  /*2250*/  IMAD.HI.U32 R10, R2, R92, RZ ;  /* 0x0000005c020a7227 */ /* 0x000fc800078e00ff */
[----:B------:R-:W-:Y:S02]  /*2260*/  IMAD.MOV R16, RZ, RZ, -R11 ;  /* 0x000000ffff107224 */ /* 0x000fe400078e0a0b */
[----:B------:R-:W-:Y:S02]  /*2270*/  IMAD R94, R5, R8, R94 ;  /* 0x00000008055e7224 */ /* 0x000fe400078e025e */
[----:B------:R-:W-:Y:S02]  /*2280*/  VIADD R234, R0, 0x31 ;  /* 0x0000003100ea7836 */ /* 0x000fe40000000000 */
[----:B------:R-:W-:Y:S02]  /*2290*/  IMAD.MOV R9, RZ, RZ, -R9 ;  /* 0x000000ffff097224 */ /* 0x000fe400078e0a09 */
[----:B------:R-:W-:Y:S01]  /*22a0*/  @!P2 IMAD.IADD R109, R109, 0x1, -R5 ;  /* 0x000000016d6da824 */ /* 0x000fe200078e0a05 */
[C---:B------:R-:W-:Y:S01]  /*22b0*/  ISETP.GT.U32.AND P2, PT, R5.reuse, R103, PT ;  /* 0x000000670500720c */ /* 0x040fe20003f44070 */
[----:B------:R-:W-:Y:S01]  /*22c0*/  IMAD.MOV R10, RZ, RZ, -R10 ;  /* 0x000000ffff0a7224 */ /* 0x000fe200078e0a0a */
[----:B------:R-:W-:Y:S01]  /*22d0*/  IABS R86, R234 ;  /* 0x000000ea00567213 */ /* 0x000fe20000000000 */
[----:B------:R-:W-:-:S02]  /*22e0*/  IMAD R93, R5, R14, R93 ;  /* 0x0000000e055d7224 */ /* 0x000fc400078e025d */
[C---:B------:R-:W-:Y:S02]  /*22f0*/  IMAD R91, R5.reuse, R16, R91 ;  /* 0x00000010055b7224 */ /* 0x040fe400078e025b */
[----:B------:R-:W-:Y:S02]  /*2300*/  IMAD R88, R5, R9, R88 ;  /* 0x0000000905587224 */ /* 0x000fe400078e0258 */
[--C-:B------:R-:W-:Y:S01]  /*2310*/  @!P6 IMAD.IADD R111, R111, 0x1, -R5.reuse ;  /* 0x000000016f6fe824 */ /* 0x100fe200078e0a05 */
[C---:B------:R-:W-:Y:S01]  /*2320*/  ISETP.GT.U32.AND P6, PT, R5.reuse, R99, PT ;  /* 0x000000630500720c */ /* 0x040fe20003fc4070 */
[--C-:B------:R-:W-:Y:S01]  /*2330*/  @!P1 IMAD.IADD R104, R104, 0x1, -R5.reuse ;  /* 0x0000000168689824 */ /* 0x100fe200078e0a05 */
[----:B------:R-:W-:Y:S01]  /*2340*/  ISETP.GT.U32.AND P1, PT, R5, R97, PT ;  /* 0x000000610500720c */ /* 0x000fe20003f24070 */
[----:B------:R-:W-:Y:S01]  /*2350*/  @!P5 IMAD.IADD R101, R101, 0x1, -R5 ;  /* 0x000000016565d824 */ /* 0x000fe200078e0a05 */
[C---:B------:R-:W-:Y:S01]  /*2360*/  ISETP.GT.U32.AND P5, PT, R5.reuse, R94, PT ;  /* 0x0000005e0500720c */ /* 0x040fe20003fa4070 */
[----:B------:R-:W-:-:S02]  /*2370*/  IMAD R92, R5, R10, R92 ;  /* 0x0000000a055c7224 */ /* 0x000fc400078e025c */
[----:B------:R-:W-:Y:S02]  /*2380*/  VIADD R237, R0, 0x2e ;  /* 0x0000002e00ed7836 */ /* 0x000fe40000000000 */
[----:B------:R-:W-:-:S03]  /*2390*/  IMAD.HI.U32 R7, R2, R90, RZ ;  /* 0x0000005a02077227 */ /* 0x000fc600078e00ff */
[----:B------:R-:W-:Y:S01]  /*23a0*/  IABS R89, R237 ;  /* 0x000000ed00597213 */ /* 0x000fe20000000000 */
[----:B------:R-:W-:Y:S01]  /*23b0*/  IMAD.HI.U32 R10, R2, R87, RZ ;  /* 0x00000057020a7227 */ /* 0x000fe200078e00ff */
[----:B------:R-:W-:Y:S03]  /*23c0*/  STL [R1+0xb6c], R237 ;  /* 0x000b6ced01007387 */ /* 0x000fe60000100800 */
[--C-:B------:R-:W-:Y:S01]  /*23d0*/  @!P4 IMAD.IADD R100, R100, 0x1, -R5.reuse ;  /* 0x000000016464c824 */ /* 0x100fe200078e0a05 */
[C---:B------:R-:W-:Y:S01]  /*23e0*/  ISETP.GT.U32.AND P4, PT, R5.reuse, R93, PT ;  /* 0x0000005d0500720c */ /* 0x040fe20003f84070 */
[--C-:B------:R-:W-:Y:S01]  /*23f0*/  @!P3 IMAD.IADD R98, R98, 0x1, -R5.reuse ;  /* 0x000000016262b824 */ /* 0x100fe200078e0a05 */
[----:B------:R-:W-:Y:S01]  /*2400*/  ISETP.GT.U32.AND P3, PT, R5, R91, PT ;  /* 0x0000005b0500720c */ /* 0x000fe20003f64070 */
[----:B------:R-:W-:Y:S01]  /*2410*/  @!P0 IMAD.IADD R95, R95, 0x1, -R5 ;  /* 0x000000015f5f8824 */ /* 0x000fe200078e0a05 */
[----:B------:R-:W-:Y:S01]  /*2420*/  ISETP.GT.U32.AND P0, PT, R5, R88, PT ;  /* 0x000000580500720c */ /* 0x000fe20003f04070 */
[----:B------:R-:W-:Y:S01]  /*2430*/  IMAD.HI.U32 R11, R2, R86, RZ ;  /* 0x00000056020b7227 */ /* 0x000fe200078e00ff */
[----:B------:R-:W-:Y:S01]  /*2440*/  @!P5 IADD3 R94, R94, -R5, RZ ;  /* 0x800000055e5ed210 */ /* 0x000fe20007ffe0ff */
[----:B------:R-:W-:Y:S02]  /*2450*/  STL [R1+0xb78], R236 ;  /* 0x000b78ec01007387 */ /* 0x000fe40000100800 */
[----:B------:R-:W-:-:S02]  /*2460*/  IMAD.MOV R7, RZ, RZ, -R7 ;  /* 0x000000ffff077224 */ /* 0x000fc400078e0a07 */
[----:B------:R-:W-:Y:S01]  /*2470*/  IMAD.MOV R10, RZ, RZ, -R10 ;  /* 0x000000ffff0a7224 */ /* 0x000fe200078e0a0a */
[----:B------:R-:W-:Y:S01]  /*2480*/  STL [R1+0xb7c], R235 ;  /* 0x000b7ceb01007387 */ /* 0x000fe20000100800 */
[----:B------:R-:W-:Y:S02]  /*2490*/  IMAD.MOV R11, RZ, RZ, -R11 ;  /* 0x000000ffff0b7224 */ /* 0x000fe400078e0a0b */
[C---:B------:R-:W-:Y:S01]  /*24a0*/  IMAD R90, R5.reuse, R7, R90 ;  /* 0x00000007055a7224 */ /* 0x040fe200078e025a */
[----:B------:R-:W-:Y:S01]  /*24b0*/  STL [R1+0xb74], R234 ;  /* 0x000b74ea01007387 */ /* 0x000fe20000100800 */
[----:B------:R-:W-:Y:S02]  /*24c0*/  IMAD R87, R5, R10, R87 ;  /* 0x0000000a05577224 */ /* 0x000fe400078e0257 */
[----:B------:R-:W-:Y:S01]  /*24d0*/  @!P2 IMAD.IADD R103, R103, 0x1, -R5 ;  /* 0x000000016767a824 */ /* 0x000fe200078e0a05 */
[C---:B------:R-:W-:Y:S01]  /*24e0*/  ISETP.GT.U32.AND P2, PT, R5.reuse, R96, PT ;  /* 0x000000600500720c */ /* 0x040fe20003f44070 */
[----:B------:R-:W-:Y:S01]  /*24f0*/  IMAD.HI.U32 R8, R2, R89, RZ ;  /* 0x0000005902087227 */ /* 0x000fe200078e00ff */
[C---:B------:R-:W-:Y:S01]  /*2500*/  ISETP.GT.U32.AND P5, PT, R5.reuse, R87, PT ;  /* 0x000000570500720c */ /* 0x040fe20003fa4070 */
[----:B------:R-:W-:Y:S02]  /*2510*/  STL [R1+0xb64], R233 ;  /* 0x000b64e901007387 */ /* 0x000fe40000100800 */
[----:B------:R-:W-:-:S02]  /*2520*/  IMAD R86, R5, R11, R86 ;  /* 0x0000000b05567224 */ /* 0x000fc400078e0256 */
[--C-:B------:R-:W-:Y:S01]  /*2530*/  @!P6 IMAD.IADD R99, R99, 0x1, -R5.reuse ;  /* 0x000000016363e824 */ /* 0x100fe200078e0a05 */
[----:B------:R-:W-:Y:S01]  /*2540*/  ISETP.GT.U32.AND P6, PT, R5, R92, PT ;  /* 0x0000005c0500720c */ /* 0x000fe20003fc4070 */
[--C-:B------:R-:W-:Y:S01]  /*2550*/  @!P1 IMAD.IADD R97, R97, 0x1, -R5.reuse ;  /* 0x0000000161619824 */ /* 0x100fe200078e0a05 */
[----:B------:R-:W-:Y:S01]  /*2560*/  ISETP.GT.U32.AND P1, PT, R5, R90, PT ;  /* 0x0000005a0500720c */ /* 0x000fe20003f24070 */
[----:B------:R-:W-:Y:S02]  /*2570*/  IMAD.MOV R8, RZ, RZ, -R8 ;  /* 0x000000ffff087224 */ /* 0x000fe400078e0a08 */
[----:B------:R-:W-:Y:S02]  /*2580*/  VIADD R232, R0, 0x33 ;  /* 0x0000003300e87836 */ /* 0x000fe40000000000 */
[--C-:B------:R-:W-:Y:S01]  /*2590*/  @!P4 IMAD.IADD R93, R93, 0x1, -R5.reuse ;  /* 0x000000015d5dc824 */ /* 0x100fe200078e0a05 */
[----:B------:R-:W-:Y:S01]  /*25a0*/  ISETP.GT.U32.AND P4, PT, R5, R86, PT ;  /* 0x000000560500720c */ /* 0x000fe20003f84070 */
[--C-:B------:R-:W-:Y:S01]  /*25b0*/  @!P3 IMAD.IADD R91, R91, 0x1, -R5.reuse ;  /* 0x000000015b5bb824 */ /* 0x100fe200078e0a05 */
[C---:B------:R-:W-:Y:S01]  /*25c0*/  ISETP.GT.U32.AND P3, PT, R5.reuse, R97, PT ;  /* 0x000000610500720c */ /* 0x040fe20003f64070 */
[----:B------:R-:W-:Y:S01]  /*25d0*/  @!P0 IMAD.IADD R88, R88, 0x1, -R5 ;  /* 0x0000000158588824 */ /* 0x000fe200078e0a05 */
[C---:B------:R-:W-:Y:S01]  /*25e0*/  ISETP.GT.U32.AND P0, PT, R5.reuse, R94, PT ;  /* 0x0000005e0500720c */ /* 0x040fe20003f04070 */
[C---:B------:R-:W-:Y:S01]  /*25f0*/  IMAD R89, R5.reuse, R8, R89 ;  /* 0x0000000805597224 */ /* 0x040fe200078e0259 */
[----:B------:R-:W-:Y:S01]  /*2600*/  IABS R84, R232 ;  /* 0x000000e800547213 */ /* 0x000fe20000000000 */
[----:B------:R-:W-:Y:S01]  /*2610*/  VIADD R229, R0, 0x36 ;  /* 0x0000003600e57836 */ /* 0x000fe20000000000 */
[----:B------:R-:W-:Y:S01]  /*2620*/  STL [R1+0xb5c], R232 ;  /* 0x000b5ce801007387 */ /* 0x000fe20000100800 */
[----:B------:R-:W-:Y:S01]  /*2630*/  @!P2 IMAD.IADD R96, R96, 0x1, -R5 ;  /* 0x000000016060a824 */ /* 0x000fe200078e0a05 */
[----:B------:R-:W-:Y:S01]  /*2640*/  ISETP.GT.U32.AND P2, PT, R5, R89, PT ;  /* 0x000000590500720c */ /* 0x000fe20003f44070 */
[----:B------:R-:W-:Y:S01]  /*2650*/  VIADD R227, R0, 0x38 ;  /* 0x0000003800e37836 */ /* 0x000fe20000000000 */
[----:B------:R-:W-:Y:S01]  /*2660*/  IABS R81, R229 ;  /* 0x000000e500517213 */ /* 0x000fe20000000000 */
[----:B------:R-:W-:-:S03]  /*2670*/  IMAD.HI.U32 R8, R2, R84, RZ ;  /* 0x0000005402087227 */ /* 0x000fc600078e00ff */
[----:B------:R-:W-:Y:S01]  /*2680*/  IABS R79, R227 ;  /* 0x000000e3004f7213 */ /* 0x000fe20000000000 */
[--C-:B------:R-:W-:Y:S01]  /*2690*/  @!P6 IMAD.IADD R92, R92, 0x1, -R5.reuse ;  /* 0x000000015c5ce824 */ /* 0x100fe200078e0a05 */
[----:B------:R-:W-:Y:S01]  /*26a0*/  @!P0 IADD3 R94, R94, -R5, RZ ;  /* 0x800000055e5e8210 */ /* 0x000fe20007ffe0ff */
[--C-:B------:R-:W-:Y:S01]  /*26b0*/  @!P1 IMAD.IADD R90, R90, 0x1, -R5.reuse ;  /* 0x000000015a5a9824 */ /* 0x100fe200078e0a05 */
[----:B------:R-:W-:Y:S01]  /*26c0*/  ISETP.GT.U32.AND P1, PT, R5, R96, PT ;  /* 0x000000600500720c */ /* 0x000fe20003f24070 */
[--C-:B------:R-:W-:Y:S01]  /*26d0*/  @!P5 IMAD.IADD R87, R87, 0x1, -R5.reuse ;  /* 0x000000015757d824 */ /* 0x100fe200078e0a05 */
[C---:B------:R-:W-:Y:S01]  /*26e0*/  ISETP.GT.U32.AND P5, PT, R5.reuse, R93, PT ;  /* 0x0000005d0500720c */ /* 0x040fe20003fa4070 */
[----:B------:R-:W-:Y:S01]  /*26f0*/  VIADD R230, R0, 0x35 ;  /* 0x0000003500e67836 */ /* 0x000fe20000000000 */
[C---:B------:R-:W-:Y:S01]  /*2700*/  ISETP.GT.U32.AND P0, PT, R5.reuse, R88, PT ;  /* 0x000000580500720c */ /* 0x040fe20003f04070 */
[----:B------:R-:W-:Y:S01]  /*2710*/  IMAD.MOV R8, RZ, RZ, -R8 ;  /* 0x000000ffff087224 */ /* 0x000fe200078e0a08 */
[C---:B------:R-:W-:Y:S01]  /*2720*/  ISETP.GT.U32.AND P6, PT, R5.reuse, R98, PT ;  /* 0x000000620500720c */ /* 0x040fe20003fc4070 */
[--C-:B------:R-:W-:Y:S01]  /*2730*/  @!P4 IMAD.IADD R86, R86, 0x1, -R5.reuse ;  /* 0x000000015656c824 */ /* 0x100fe200078e0a05 */
[----:B------:R-:W-:Y:S01]  /*2740*/  ISETP.GT.U32.AND P4, PT, R5, R92, PT ;  /* 0x0000005c0500720c */ /* 0x000fe20003f84070 */
[----:B------:R-:W-:Y:S01]  /*2750*/  @!P3 IMAD.IADD R97, R97, 0x1, -R5 ;  /* 0x000000016161b824 */ /* 0x000fe200078e0a05 */
[----:B------:R-:W-:Y:S01]  /*2760*/  ISETP.GT.U32.AND P3, PT, R5, R91, PT ;  /* 0x0000005b0500720c */ /* 0x000fe20003f64070 */
[----:B------:R-:W-:Y:S01]  /*2770*/  VIADD R231, R0, 0x34 ;  /* 0x0000003400e77836 */ /* 0x000fe20000000000 */
[----:B------:R-:W-:Y:S01]  /*2780*/  IABS R82, R230 ;  /* 0x000000e600527213 */ /* 0x000fe20000000000 */
[----:B------:R-:W-:-:S03]  /*2790*/  IMAD.HI.U32 R7, R2, R85, RZ ;  /* 0x0000005502077227 */ /* 0x000fc600078e00ff */
[----:B------:R-:W-:Y:S01]  /*27a0*/  IABS R83, R231 ;  /* 0x000000e700537213 */ /* 0x000fe20000000000 */
[----:B------:R-:W-:Y:S01]  /*27b0*/  IMAD.HI.U32 R11, R2, R81, RZ ;  /* 0x00000051020b7227 */ /* 0x000fe200078e00ff */
[----:B------:R-:W-:Y:S03]  /*27c0*/  STL [R1+0xb4c], R231 ;  /* 0x000b4ce701007387 */ /* 0x000fe60000100800 */
[C---:B------:R-:W-:Y:S01]  /*27d0*/  VIADD R228, R0.reuse, 0x37 ;  /* 0x0000003700e47836 */ /* 0x040fe20000000000 */
[----:B------:R-:W-:Y:S01]  /*27e0*/  STL [R1+0xb44], R230 ;  /* 0x000b44e601007387 */ /* 0x000fe20000100800 */
[----:B------:R-:W-:Y:S02]  /*27f0*/  IMAD R84, R5, R8, R84 ;  /* 0x0000000805547224 */ /* 0x000fe400078e0254 */
[----:B------:R-:W-:Y:S01]  /*2800*/  VIADD R222, R0, 0x3d ;  /* 0x0000003d00de7836 */ /* 0x000fe20000000000 */
[----:B------:R-:W-:Y:S01]  /*2810*/  IABS R80, R228 ;  /* 0x000000e400507213 */ /* 0x000fe20000000000 */
[----:B------:R-:W-:Y:S01]  /*2820*/  IMAD.HI.U32 R8, R2, R79, RZ ;  /* 0x0000004f02087227 */ /* 0x000fe200078e00ff */
[----:B------:R-:W-:Y:S02]  /*2830*/  STL [R1+0xb34], R229 ;  /* 0x000b34e501007387 */ /* 0x000fe40000100800 */
[----:B------:R-:W-:Y:S01]  /*2840*/  IABS R74, R222 ;  /* 0x000000de004a7213 */ /* 0x000fe20000000000 */
[----:B------:R-:W-:Y:S01]  /*2850*/  IMAD.MOV R12, RZ, RZ, -R7 ;  /* 0x000000ffff0c7224 */ /* 0x000fe200078e0a07 */
[----:B------:R-:W-:Y:S01]  /*2860*/  STL [R1+0xb2c], R228 ;  /* 0x000b2ce401007387 */ /* 0x000fe20000100800 */
[----:B------:R-:W-:-:S02]  /*2870*/  IMAD.MOV R16, RZ, RZ, -R11 ;  /* 0x000000ffff107224 */ /* 0x000fc400078e0a0b */
[----:B------:R-:W-:Y:S01]  /*2880*/  VIADD R226, R0, 0x39 ;  /* 0x0000003900e27836 */ /* 0x000fe20000000000 */
[----:B------:R-:W-:Y:S01]  /*2890*/  STL [R1+0xb1c], R227 ;  /* 0x000b1ce301007387 */ /* 0x000fe20000100800 */
[----:B------:R-:W-:Y:S01]  /*28a0*/  @!P2 IMAD.IADD R89, R89, 0x1, -R5 ;  /* 0x000000015959a824 */ /* 0x000fe200078e0a05 */
[C---:B------:R-:W-:Y:S01]  /*28b0*/  ISETP.GT.U32.AND P2, PT, R5.reuse, R95, PT ;  /* 0x0000005f0500720c */ /* 0x040fe20003f44070 */
[----:B------:R-:W-:Y:S01]  /*28c0*/  IMAD.HI.U32 R10, R2, R82, RZ ;  /* 0x00000052020a7227 */ /* 0x000fe200078e00ff */
[----:B------:R-:W-:Y:S01]  /*28d0*/  IABS R78, R226 ;  /* 0x000000e2004e7213 */ /* 0x000fe20000000000 */
[----:B------:R-:W-:Y:S02]  /*28e0*/  STL [R1+0xb14], R226 ;  /* 0x000b14e201007387 */ /* 0x000fe40000100800 */
[----:B------:R-:W-:Y:S02]  /*28f0*/  IMAD.MOV R8, RZ, RZ, -R8 ;  /* 0x000000ffff087224 */ /* 0x000fe400078e0a08 */
[C---:B------:R-:W-:Y:S01]  /*2900*/  IMAD R85, R5.reuse, R12, R85 ;  /* 0x0000000c05557224 */ /* 0x040fe200078e0255 */
[----:B------:R-:W-:Y:S01]  /*2910*/  STL [R1+0xb04], R225 ;  /* 0x000b04e101007387 */ /* 0x000fe20000100800 */
[----:B------:R-:W-:-:S02]  /*2920*/  IMAD R81, R5, R16, R81 ;  /* 0x0000001005517224 */ /* 0x000fc400078e0251 */
[--C-:B------:R-:W-:Y:S01]  /*2930*/  @!P1 IMAD.IADD R96, R96, 0x1, -R5.reuse ;  /* 0x0000000160609824 */ /* 0x100fe200078e0a05 */
[----:B------:R-:W-:Y:S01]  /*2940*/  ISETP.GT.U32.AND P1, PT, R5, R90, PT ;  /* 0x0000005a0500720c */ /* 0x000fe20003f24070 */
[----:B------:R-:W-:Y:S01]  /*2950*/  @!P5 IMAD.IADD R93, R93, 0x1, -R5 ;  /* 0x000000015d5dd824 */ /* 0x000fe200078e0a05 */
[----:B------:R-:W-:Y:S01]  /*2960*/  ISETP.GT.U32.AND P5, PT, R5, R87, PT ;  /* 0x000000570500720c */ /* 0x000fe20003fa4070 */
[----:B------:R-:W-:-:S04]  /*2970*/  IMAD.HI.U32 R9, R2, R83, RZ ;  /* 0x0000005302097227 */ /* 0x000fc800078e00ff */
[----:B------:R-:W-:Y:S02]  /*2980*/  IMAD.MOV R10, RZ, RZ, -R10 ;  /* 0x000000ffff0a7224 */ /* 0x000fe400078e0a0a */
[----:B------:R-:W-:-:S04]  /*2990*/  IMAD.HI.U32 R7, R2, R80, RZ ;  /* 0x0000005002077227 */ /* 0x000fc800078e00ff */
[----:B------:R-:W-:Y:S02]  /*29a0*/  IMAD R79, R5, R8, R79 ;  /* 0x00000008054f7224 */ /* 0x000fe400078e024f */
[----:B------:R-:W-:-:S04]  /*29b0*/  IMAD.HI.U32 R8, R2, R74, RZ ;  /* 0x0000004a02087227 */ /* 0x000fc800078e00ff */
[--C-:B------:R-:W-:Y:S01]  /*29c0*/  @!P4 IMAD.IADD R92, R92, 0x1, -R5.reuse ;  /* 0x000000015c5cc824 */ /* 0x100fe200078e0a05 */
[----:B------:R-:W-:Y:S01]  /*29d0*/  ISETP.GT.U32.AND P4, PT, R5, R85, PT ;  /* 0x000000550500720c */ /* 0x000fe20003f84070 */
[--C-:B------:R-:W-:Y:S01]  /*29e0*/  @!P3 IMAD.IADD R91, R91, 0x1, -R5.reuse ;  /* 0x000000015b5bb824 */ /* 0x100fe200078e0a05 */
[C---:B------:R-:W-:Y:S01]  /*29f0*/  ISETP.GT.U32.AND P3, PT, R5.reuse, R84, PT ;  /* 0x000000540500720c */ /* 0x040fe20003f64070 */
[----:B------:R-:W-:Y:S01]  /*2a00*/  @!P0 IMAD.IADD R88, R88, 0x1, -R5 ;  /* 0x0000000158588824 */ /* 0x000fe200078e0a05 */
[C---:B------:R-:W-:Y:S01]  /*2a10*/  ISETP.GT.U32.AND P0, PT, R5.reuse, R81, PT ;  /* 0x000000510500720c */ /* 0x040fe20003f04070 */
[----:B------:R-:W-:Y:S01]  /*2a20*/  IMAD.MOV R14, RZ, RZ, -R9 ;  /* 0x000000ffff0e7224 */ /* 0x000fe200078e0a09 */
[----:B------:R-:W-:Y:S01]  /*2a30*/  IADD3 R8, -R8, RZ, RZ ;  /* 0x000000ff08087210 */ /* 0x000fe20007ffe1ff */
[----:B------:R-:W-:Y:S02]  /*2a40*/  IMAD R82, R5, R10, R82 ;  /* 0x0000000a05527224 */ /* 0x000fe400078e0252 */
[----:B------:R-:W-:-:S02]  /*2a50*/  VIADD R224, R0, 0x3b ;  /* 0x0000003b00e07836 */ /* 0x000fc40000000000 */
[----:B------:R-:W-:-:S03]  /*2a60*/  IMAD.HI.U32 R9, R2, R78, RZ ;  /* 0x0000004e02097227 */ /* 0x000fc600078e00ff */
[----:B------:R-:W-:Y:S01]  /*2a70*/  IABS R76, R224 ;  /* 0x000000e0004c7213 */ /* 0x000fe20000000000 */
[----:B------:R-:W-:Y:S01]  /*2a80*/  IMAD.HI.U32 R10, R2, R77, RZ ;  /* 0x0000004d020a7227 */ /* 0x000fe200078e00ff */
[----:B------:R-:W-:Y:S01]  /*2a90*/  STL [R1+0xafc], R224 ;  /* 0x000afce001007387 */ /* 0x000fe20000100800 */
[----:B------:R-:W-:Y:S02]  /*2aa0*/  @!P0 IADD3 R81, R81, -R5, RZ ;  /* 0x8000000551518210 */ /* 0x000fe40007ffe0ff */
[----:B------:R-:W-:Y:S02]  /*2ab0*/  IMAD.MOV R7, RZ, RZ, -R7 ;  /* 0x000000ffff077224 */ /* 0x000fe400078e0a07 */
[----:B------:R-:W-:Y:S02]  /*2ac0*/  VIADD R221, R0, 0x3e ;  /* 0x0000003e00dd7836 */ /* 0x000fe40000000000 */
[----:B------:R-:W-:Y:S02]  /*2ad0*/  IMAD R83, R5, R14, R83 ;  /* 0x0000000e05537224 */ /* 0x000fe400078e0253 */
[----:B------:R-:W-:Y:S01]  /*2ae0*/  IMAD.MOV R9, RZ, RZ, -R9 ;  /* 0x000000ffff097224 */ /* 0x000fe200078e0a09 */
[----:B------:R-:W-:Y:S01]  /*2af0*/  IABS R73, R221 ;  /* 0x000000dd00497213 */ /* 0x000fe20000000000 */
[----:B------:R-:W-:-:S02]  /*2b00*/  IMAD.MOV R10, RZ, RZ, -R10 ;  /* 0x000000ffff0a7224 */ /* 0x000fc400078e0a0a */
[C---:B------:R-:W-:Y:S02]  /*2b10*/  IMAD R80, R5.reuse, R7, R80 ;  /* 0x0000000705507224 */ /* 0x040fe400078e0250 */
[--C-:B------:R-:W-:Y:S01]  /*2b20*/  @!P6 IMAD.IADD R98, R98, 0x1, -R5.reuse ;  /* 0x000000016262e824 */ /* 0x100fe200078e0a05 */
[----:B------:R-:W-:Y:S01]  /*2b30*/  ISETP.GT.U32.AND P6, PT, R5, R86, PT ;  /* 0x000000560500720c */ /* 0x000fe20003fc4070 */
[----:B------:R-:W-:Y:S01]  /*2b40*/  @!P2 IMAD.IADD R95, R95, 0x1, -R5 ;  /* 0x000000015f5fa824 */ /* 0x000fe200078e0a05 */
[C---:B------:R-:W-:Y:S01]  /*2b50*/  ISETP.GT.U32.AND P2, PT, R5.reuse, R89, PT ;  /* 0x000000590500720c */ /* 0x040fe20003f44070 */
[C---:B------:R-:W-:Y:S02]  /*2b60*/  IMAD R78, R5.reuse, R9, R78 ;  /* 0x00000009054e7224 */ /* 0x040fe400078e024e */
[C---:B------:R-:W-:Y:S02]  /*2b70*/  IMAD R77, R5.reuse, R10, R77 ;  /* 0x0000000a054d7224 */ /* 0x040fe400078e024d */
[----:B------:R-:W-:-:S02]  /*2b80*/  IMAD R74, R5, R8, R74 ;  /* 0x00000008054a7224 */ /* 0x000fc400078e024a */
[--C-:B------:R-:W-:Y:S01]  /*2b90*/  @!P1 IMAD.IADD R90, R90, 0x1, -R5.reuse ;  /* 0x000000015a5a9824 */ /* 0x100fe200078e0a05 */
[----:B------:R-:W-:Y:S01]  /*2ba0*/  ISETP.GT.U32.AND P1, PT, R5, R83, PT ;  /* 0x000000530500720c */ /* 0x000fe20003f24070 */
[----:B------:R-:W-:Y:S01]  /*2bb0*/  @!P5 IMAD.IADD R87, R87, 0x1, -R5 ;  /* 0x000000015757d824 */ /* 0x000fe200078e0a05 */
[C---:B------:R-:W-:Y:S01]  /*2bc0*/  ISETP.GT.U32.AND P5, PT, R5.reuse, R80, PT ;  /* 0x000000500500720c */ /* 0x040fe20003fa4070 */
[----:B------:R-:W-:Y:S01]  /*2bd0*/  IMAD.HI.U32 R11, R2, R76, RZ ;  /* 0x0000004c020b7227 */ /* 0x000fe200078e00ff */
[----:B------:R-:W-:-:S03]  /*2be0*/  ISETP.GT.U32.AND P0, PT, R5, R74, PT ;  /* 0x0000004a0500720c */ /* 0x000fc60003f04070 */
[----:B------:R-:W-:Y:S02]  /*2bf0*/  VIADD R223, R0, 0x3c ;  /* 0x0000003c00df7836 */ /* 0x000fe40000000000 */
[----:B------:R-:W-:-:S03]  /*2c00*/  IMAD.HI.U32 R9, R2, R73, RZ ;  /* 0x0000004902097227 */ /* 0x000fc600078e00ff */
[----:B------:R-:W-:Y:S01]  /*2c10*/  IABS R75, R223 ;  /* 0x000000df004b7213 */ /* 0x000fe20000000000 */
[--C-:B------:R-:W-:Y:S01]  /*2c20*/  @!P4 IMAD.IADD R85, R85, 0x1, -R5.reuse ;  /* 0x000000015555c824 */ /* 0x100fe200078e0a05 */
[C---:B------:R-:W-:Y:S01]  /*2c30*/  ISETP.GT.U32.AND P4, PT, R5.reuse, R78, PT ;  /* 0x0000004e0500720c */ /* 0x040fe20003f84070 */
[----:B------:R-:W-:Y:S01]  /*2c40*/  @!P3 IMAD.IADD R84, R84, 0x1, -R5 ;  /* 0x000000015454b824 */ /* 0x000fe200078e0a05 */
[C---:B------:R-:W-:Y:S01]  /*2c50*/  ISETP.GT.U32.AND P3, PT, R5.reuse, R77, PT ;  /* 0x0000004d0500720c */ /* 0x040fe20003f64070 */
[----:B------:R-:W-:Y:S01]  /*2c60*/  IMAD.MOV R11, RZ, RZ, -R11 ;  /* 0x000000ffff0b7224 */ /* 0x000fe200078e0a0b */
[----:B------:R-:W-:Y:S01]  /*2c70*/  STL [R1+0xaec], R223 ;  /* 0x000aecdf01007387 */ /* 0x000fe20000100800 */
[----:B------:R-:W-:Y:S02]  /*2c80*/  IMAD.MOV R14, RZ, RZ, -R9 ;  /* 0x000000ffff0e7224 */ /* 0x000fe400078e0a09 */
[C---:B------:R-:W-:Y:S01]  /*2c90*/  IMAD R76, R5.reuse, R11, R76 ;  /* 0x0000000b054c7224 */ /* 0x040fe200078e024c */
[----:B------:R-:W-:Y:S01]  /*2ca0*/  STL [R1+0xae4], R222 ;  /* 0x000ae4de01007387 */ /* 0x000fe20000100800 */
[----:B------:R-:W-:-:S02]  /*2cb0*/  IMAD R73, R5, R14, R73 ;  /* 0x0000000e05497224 */ /* 0x000fc400078e0249 */
[--C-:B------:R-:W-:Y:S01]  /*2cc0*/  @!P2 IMAD.IADD R89, R89, 0x1, -R5.reuse ;  /* 0x000000015959a824 */ /* 0x100fe200078e0a05 */
[C---:B------:R-:W-:Y:S01]  /*2cd0*/  ISETP.GT.U32.AND P2, PT, R5.reuse, R82, PT ;  /* 0x000000520500720c */ /* 0x040fe20003f44070 */
[--C-:B------:R-:W-:Y:S01]  /*2ce0*/  @!P6 IMAD.IADD R86, R86, 0x1, -R5.reuse ;  /* 0x000000015656e824 */ /* 0x100fe200078e0a05 */
[----:B------:R-:W-:Y:S01]  /*2cf0*/  ISETP.GT.U32.AND P6, PT, R5, R79, PT ;  /* 0x0000004f0500720c */ /* 0x000fe20003fc4070 */
[----:B------:R-:W-:Y:S01]  /*2d00*/  IMAD.HI.U32 R7, R2, R75, RZ ;  /* 0x0000004b02077227 */ /* 0x000fe200078e00ff */
[----:B------:R-:W-:Y:S03]  /*2d10*/  STL [R1+0xac8], R221 ;  /* 0x000ac8dd01007387 */ /* 0x000fe60000100800 */
[--C-:B------:R-:W-:Y:S01]  /*2d20*/  @!P1 IMAD.IADD R83, R83, 0x1, -R5.reuse ;  /* 0x0000000153539824 */ /* 0x100fe200078e0a05 */
[C---:B------:R-:W-:Y:S01]  /*2d30*/  ISETP.GT.U32.AND P1, PT, R5.reuse, R76, PT ;  /* 0x0000004c0500720c */ /* 0x040fe20003f24070 */
[----:B------:R-:W-:Y:S01]  /*2d40*/  @!P5 IMAD.IADD R80, R80, 0x1, -R5 ;  /* 0x000000015050d824 */ /* 0x000fe200078e0a05 */
[----:B------:R-:W-:Y:S01]  /*2d50*/  ISETP.GT.U32.AND P5, PT, R5, R73, PT ;  /* 0x000000490500720c */ /* 0x000fe20003fa4070 */
[----:B------:R-:W-:-:S02]  /*2d60*/  VIADD R220, R0, 0x3f ;  /* 0x0000003f00dc7836 */ /* 0x000fc40000000000 */
[----:B------:R-:W-:Y:S02]  /*2d70*/  IMAD.MOV R12, RZ, RZ, -R7 ;  /* 0x000000ffff0c7224 */ /* 0x000fe400078e0a07 */
[--C-:B------:R-:W-:Y:S01]  /*2d80*/  @!P4 IMAD.IADD R78, R78, 0x1, -R5.reuse ;  /* 0x000000014e4ec824 */ /* 0x100fe200078e0a05 */
[----:B------:R-:W-:Y:S01]  /*2d90*/  ISETP.GT.U32.AND P4, PT, R5, R84, PT ;  /* 0x000000540500720c */ /* 0x000fe20003f84070 */
[--C-:B------:R-:W-:Y:S01]  /*2da0*/  @!P3 IMAD.IADD R77, R77, 0x1, -R5.reuse ;  /* 0x000000014d4db824 */ /* 0x100fe200078e0a05 */
[C---:B------:R-:W-:Y:S01]  /*2db0*/  ISETP.GT.U32.AND P3, PT, R5.reuse, R83, PT ;  /* 0x000000530500720c */ /* 0x040fe20003f64070 */
[----:B------:R-:W-:Y:S01]  /*2dc0*/  @!P0 IMAD.IADD R74, R74, 0x1, -R5 ;  /* 0x000000014a4a8824 */ /* 0x000fe200078e0a05 */
[C---:B------:R-:W-:Y:S01]  /*2dd0*/  ISETP.GT.U32.AND P0, PT, R5.reuse, R80, PT ;  /* 0x000000500500720c */ /* 0x040fe20003f04070 */
[----:B------:R-:W-:Y:S01]  /*2de0*/  IMAD R75, R5, R12, R75 ;  /* 0x0000000c054b7224 */ /* 0x000fe200078e024b */
[----:B------:R-:W-:Y:S01]  /*2df0*/  IABS R72, R220 ;  /* 0x000000dc00487213 */ /* 0x000fe20000000000 */
[C---:B------:R-:W-:Y:S01]  /*2e00*/  VIADD R219, R0.reuse, 0x40 ;  /* 0x0000004000db7836 */ /* 0x040fe20000000000 */
[----:B------:R-:W-:Y:S01]  /*2e10*/  STL [R1+0xabc], R220 ;  /* 0x000abcdc01007387 */ /* 0x000fe20000100800 */
[----:B------:R-:W-:-:S02]  /*2e20*/  VIADD R218, R0, 0x41 ;  /* 0x0000004100da7836 */ /* 0x000fc40000000000 */
[----:B------:R-:W-:Y:S01]  /*2e30*/  VIADD R215, R0, 0x44 ;  /* 0x0000004400d77836 */ /* 0x000fe20000000000 */
[----:B------:R-:W-:Y:S01]  /*2e40*/  IABS R71, R219 ;  /* 0x000000db00477213 */ /* 0x000fe20000000000 */
[--C-:B------:R-:W-:Y:S01]  /*2e50*/  @!P2 IMAD.IADD R82, R82, 0x1, -R5.reuse ;  /* 0x000000015252a824 */ /* 0x100fe200078e0a05 */
[----:B------:R-:W-:Y:S01]  /*2e60*/  ISETP.GT.U32.AND P2, PT, R5, R75, PT ;  /* 0x0000004b0500720c */ /* 0x000fe20003f44070 */
[--C-:B------:R-:W-:Y:S01]  /*2e70*/  @!P6 IMAD.IADD R79, R79, 0x1, -R5.reuse ;  /* 0x000000014f4fe824 */ /* 0x100fe200078e0a05 */
[----:B------:R-:W-:Y:S01]  /*2e80*/  IABS R70, R218 ;  /* 0x000000da00467213 */ /* 0x000fe20000000000 */
[----:B------:R-:W-:Y:S01]  /*2e90*/  IMAD.HI.U32 R10, R2, R72, RZ ;  /* 0x00000048020a7227 */ /* 0x000fe200078e00ff */
[----:B------:R-:W-:Y:S01]  /*2ea0*/  IABS R67, R215 ;  /* 0x000000d700437213 */ /* 0x000fe20000000000 */
[----:B------:R-:W-:Y:S01]  /*2eb0*/  STL [R1+0xab4], R219 ;  /* 0x000ab4db01007387 */ /* 0x000fe20000100800 */
[C---:B------:R-:W-:Y:S01]  /*2ec0*/  ISETP.GT.U32.AND P6, PT, R5.reuse, R85, PT ;  /* 0x000000550500720c */ /* 0x040fe20003fc4070 */
[--C-:B------:R-:W-:Y:S01]  /*2ed0*/  @!P1 IMAD.IADD R76, R76, 0x1, -R5.reuse ;  /* 0x000000014c4c9824 */ /* 0x100fe200078e0a05 */
[----:B------:R-:W-:Y:S01]  /*2ee0*/  ISETP.GT.U32.AND P1, PT, R5, R82, PT ;  /* 0x000000520500720c */ /* 0x000fe20003f24070 */
[----:B------:R-:W-:Y:S01]  /*2ef0*/  @!P5 IMAD.IADD R73, R73, 0x1, -R5 ;  /* 0x000000014949d824 */ /* 0x000fe200078e0a05 */
[----:B------:R-:W-:Y:S01]  /*2f00*/  ISETP.GT.U32.AND P5, PT, R5, R79, PT ;  /* 0x0000004f0500720c */ /* 0x000fe20003fa4070 */
[----:B------:R-:W-:Y:S01]  /*2f10*/  IMAD.MOV R10, RZ, RZ, -R10 ;  /* 0x000000ffff0a7224 */ /* 0x000fe200078e0a0a */
[----:B------:R-:W-:Y:S01]  /*2f20*/  STL [R1+0xaa4], R218 ;  /* 0x000aa4da01007387 */ /* 0x000fe20000100800 */
[----:B------:R-:W-:-:S02]  /*2f30*/  VIADD R217, R0, 0x42 ;  /* 0x0000004200d97836 */ /* 0x000fc40000000000 */
[C---:B------:R-:W-:Y:S02]  /*2f40*/  VIADD R216, R0.reuse, 0x43 ;  /* 0x0000004300d87836 */ /* 0x040fe40000000000 */
[----:B------:R-:W-:Y:S01]  /*2f50*/  VIADD R214, R0, 0x45 ;  /* 0x0000004500d67836 */ /* 0x000fe20000000000 */
[----:B------:R-:W-:Y:S01]  /*2f60*/  IABS R69, R217 ;  /* 0x000000d900457213 */ /* 0x000fe20000000000 */
        /* <DEDUP_REMOVED lines=9> */
[----:B------:R-:W-:Y:S01]  /*3000*/  IABS R66, R214 ;  /* 0x000000d600427213 */ /* 0x000fe20000000000 */
[----:B------:R-:W-:Y:S01]  /*3010*/  IMAD.HI.U32 R11, R2, R71, RZ ;  /* 0x00000047020b7227 */ /* 0x000fe200078e00ff */
[----:B------:R-:W-:Y:S01]  /*3020*/  @!P1 IADD3 R82, R82, -R5, RZ ;  /* 0x8000000552529210 */ /* 0x000fe20007ffe0ff */
[----:B------:R-:W-:Y:S01]  /*3030*/  STL [R1+0xa9c], R217 ;  /* 0x000a9cd901007387 */ /* 0x000fe20000100800 */
[----:B------:R-:W-:Y:S01]  /*3040*/  IABS R65, R213 ;  /* 0x000000d500417213 */ /* 0x000fe20000000000 */
[C---:B------:R-:W-:Y:S01]  /*3050*/  IMAD.HI.U32 R7, R2.reuse, R70, RZ ;  /* 0x0000004602077227 */ /* 0x040fe200078e00ff */
[----:B------:R-:W-:Y:S01]  /*3060*/  ISETP.GT.U32.AND P1, PT, R5, R76, PT ;  /* 0x0000004c0500720c */ /* 0x000fe20003f24070 */
[----:B------:R-:W-:Y:S02]  /*3070*/  STL [R1+0xa8c], R216 ;  /* 0x000a8cd801007387 */ /* 0x000fe40000100800 */
[----:B------:R-:W-:-:S02]  /*3080*/  IMAD.HI.U32 R10, R2, R67, RZ ;  /* 0x00000043020a7227 */ /* 0x000fc400078e00ff */
[----:B------:R-:W-:Y:S02]  /*3090*/  STL [R1+0xa84], R215 ;  /* 0x000a84d701007387 */ /* 0x000fe40000100800 */
[----:B------:R-:W-:Y:S02]  /*30a0*/  IMAD.MOV R16, RZ, RZ, -R11 ;  /* 0x000000ffff107224 */ /* 0x000fe400078e0a0b */
[----:B------:R-:W-:Y:S01]  /*30b0*/  IMAD.MOV R7, RZ, RZ, -R7 ;  /* 0x000000ffff077224 */ /* 0x000fe200078e0a07 */
[----:B------:R-:W-:Y:S01]  /*30c0*/  STL [R1+0xa7c], R214 ;  /* 0x000a7cd601007387 */ /* 0x000fe20000100800 */
[----:B------:R-:W-:Y:S02]  /*30d0*/  IMAD.MOV R10, RZ, RZ, -R10 ;  /* 0x000000ffff0a7224 */ /* 0x000fe400078e0a0a */
[C---:B------:R-:W-:Y:S01]  /*30e0*/  VIADD R212, R0.reuse, 0x47 ;  /* 0x0000004700d47836 */ /* 0x040fe20000000000 */
[----:B------:R-:W-:Y:S01]  /*30f0*/  STL [R1+0xa78], R213 ;  /* 0x000a78d501007387 */ /* 0x000fe20000100800 */
[----:B------:R-:W-:-:S02]  /*3100*/  VIADD R211, R0, 0x48 ;  /* 0x0000004800d37836 */ /* 0x000fc40000000000 */
[----:B------:R-:W-:Y:S01]  /*3110*/  VIADD R208, R0, 0x4b ;  /* 0x0000004b00d07836 */ /* 0x000fe20000000000 */
[----:B------:R-:W-:Y:S01]  /*3120*/  IABS R64, R212 ;  /* 0x000000d400407213 */ /* 0x000fe20000000000 */
[----:B------:R-:W-:Y:S01]  /*3130*/  @!P2 IMAD.IADD R75, R75, 0x1, -R5 ;  /* 0x000000014b4ba824 */ /* 0x000fe200078e0a05 */
[C---:B------:R-:W-:Y:S01]  /*3140*/  ISETP.GT.U32.AND P2, PT, R5.reuse, R81, PT ;  /* 0x000000510500720c */ /* 0x040fe20003f44070 */
[C---:B------:R-:W-:Y:S01]  /*3150*/  IMAD.HI.U32 R8, R2.reuse, R69, RZ ;  /* 0x0000004502087227 */ /* 0x040fe200078e00ff */
[----:B------:R-:W-:Y:S01]  /*3160*/  IABS R63, R211 ;  /* 0x000000d3003f7213 */ /* 0x000fe20000000000 */
[----:B------:R-:W-:Y:S01]  /*3170*/  STL [R1+0xa74], R212 ;  /* 0x000a74d401007387 */ /* 0x000fe20000100800 */
[----:B------:R-:W-:Y:S01]  /*3180*/  IABS R60, R208 ;  /* 0x000000d0003c7213 */ /* 0x000fe20000000000 */
[----:B------:R-:W-:Y:S02]  /*3190*/  IMAD.HI.U32 R9, R2, R68, RZ ;  /* 0x0000004402097227 */ /* 0x000fe400078e00ff */
[----:B------:R-:W-:Y:S02]  /*31a0*/  STL [R1+0xa70], R211 ;  /* 0x000a70d301007387 */ /* 0x000fe40000100800 */
[----:B------:R-:W-:-:S02]  /*31b0*/  IMAD R71, R5, R16, R71 ;  /* 0x0000001005477224 */ /* 0x000fc400078e0247 */
[----:B------:R-:W-:-:S04]  /*31c0*/  IMAD.HI.U32 R11, R2, R66, RZ ;  /* 0x00000042020b7227 */ /* 0x000fc800078e00ff */
[----:B------:R-:W-:Y:S01]  /*31d0*/  IMAD R70, R5, R7, R70 ;  /* 0x0000000705467224 */ /* 0x000fe200078e0246 */
[----:B------:R-:W-:Y:S01]  /*31e0*/  IADD3 R11, -R11, RZ, RZ ;  /* 0x000000ff0b0b7210 */ /* 0x000fe20007ffe1ff */
[----:B------:R-:W-:Y:S02]  /*31f0*/  IMAD R67, R5, R10, R67 ;  /* 0x0000000a05437224 */ /* 0x000fe400078e0243 */
[--C-:B------:R-:W-:Y:S01]  /*3200*/  @!P6 IMAD.IADD R85, R85, 0x1, -R5.reuse ;  /* 0x000000015555e824 */ /* 0x100fe200078e0a05 */
[----:B------:R-:W-:Y:S01]  /*3210*/  ISETP.GT.U32.AND P6, PT, R5, R73, PT ;  /* 0x000000490500720c */ /* 0x000fe20003fc4070 */
[----:B------:R-:W-:Y:S01]  /*3220*/  @!P5 IMAD.IADD R79, R79, 0x1, -R5 ;  /* 0x000000014f4fd824 */ /* 0x000fe200078e0a05 */
[----:B------:R-:W-:Y:S01]  /*3230*/  ISETP.GT.U32.AND P5, PT, R5, R72, PT ;  /* 0x000000480500720c */ /* 0x000fe20003fa4070 */
[----:B------:R-:W-:Y:S02]  /*3240*/  IMAD.MOV R8, RZ, RZ, -R8 ;  /* 0x000000ffff087224 */ /* 0x000fe400078e0a08 */
[----:B------:R-:W-:-:S02]  /*3250*/  IMAD.MOV R9, RZ, RZ, -R9 ;  /* 0x000000ffff097224 */ /* 0x000fc400078e0a09 */
[----:B------:R-:W-:-:S04]  /*3260*/  IMAD.HI.U32 R7, R2, R65, RZ ;  /* 0x0000004102077227 */ /* 0x000fc800078e00ff */
[--C-:B------:R-:W-:Y:S01]  /*3270*/  @!P4 IMAD.IADD R78, R78, 0x1, -R5.reuse ;  /* 0x000000014e4ec824 */ /* 0x100fe200078e0a05 */
[----:B------:R-:W-:Y:S01]  /*3280*/  ISETP.GT.U32.AND P4, PT, R5, R71, PT ;  /* 0x000000470500720c */ /* 0x000fe20003f84070 */
[--C-:B------:R-:W-:Y:S01]  /*3290*/  @!P3 IMAD.IADD R77, R77, 0x1, -R5.reuse ;  /* 0x000000014d4db824 */ /* 0x100fe200078e0a05 */
[C---:B------:R-:W-:Y:S01]  /*32a0*/  ISETP.GT.U32.AND P3, PT, R5.reuse, R70, PT ;  /* 0x000000460500720c */ /* 0x040fe20003f64070 */
[----:B------:R-:W-:Y:S01]  /*32b0*/  @!P0 IMAD.IADD R74, R74, 0x1, -R5 ;  /* 0x000000014a4a8824 */ /* 0x000fe200078e0a05 */
[C---:B------:R-:W-:Y:S01]  /*32c0*/  ISETP.GT.U32.AND P0, PT, R5.reuse, R67, PT ;  /* 0x000000430500720c */ /* 0x040fe20003f04070 */
[C---:B------:R-:W-:Y:S02]  /*32d0*/  IMAD R69, R5.reuse, R8, R69 ;  /* 0x0000000805457224 */ /* 0x040fe400078e0245 */
[----:B------:R-:W-:Y:S02]  /*32e0*/  IMAD R68, R5, R9, R68 ;  /* 0x0000000905447224 */ /* 0x000fe400078e0244 */
[----:B------:R-:W-:-:S02]  /*32f0*/  IMAD.MOV R12, RZ, RZ, -R7 ;  /* 0x000000ffff0c7224 */ /* 0x000fc400078e0a07 */
[----:B------:R-:W-:Y:S02]  /*3300*/  VIADD R210, R0, 0x49 ;  /* 0x0000004900d27836 */ /* 0x000fe40000000000 */
[----:B------:R-:W-:-:S03]  /*3310*/  IMAD.HI.U32 R8, R2, R64, RZ ;  /* 0x0000004002087227 */ /* 0x000fc600078e00ff */
[----:B------:R-:W-:Y:S01]  /*3320*/  IABS R62, R210 ;  /* 0x000000d2003e7213 */ /* 0x000fe20000000000 */
[C---:B------:R-:W-:Y:S01]  /*3330*/  IMAD.HI.U32 R9, R2.reuse, R63, RZ ;  /* 0x0000003f02097227 */ /* 0x040fe200078e00ff */
[----:B------:R-:W-:Y:S03]  /*3340*/  STL [R1+0xa6c], R210 ;  /* 0x000a6cd201007387 */ /* 0x000fe60000100800 */
[----:B------:R-:W-:-:S04]  /*3350*/  IMAD.HI.U32 R7, R2, R60, RZ ;  /* 0x0000003c02077227 */ /* 0x000fc800078e00ff */
[C---:B------:R-:W-:Y:S02]  /*3360*/  IMAD R66, R5.reuse, R11, R66 ;  /* 0x0000000b05427224 */ /* 0x040fe400078e0242 */
[----:B------:R-:W-:Y:S02]  /*3370*/  IMAD.MOV R8, RZ, RZ, -R8 ;  /* 0x000000ffff087224 */ /* 0x000fe400078e0a08 */
[----:B------:R-:W-:Y:S02]  /*3380*/  IMAD.MOV R14, RZ, RZ, -R9 ;  /* 0x000000ffff0e7224 */ /* 0x000fe400078e0a09 */
[----:B------:R-:W-:Y:S02]  /*3390*/  IMAD R65, R5, R12, R65 ;  /* 0x0000000c05417224 */ /* 0x000fe400078e0241 */
[----:B------:R-:W-:Y:S02]  /*33a0*/  IMAD.MOV R7, RZ, RZ, -R7 ;  /* 0x000000ffff077224 */ /* 0x000fe400078e0a07 */
[----:B------:R-:W-:Y:S01]  /*33b0*/  @!P2 IMAD.IADD R81, R81, 0x1, -R5 ;  /* 0x000000015151a824 */ /* 0x000fe200078e0a05 */
[C---:B------:R-:W-:Y:S01]  /*33c0*/  ISETP.GT.U32.AND P2, PT, R5.reuse, R75, PT ;  /* 0x0000004b0500720c */ /* 0x040fe20003f44070 */
[----:B------:R-:W-:-:S02]  /*33d0*/  IMAD R64, R5, R8, R64 ;  /* 0x0000000805407224 */ /* 0x000fc400078e0240 */
[C---:B------:R-:W-:Y:S02]  /*33e0*/  IMAD R63, R5.reuse, R14, R63 ;  /* 0x0000000e053f7224 */ /* 0x040fe400078e023f */
[C---:B------:R-:W-:Y:S02]  /*33f0*/  IMAD R60, R5.reuse, R7, R60 ;  /* 0x00000007053c7224 */ /* 0x040fe400078e023c */
[--C-:B------:R-:W-:Y:S01]  /*3400*/  @!P1 IMAD.IADD R76, R76, 0x1, -R5.reuse ;  /* 0x000000014c4c9824 */ /* 0x100fe200078e0a05 */
[----:B------:R-:W-:Y:S01]  /*3410*/  ISETP.GT.U32.AND P1, PT, R5, R69, PT ;  /* 0x000000450500720c */ /* 0x000fe20003f24070 */
[--C-:B------:R-:W-:Y:S01]  /*3420*/  @!P6 IMAD.IADD R73, R73, 0x1, -R5.reuse ;  /* 0x000000014949e824 */ /* 0x100fe200078e0a05 */
[C---:B------:R-:W-:Y:S01]  /*3430*/  ISETP.GT.U32.AND P6, PT, R5.reuse, R66, PT ;  /* 0x000000420500720c */ /* 0x040fe20003fc4070 */
[----:B------:R-:W-:Y:S01]  /*3440*/  @!P5 IMAD.IADD R72, R72, 0x1, -R5 ;  /* 0x000000014848d824 */ /* 0x000fe200078e0a05 */
[----:B------:R-:W-:Y:S01]  /*3450*/  ISETP.GT.U32.AND P5, PT, R5, R65, PT ;  /* 0x000000410500720c */ /* 0x000fe20003fa4070 */
[----:B------:R-:W-:-:S04]  /*3460*/  IMAD.HI.U32 R10, R2, R62, RZ ;  /* 0x0000003e020a7227 */ /* 0x000fc800078e00ff */
[--C-:B------:R-:W-:Y:S01]  /*3470*/  @!P4 IMAD.IADD R71, R71, 0x1, -R5.reuse ;  /* 0x000000014747c824 */ /* 0x100fe200078e0a05 */
[C---:B------:R-:W-:Y:S01]  /*3480*/  ISETP.GT.U32.AND P4, PT, R5.reuse, R64, PT ;  /* 0x000000400500720c */ /* 0x040fe20003f84070 */
[--C-:B------:R-:W-:Y:S01]  /*3490*/  @!P3 IMAD.IADD R70, R70, 0x1, -R5.reuse ;  /* 0x000000014646b824 */ /* 0x100fe200078e0a05 */
[----:B------:R-:W-:Y:S01]  /*34a0*/  ISETP.GT.U32.AND P3, PT, R5, R63, PT ;  /* 0x0000003f0500720c */ /* 0x000fe20003f64070 */
[----:B------:R-:W-:Y:S01]  /*34b0*/  @!P0 IMAD.IADD R67, R67, 0x1, -R5 ;  /* 0x0000000143438824 */ /* 0x000fe200078e0a05 */
[----:B------:R-:W-:Y:S01]  /*34c0*/  ISETP.GT.U32.AND P0, PT, R5, R60, PT ;  /* 0x0000003c0500720c */ /* 0x000fe20003f04070 */
[----:B------:R-:W-:Y:S01]  /*34d0*/  IMAD.MOV R10, RZ, RZ, -R10 ;  /* 0x000000ffff0a7224 */ /* 0x000fe200078e0a0a */
[----:B------:R-:W-:Y:S01]  /*34e0*/  @!P1 IADD3 R69, R69, -R5, RZ ;  /* 0x8000000545459210 */ /* 0x000fe20007ffe0ff */
[----:B------:R-:W-:Y:S02]  /*34f0*/  VIADD R209, R0, 0x4a ;  /* 0x0000004a00d17836 */ /* 0x000fe40000000000 */
[----:B------:R-:W-:-:S02]  /*3500*/  IMAD R62, R5, R10, R62 ;  /* 0x0000000a053e7224 */ /* 0x000fc400078e023e */
[----:B------:R-:W-:Y:S01]  /*3510*/  VIADD R207, R0, 0x4c ;  /* 0x0000004c00cf7836 */ /* 0x000fe20000000000 */
[----:B------:R-:W-:Y:S01]  /*3520*/  IABS R61, R209 ;  /* 0x000000d1003d7213 */ /* 0x000fe20000000000 */
[--C-:B------:R-:W-:Y:S01]  /*3530*/  @!P2 IMAD.IADD R75, R75, 0x1, -R5.reuse ;  /* 0x000000014b4ba824 */ /* 0x100fe200078e0a05 */
[----:B------:R-:W-:Y:S01]  /*3540*/  ISETP.GT.U32.AND P2, PT, R5, R68, PT ;  /* 0x000000440500720c */ /* 0x000fe20003f44070 */
[--C-:B------:R-:W-:Y:S01]  /*3550*/  @!P6 IMAD.IADD R66, R66, 0x1, -R5.reuse ;  /* 0x000000014242e824 */ /* 0x100fe200078e0a05 */
[----:B------:R-:W-:Y:S01]  /*3560*/  IABS R59, R207 ;  /* 0x000000cf003b7213 */ /* 0x000fe20000000000 */
[--C-:B------:R-:W-:Y:S01]  /*3570*/  @!P5 IMAD.IADD R65, R65, 0x1, -R5.reuse ;  /* 0x000000014141d824 */ /* 0x100fe200078e0a05 */
[C---:B------:R-:W-:Y:S01]  /*3580*/  ISETP.GT.U32.AND P1, PT, R5.reuse, R62, PT ;  /* 0x0000003e0500720c */ /* 0x040fe20003f24070 */
[----:B------:R-:W-:Y:S01]  /*3590*/  VIADD R205, R0, 0x4e ;  /* 0x0000004e00cd7836 */ /* 0x000fe20000000000 */
[C---:B------:R-:W-:Y:S01]  /*35a0*/  ISETP.GT.U32.AND P5, PT, R5.reuse, R71, PT ;  /* 0x000000470500720c */ /* 0x040fe20003fa4070 */
[--C-:B------:R-:W-:Y:S01]  /*35b0*/  @!P4 IMAD.IADD R64, R64, 0x1, -R5.reuse ;  /* 0x000000014040c824 */ /* 0x100fe200078e0a05 */
[----:B------:R-:W-:Y:S01]  /*35c0*/  ISETP.GT.U32.AND P4, PT, R5, R70, PT ;  /* 0x000000460500720c */ /* 0x000fe20003f84070 */
[--C-:B------:R-:W-:Y:S01]  /*35d0*/  @!P3 IMAD.IADD R63, R63, 0x1, -R5.reuse ;  /* 0x000000013f3fb824 */ /* 0x100fe200078e0a05 */
[C---:B------:R-:W-:Y:S01]  /*35e0*/  ISETP.GT.U32.AND P3, PT, R5.reuse, R69, PT ;  /* 0x000000450500720c */ /* 0x040fe20003f64070 */
[----:B------:R-:W-:Y:S01]  /*35f0*/  @!P0 IMAD.IADD R60, R60, 0x1, -R5 ;  /* 0x000000013c3c8824 */ /* 0x000fe200078e0a05 */
[C---:B------:R-:W-:Y:S01]  /*3600*/  ISETP.GT.U32.AND P0, PT, R5.reuse, R66, PT ;  /* 0x000000420500720c */ /* 0x040fe20003f04070 */
[C---:B------:R-:W-:Y:S01]  /*3610*/  IMAD.HI.U32 R11, R2.reuse, R61, RZ ;  /* 0x0000003d020b7227 */ /* 0x040fe200078e00ff */
[----:B------:R-:W-:Y:S01]  /*3620*/  IABS R57, R205 ;  /* 0x000000cd00397213 */ /* 0x000fe20000000000 */
[----:B------:R-:W-:Y:S01]  /*3630*/  STL [R1+0xa68], R209 ;  /* 0x000a68d101007387 */ /* 0x000fe20000100800 */
[----:B------:R-:W-:Y:S01]  /*3640*/  ISETP.GT.U32.AND P6, PT, R5, R72, PT ;  /* 0x000000480500720c */ /* 0x000fe20003fc4070 */
[----:B------:R-:W-:-:S02]  /*3650*/  IMAD.HI.U32 R8, R2, R59, RZ ;  /* 0x0000003b02087227 */ /* 0x000fc400078e00ff */
[----:B------:R-:W-:Y:S02]  /*3660*/  STL [R1+0xa64], R208 ;  /* 0x000a64d001007387 */ /* 0x000fe40000100800 */
[----:B------:R-:W-:Y:S01]  /*3670*/  IMAD.MOV R16, RZ, RZ, -R11 ;  /* 0x000000ffff107224 */ /* 0x000fe200078e0a0b */
[----:B------:R-:W-:Y:S01]  /*3680*/  @!P4 IADD3 R70, R70, -R5, RZ ;  /* 0x800000054646c210 */ /* 0x000fe20007ffe0ff */
[C---:B------:R-:W-:Y:S01]  /*3690*/  VIADD R204, R0.reuse, 0x4f ;  /* 0x0000004f00cc7836 */ /* 0x040fe20000000000 */
[----:B------:R-:W-:Y:S01]  /*36a0*/  ISETP.GT.U32.AND P4, PT, R5, R64, PT ;  /* 0x000000400500720c */ /* 0x000fe20003f84070 */
[----:B------:R-:W-:Y:S01]  /*36b0*/  IMAD.MOV R8, RZ, RZ, -R8 ;  /* 0x000000ffff087224 */ /* 0x000fe200078e0a08 */
[----:B------:R-:W-:Y:S01]  /*36c0*/  STL [R1+0xa60], R207 ;  /* 0x000a60cf01007387 */ /* 0x000fe20000100800 */
[----:B------:R-:W-:Y:S01]  /*36d0*/  VIADD R200, R0, 0x53 ;  /* 0x0000005300c87836 */ /* 0x000fe20000000000 */
[----:B------:R-:W-:Y:S01]  /*36e0*/  IABS R56, R204 ;  /* 0x000000cc00387213 */ /* 0x000fe20000000000 */
[----:B------:R-:W-:Y:S01]  /*36f0*/  @!P2 IMAD.IADD R68, R68, 0x1, -R5 ;  /* 0x000000014444a824 */ /* 0x000fe200078e0a05 */
[----:B------:R-:W-:Y:S01]  /*3700*/  STL [R1+0xa5c], R206 ;  /* 0x000a5cce01007387 */ /* 0x000fe20000100800 */
[----:B------:R-:W-:Y:S01]  /*3710*/  IMAD.HI.U32 R10, R2, R57, RZ ;  /* 0x00000039020a7227 */ /* 0x000fe200078e00ff */
[----:B------:R-:W-:-:S02]  /*3720*/  IABS R52, R200 ;  /* 0x000000c800347213 */ /* 0x000fc40000000000 */
[----:B------:R-:W-:Y:S01]  /*3730*/  STL [R1+0xa58], R205 ;  /* 0x000a58cd01007387 */ /* 0x000fe20000100800 */
[C---:B------:R-:W-:Y:S02]  /*3740*/  IMAD R61, R5.reuse, R16, R61 ;  /* 0x00000010053d7224 */ /* 0x040fe400078e023d */
[C---:B------:R-:W-:Y:S01]  /*3750*/  IMAD R59, R5.reuse, R8, R59 ;  /* 0x00000008053b7224 */ /* 0x040fe200078e023b */
[----:B------:R-:W-:Y:S01]  /*3760*/  STL [R1+0xa54], R204 ;  /* 0x000a54cc01007387 */ /* 0x000fe20000100800 */
[--C-:B------:R-:W-:Y:S01]  /*3770*/  @!P1 IMAD.IADD R62, R62, 0x1, -R5.reuse ;  /* 0x000000013e3e9824 */ /* 0x100fe200078e0a05 */
[----:B------:R-:W-:Y:S01]  /*3780*/  ISETP.GT.U32.AND P1, PT, R5, R68, PT ;  /* 0x000000440500720c */ /* 0x000fe20003f24070 */
[----:B------:R-:W-:Y:S01]  /*3790*/  @!P5 IMAD.IADD R71, R71, 0x1, -R5 ;  /* 0x000000014747d824 */ /* 0x000fe200078e0a05 */
[C---:B------:R-:W-:Y:S01]  /*37a0*/  ISETP.GT.U32.AND P5, PT, R5.reuse, R65, PT ;  /* 0x000000410500720c */ /* 0x040fe20003fa4070 */
[----:B------:R-:W-:Y:S01]  /*37b0*/  IMAD.MOV R10, RZ, RZ, -R10 ;  /* 0x000000ffff0a7224 */ /* 0x000fe200078e0a0a */
[----:B------:R-:W-:Y:S01]  /*37c0*/  ISETP.GT.U32.AND P2, PT, R5, R61, PT ;  /* 0x0000003d0500720c */ /* 0x000fe20003f44070 */
[----:B------:R-:W-:-:S02]  /*37d0*/  VIADD R202, R0, 0x51 ;  /* 0x0000005100ca7836 */ /* 0x000fc40000000000 */
[----:B------:R-:W-:-:S03]  /*37e0*/  IMAD.HI.U32 R9, R2, R58, RZ ;  /* 0x0000003a02097227 */ /* 0x000fc600078e00ff */
[----:B------:R-:W-:Y:S01]  /*37f0*/  IABS R54, R202 ;  /* 0x000000ca00367213 */ /* 0x000fe20000000000 */
[----:B------:R-:W-:Y:S02]  /*3800*/  VIADD R203, R0, 0x50 ;  /* 0x0000005000cb7836 */ /* 0x000fe40000000000 */
[--C-:B------:R-:W-:Y:S01]  /*3810*/  @!P3 IMAD.IADD R69, R69, 0x1, -R5.reuse ;  /* 0x000000014545b824 */ /* 0x100fe200078e0a05 */
[C---:B------:R-:W-:Y:S01]  /*3820*/  ISETP.GT.U32.AND P3, PT, R5.reuse, R63, PT ;  /* 0x0000003f0500720c */ /* 0x040fe20003f64070 */
[----:B------:R-:W-:Y:S01]  /*3830*/  @!P0 IMAD.IADD R66, R66, 0x1, -R5 ;  /* 0x0000000142428824 */ /* 0x000fe200078e0a05 */
[C---:B------:R-:W-:Y:S01]  /*3840*/  ISETP.GT.U32.AND P0, PT, R5.reuse, R59, PT ;  /* 0x0000003b0500720c */ /* 0x040fe20003f04070 */
[----:B------:R-:W-:Y:S01]  /*3850*/  IMAD R57, R5, R10, R57 ;  /* 0x0000000a05397224 */ /* 0x000fe200078e0239 */
[----:B------:R-:W-:Y:S01]  /*3860*/  IABS R55, R203 ;  /* 0x000000cb00377213 */ /* 0x000fe20000000000 */
[----:B------:R-:W-:Y:S01]  /*3870*/  IMAD.HI.U32 R11, R2, R56, RZ ;  /* 0x00000038020b7227 */ /* 0x000fe200078e00ff */
[----:B------:R-:W-:Y:S03]  /*3880*/  STL [R1+0xa50], R203 ;  /* 0x000a50cb01007387 */ /* 0x000fe60000100800 */
[----:B------:R-:W-:Y:S01]  /*3890*/  IMAD.MOV R9, RZ, RZ, -R9 ;  /* 0x000000ffff097224 */ /* 0x000fe200078e0a09 */
[----:B------:R-:W-:Y:S01]  /*38a0*/  STL [R1+0xa4c], R202 ;  /* 0x000a4cca01007387 */ /* 0x000fe20000100800 */
[----:B------:R-:W-:-:S02]  /*38b0*/  VIADD R199, R0, 0x54 ;  /* 0x0000005400c77836 */ /* 0x000fc40000000000 */
[----:B------:R-:W-:-:S03]  /*38c0*/  IMAD.HI.U32 R10, R2, R52, RZ ;  /* 0x00000034020a7227 */ /* 0x000fc600078e00ff */
[----:B------:R-:W-:Y:S01]  /*38d0*/  IABS R51, R199 ;  /* 0x000000c700337213 */ /* 0x000fe20000000000 */
[----:B------:R-:W-:Y:S02]  /*38e0*/  IMAD.MOV R11, RZ, RZ, -R11 ;  /* 0x000000ffff0b7224 */ /* 0x000fe400078e0a0b */
[----:B------:R-:W-:Y:S02]  /*38f0*/  IMAD R58, R5, R9, R58 ;  /* 0x00000009053a7224 */ /* 0x000fe400078e023a */
[----:B------:R-:W-:Y:S02]  /*3900*/  IMAD.MOV R10, RZ, RZ, -R10 ;  /* 0x000000ffff0a7224 */ /* 0x000fe400078e0a0a */
[C---:B------:R-:W-:Y:S02]  /*3910*/  VIADD R198, R0.reuse, 0x55 ;  /* 0x0000005500c67836 */ /* 0x040fe40000000000 */
[----:B------:R-:W-:Y:S02]  /*3920*/  VIADD R197, R0, 0x56 ;  /* 0x0000005600c57836 */ /* 0x000fe40000000000 */
[----:B------:R-:W-:Y:S01]  /*3930*/  IMAD.HI.U32 R8, R2, R54, RZ ;  /* 0x0000003602087227 */ /* 0x000fe200078e00ff */
[----:B------:R-:W-:-:S02]  /*3940*/  IABS R50, R198 ;  /* 0x000000c600327213 */ /* 0x000fc40000000000 */
[----:B------:R-:W-:Y:S01]  /*3950*/  IABS R49, R197 ;  /* 0x000000c500317213 */ /* 0x000fe20000000000 */
[----:B------:R-:W-:Y:S02]  /*3960*/  IMAD R56, R5, R11, R56 ;  /* 0x0000000b05387224 */ /* 0x000fe400078e0238 */
[----:B------:R-:W-:-:S04]  /*3970*/  IMAD.HI.U32 R7, R2, R55, RZ ;  /* 0x0000003702077227 */ /* 0x000fc800078e00ff */
[----:B------:R-:W-:Y:S01]  /*3980*/  IMAD R52, R5, R10, R52 ;  /* 0x0000000a05347224 */ /* 0x000fe200078e0234 */
[----:B------:R-:W-:Y:S01]  /*3990*/  IADD3 R12, -R7, RZ, RZ ;  /* 0x000000ff070c7210 */ /* 0x000fe20007ffe1ff */
[--C-:B------:R-:W-:Y:S01]  /*39a0*/  @!P1 IMAD.IADD R68, R68, 0x1, -R5.reuse ;  /* 0x0000000144449824 */ /* 0x100fe200078e0a05 */
[----:B------:R-:W-:Y:S01]  /*39b0*/  ISETP.GT.U32.AND P1, PT, R5, R62, PT ;  /* 0x0000003e0500720c */ /* 0x000fe20003f24070 */
[--C-:B------:R-:W-:Y:S01]  /*39c0*/  @!P5 IMAD.IADD R65, R65, 0x1, -R5.reuse ;  /* 0x000000014141d824 */ /* 0x100fe200078e0a05 */
[----:B------:R-:W-:Y:S01]  /*39d0*/  ISETP.GT.U32.AND P5, PT, R5, R58, PT ;  /* 0x0000003a0500720c */ /* 0x000fe20003fa4070 */
[----:B------:R-:W-:Y:S02]  /*39e0*/  VIADD R201, R0, 0x52 ;  /* 0x0000005200c97836 */ /* 0x000fe40000000000 */
[----:B------:R-:W-:Y:S02]  /*39f0*/  IMAD.MOV R8, RZ, RZ, -R8 ;  /* 0x000000ffff087224 */ /* 0x000fe400078e0a08 */
[----:B------:R-:W-:Y:S01]  /*3a00*/  IMAD.HI.U32 R11, R2, R51, RZ ;  /* 0x00000033020b7227 */ /* 0x000fe200078e00ff */
[----:B------:R-:W-:Y:S01]  /*3a10*/  IABS R53, R201 ;  /* 0x000000c900357213 */ /* 0x000fe20000000000 */
[----:B------:R-:W-:Y:S02]  /*3a20*/  STL [R1+0xa48], R201 ;  /* 0x000a48c901007387 */ /* 0x000fe40000100800 */
[--C-:B------:R-:W-:Y:S01]  /*3a30*/  @!P2 IMAD.IADD R61, R61, 0x1, -R5.reuse ;  /* 0x000000013d3da824 */ /* 0x100fe200078e0a05 */
[C---:B------:R-:W-:Y:S01]  /*3a40*/  ISETP.GT.U32.AND P2, PT, R5.reuse, R67, PT ;  /* 0x000000430500720c */ /* 0x040fe20003f44070 */
[--C-:B------:R-:W-:Y:S01]  /*3a50*/  @!P4 IMAD.IADD R64, R64, 0x1, -R5.reuse ;  /* 0x000000014040c824 */ /* 0x100fe200078e0a05 */
[----:B------:R-:W-:Y:S01]  /*3a60*/  ISETP.GT.U32.AND P4, PT, R5, R57, PT ;  /* 0x000000390500720c */ /* 0x000fe20003f84070 */
[--C-:B------:R-:W-:Y:S01]  /*3a70*/  @!P3 IMAD.IADD R63, R63, 0x1, -R5.reuse ;  /* 0x000000013f3fb824 */ /* 0x100fe200078e0a05 */
[----:B------:R-:W-:Y:S01]  /*3a80*/  ISETP.GT.U32.AND P3, PT, R5, R56, PT ;  /* 0x000000380500720c */ /* 0x000fe20003f64070 */
[----:B------:R-:W-:Y:S01]  /*3a90*/  @!P0 IMAD.IADD R59, R59, 0x1, -R5 ;  /* 0x000000013b3b8824 */ /* 0x000fe200078e0a05 */
[C---:B------:R-:W-:Y:S01]  /*3aa0*/  ISETP.GT.U32.AND P0, PT, R5.reuse, R52, PT ;  /* 0x000000340500720c */ /* 0x040fe20003f04070 */
[----:B------:R-:W-:Y:S01]  /*3ab0*/  IMAD R54, R5, R8, R54 ;  /* 0x0000000805367224 */ /* 0x000fe200078e0236 */
[----:B------:R-:W-:Y:S01]  /*3ac0*/  STL [R1+0xa44], R200 ;  /* 0x000a44c801007387 */ /* 0x000fe20000100800 */
[----:B------:R-:W-:-:S02]  /*3ad0*/  IMAD.MOV R16, RZ, RZ, -R11 ;  /* 0x000000ffff107224 */ /* 0x000fc400078e0a0b */
[----:B------:R-:W-:Y:S01]  /*3ae0*/  VIADD R196, R0, 0x57 ;  /* 0x0000005700c47836 */ /* 0x000fe20000000000 */
[----:B------:R-:W-:Y:S01]  /*3af0*/  STL [R1+0xa40], R199 ;  /* 0x000a40c701007387 */ /* 0x000fe20000100800 */
[C---:B------:R-:W-:Y:S02]  /*3b00*/  IMAD.HI.U32 R7, R2.reuse, R50, RZ ;  /* 0x0000003202077227 */ /* 0x040fe400078e00ff */
[----:B------:R-:W-:Y:S01]  /*3b10*/  @!P4 IADD3 R57, R57, -R5, RZ ;  /* 0x800000053939c210 */ /* 0x000fe20007ffe0ff */
[----:B------:R-:W-:Y:S01]  /*3b20*/  STL [R1+0xa3c], R198 ;  /* 0x000a3cc601007387 */ /* 0x000fe20000100800 */
[----:B------:R-:W-:Y:S01]  /*3b30*/  IMAD.HI.U32 R8, R2, R49, RZ ;  /* 0x0000003102087227 */ /* 0x000fe200078e00ff */
[----:B------:R-:W-:Y:S02]  /*3b40*/  IABS R48, R196 ;  /* 0x000000c400307213 */ /* 0x000fe40000000000 */
[----:B------:R-:W-:Y:S01]  /*3b50*/  STL [R1+0xa38], R197 ;  /* 0x000a38c501007387 */ /* 0x000fe20000100800 */
[----:B------:R-:W-:-:S02]  /*3b60*/  IMAD R55, R5, R12, R55 ;  /* 0x0000000c05377224 */ /* 0x000fc400078e0237 */
[C---:B------:R-:W-:Y:S01]  /*3b70*/  IMAD R51, R5.reuse, R16, R51 ;  /* 0x0000001005337224 */ /* 0x040fe200078e0233 */
[----:B------:R-:W-:Y:S01]  /*3b80*/  STL [R1+0xa34], R196 ;  /* 0x000a34c401007387 */ /* 0x000fe20000100800 */
        /* <DEDUP_REMOVED lines=8> */
[C---:B------:R-:W-:Y:S01]  /*3c10*/  ISETP.GT.U32.AND P1, PT, R5.reuse, R55, PT ;  /* 0x000000370500720c */ /* 0x040fe20003f24070 */
[----:B------:R-:W-:Y:S01]  /*3c20*/  @!P5 IMAD.IADD R58, R58, 0x1, -R5 ;  /* 0x000000013a3ad824 */ /* 0x000fe200078e0a05 */
[C---:B------:R-:W-:Y:S01]  /*3c30*/  ISETP.GT.U32.AND P5, PT, R5.reuse, R51, PT ;  /* 0x000000330500720c */ /* 0x040fe20003fa4070 */
[----:B------:R-:W-:Y:S01]  /*3c40*/  IMAD.MOV R14, RZ, RZ, -R9 ;  /* 0x000000ffff0e7224 */ /* 0x000fe200078e0a09 */
[----:B------:R-:W-:Y:S01]  /*3c50*/  ISETP.GT.U32.AND P4, PT, R5, R50, PT ;  /* 0x000000320500720c */ /* 0x000fe20003f84070 */
[----:B------:R-:W-:-:S04]  /*3c60*/  IMAD.HI.U32 R9, R2, R48, RZ ;  /* 0x0000003002097227 */ /* 0x000fc800078e00ff */
[--C-:B------:R-:W-:Y:S01]  /*3c70*/  @!P2 IMAD.IADD R67, R67, 0x1, -R5.reuse ;  /* 0x000000014343a824 */ /* 0x100fe200078e0a05 */
[C---:B------:R-:W-:Y:S01]  /*3c80*/  ISETP.GT.U32.AND P2, PT, R5.reuse, R60, PT ;  /* 0x0000003c0500720c */ /* 0x040fe20003f44070 */
[--C-:B------:R-:W-:Y:S01]  /*3c90*/  @!P3 IMAD.IADD R56, R56, 0x1, -R5.reuse ;  /* 0x000000013838b824 */ /* 0x100fe200078e0a05 */
[C---:B------:R-:W-:Y:S01]  /*3ca0*/  ISETP.GT.U32.AND P3, PT, R5.reuse, R49, PT ;  /* 0x000000310500720c */ /* 0x040fe20003f64070 */
[----:B------:R-:W-:Y:S01]  /*3cb0*/  @!P0 IMAD.IADD R52, R52, 0x1, -R5 ;  /* 0x0000000134348824 */ /* 0x000fe200078e0a05 */
[C---:B------:R-:W-:Y:S01]  /*3cc0*/  ISETP.GT.U32.AND P0, PT, R5.reuse, R58, PT ;  /* 0x0000003a0500720c */ /* 0x040fe20003f04070 */
[----:B------:R-:W-:Y:S02]  /*3cd0*/  IMAD.MOV R9, RZ, RZ, -R9 ;  /* 0x000000ffff097224 */ /* 0x000fe400078e0a09 */
[----:B------:R-:W-:Y:S02]  /*3ce0*/  VIADD R195, R0, 0x58 ;  /* 0x0000005800c37836 */ /* 0x000fe40000000000 */
[----:B------:R-:W-:-:S02]  /*3cf0*/  IMAD R48, R5, R9, R48 ;  /* 0x0000000905307224 */ /* 0x000fc400078e0230 */
[----:B------:R-:W-:Y:S01]  /*3d00*/  VIADD R193, R0, 0x5a ;  /* 0x0000005a00c17836 */ /* 0x000fe20000000000 */
[----:B------:R-:W-:Y:S01]  /*3d10*/  IABS R47, R195 ;  /* 0x000000c3002f7213 */ /* 0x000fe20000000000 */
[----:B------:R-:W-:Y:S01]  /*3d20*/  @!P6 IMAD.IADD R61, R61, 0x1, -R5 ;  /* 0x000000013d3de824 */ /* 0x000fe200078e0a05 */
[C---:B------:R-:W-:Y:S01]  /*3d30*/  ISETP.GT.U32.AND P6, PT, R5.reuse, R54, PT ;  /* 0x000000360500720c */ /* 0x040fe20003fc4070 */
[----:B------:R-:W-:Y:S01]  /*3d40*/  IMAD R53, R5, R14, R53 ;  /* 0x0000000e05357224 */ /* 0x000fe200078e0235 */
[----:B------:R-:W-:Y:S01]  /*3d50*/  IABS R45, R193 ;  /* 0x000000c1002d7213 */ /* 0x000fe20000000000 */
[--C-:B------:R-:W-:Y:S01]  /*3d60*/  @!P1 IMAD.IADD R55, R55, 0x1, -R5.reuse ;  /* 0x0000000137379824 */ /* 0x100fe200078e0a05 */
[----:B------:R-:W-:Y:S01]  /*3d70*/  ISETP.GT.U32.AND P1, PT, R5, R48, PT ;  /* 0x000000300500720c */ /* 0x000fe20003f24070 */
[--C-:B------:R-:W-:Y:S01]  /*3d80*/  @!P5 IMAD.IADD R51, R51, 0x1, -R5.reuse ;  /* 0x000000013333d824 */ /* 0x100fe200078e0a05 */
[C---:B------:R-:W-:Y:S01]  /*3d90*/  ISETP.GT.U32.AND P5, PT, R5.reuse, R57, PT ;  /* 0x000000390500720c */ /* 0x040fe20003fa4070 */
[----:B------:R-:W-:Y:S01]  /*3da0*/  IMAD.HI.U32 R10, R2, R47, RZ ;  /* 0x0000002f020a7227 */ /* 0x000fe200078e00ff */
[----:B------:R-:W-:Y:S03]  /*3db0*/  STL [R1+0xa30], R195 ;  /* 0x000a30c301007387 */ /* 0x000fe60000100800 */
        /* <DEDUP_REMOVED lines=8> */
[----:B------:R-:W-:Y:S01]  /*3e40*/  VIADD R191, R0, 0x5c ;  /* 0x0000005c00bf7836 */ /* 0x000fe20000000000 */
[----:B------:R-:W-:Y:S01]  /*3e50*/  IADD3 R10, -R10, RZ, RZ ;  /* 0x000000ff0a0a7210 */ /* 0x000fe20007ffe1ff */
[----:B------:R-:W-:Y:S01]  /*3e60*/  VIADD R192, R0, 0x5b ;  /* 0x0000005b00c07836 */ /* 0x000fe20000000000 */
[----:B------:R-:W-:Y:S01]  /*3e70*/  @!P5 IADD3 R57, R57, -R5, RZ ;  /* 0x800000053939d210 */ /* 0x000fe20007ffe0ff */
[----:B------:R-:W-:Y:S01]  /*3e80*/  IMAD.HI.U32 R7, R2, R45, RZ ;  /* 0x0000002d02077227 */ /* 0x000fe200078e00ff */
[----:B------:R-:W-:-:S02]  /*3e90*/  IABS R43, R191 ;  /* 0x000000bf002b7213 */ /* 0x000fc40000000000 */
[----:B------:R-:W-:Y:S01]  /*3ea0*/  IABS R44, R192 ;  /* 0x000000c0002c7213 */ /* 0x000fe20000000000 */
[C---:B------:R-:W-:Y:S01]  /*3eb0*/  VIADD R194, R0.reuse, 0x59 ;  /* 0x0000005900c27836 */ /* 0x040fe20000000000 */
[C---:B------:R-:W-:Y:S01]  /*3ec0*/  ISETP.GT.U32.AND P5, PT, R5.reuse, R51, PT ;  /* 0x000000330500720c */ /* 0x040fe20003fa4070 */
[C---:B------:R-:W-:Y:S02]  /*3ed0*/  VIADD R190, R0.reuse, 0x5d ;  /* 0x0000005d00be7836 */ /* 0x040fe40000000000 */
[----:B------:R-:W-:Y:S01]  /*3ee0*/  IMAD.MOV R12, RZ, RZ, -R7 ;  /* 0x000000ffff0c7224 */ /* 0x000fe200078e0a07 */
[----:B------:R-:W-:Y:S01]  /*3ef0*/  IABS R46, R194 ;  /* 0x000000c2002e7213 */ /* 0x000fe20000000000 */
[----:B------:R-:W-:Y:S01]  /*3f00*/  VIADD R186, R0, 0x61 ;  /* 0x0000006100ba7836 */ /* 0x000fe20000000000 */
[----:B------:R-:W-:Y:S01]  /*3f10*/  IABS R42, R190 ;  /* 0x000000be002a7213 */ /* 0x000fe20000000000 */
[----:B------:R-:W-:Y:S01]  /*3f20*/  @!P6 IMAD.IADD R54, R54, 0x1, -R5 ;  /* 0x000000013636e824 */ /* 0x000fe200078e0a05 */
[----:B------:R-:W-:Y:S01]  /*3f30*/  STL [R1+0xa2c], R194 ;  /* 0x000a2cc201007387 */ /* 0x000fe20000100800 */
[C---:B------:R-:W-:Y:S01]  /*3f40*/  IMAD R47, R5.reuse, R10, R47 ;  /* 0x0000000a052f7224 */ /* 0x040fe200078e022f */
[----:B------:R-:W-:Y:S01]  /*3f50*/  IABS R38, R186 ;  /* 0x000000ba00267213 */ /* 0x000fe20000000000 */
[C---:B------:R-:W-:Y:S01]  /*3f60*/  IMAD R45, R5.reuse, R12, R45 ;  /* 0x0000000c052d7224 */ /* 0x040fe200078e022d */
[----:B------:R-:W-:Y:S01]  /*3f70*/  STL [R1+0xa28], R193 ;  /* 0x000a28c101007387 */ /* 0x000fe20000100800 */
[----:B------:R-:W-:Y:S01]  /*3f80*/  @!P1 IMAD.IADD R48, R48, 0x1, -R5 ;  /* 0x0000000130309824 */ /* 0x000fe200078e0a05 */
[C---:B------:R-:W-:Y:S01]  /*3f90*/  ISETP.GT.U32.AND P1, PT, R5.reuse, R54, PT ;  /* 0x000000360500720c */ /* 0x040fe20003f24070 */
[----:B------:R-:W-:Y:S01]  /*3fa0*/  IMAD.HI.U32 R9, R2, R43, RZ ;  /* 0x0000002b02097227 */ /* 0x000fe200078e00ff */
[----:B------:R-:W-:Y:S01]  /*3fb0*/  ISETP.GT.U32.AND P6, PT, R5, R47, PT ;  /* 0x0000002f0500720c */ /* 0x000fe20003fc4070 */
[----:B------:R-:W-:Y:S02]  /*3fc0*/  STL [R1+0xa24], R192 ;  /* 0x000a24c001007387 */ /* 0x000fe40000100800 */
[----:B------:R-:W-:-:S02]  /*3fd0*/  VIADD R188, R0, 0x5f ;  /* 0x0000005f00bc7836 */ /* 0x000fc40000000000 */
[----:B------:R-:W-:Y:S01]  /*3fe0*/  IMAD.HI.U32 R8, R2, R44, RZ ;  /* 0x0000002c02087227 */ /* 0x000fe200078e00ff */
[----:B------:R-:W-:Y:S02]  /*3ff0*/  STL [R1+0xa20], R191 ;  /* 0x000a20bf01007387 */ /* 0x000fe40000100800 */
[----:B------:R-:W-:Y:S01]  /*4000*/  IABS R40, R188 ;  /* 0x000000bc00287213 */ /* 0x000fe20000000000 */
        /* <DEDUP_REMOVED lines=9> */
[----:B------:R-:W-:Y:S01]  /*40a0*/  STL [R1+0xa1c], R190 ;  /* 0x000a1cbe01007387 */ /* 0x000fe20000100800 */
[----:B------:R-:W-:-:S02]  /*40b0*/  IMAD.MOV R14, RZ, RZ, -R9 ;  /* 0x000000ffff0e7224 */ /* 0x000fc400078e0a09 */
[C---:B------:R-:W-:Y:S01]  /*40c0*/  IMAD.HI.U32 R11, R2.reuse, R46, RZ ;  /* 0x0000002e020b7227 */ /* 0x040fe200078e00ff */
[----:B------:R-:W-:Y:S01]  /*40d0*/  IABS R41, R189 ;  /* 0x000000bd00297213 */ /* 0x000fe20000000000 */
[----:B------:R-:W-:Y:S02]  /*40e0*/  STL [R1+0xa18], R189 ;  /* 0x000a18bd01007387 */ /* 0x000fe40000100800 */
[----:B------:R-:W-:Y:S02]  /*40f0*/  IMAD.HI.U32 R10, R2, R42, RZ ;  /* 0x0000002a020a7227 */ /* 0x000fe400078e00ff */
[----:B------:R-:W-:Y:S02]  /*4100*/  STL [R1+0xa14], R188 ;  /* 0x000a14bc01007387 */ /* 0x000fe40000100800 */
[----:B------:R-:W-:Y:S02]  /*4110*/  IMAD.MOV R8, RZ, RZ, -R8 ;  /* 0x000000ffff087224 */ /* 0x000fe400078e0a08 */
[----:B------:R-:W-:Y:S01]  /*4120*/  VIADD R183, R0, 0x62 ;  /* 0x0000006200b77836 */ /* 0x000fe20000000000 */
[----:B------:R-:W-:Y:S01]  /*4130*/  STL [R1+0xa10], R187 ;  /* 0x000a10bb01007387 */ /* 0x000fe20000100800 */
[----:B------:R-:W-:-:S03]  /*4140*/  IMAD.HI.U32 R9, R2, R38, RZ ;  /* 0x0000002602097227 */ /* 0x000fc600078e00ff */
[----:B------:R-:W-:Y:S01]  /*4150*/  IABS R36, R183 ;  /* 0x000000b700247213 */ /* 0x000fe20000000000 */
[----:B------:R-:W-:Y:S01]  /*4160*/  IMAD.MOV R11, RZ, RZ, -R11 ;  /* 0x000000ffff0b7224 */ /* 0x000fe200078e0a0b */
[----:B------:R-:W-:Y:S01]  /*4170*/  STL [R1+0xa0c], R186 ;  /* 0x000a0cba01007387 */ /* 0x000fe20000100800 */
[----:B------:R-:W-:Y:S02]  /*4180*/  IMAD.MOV R10, RZ, RZ, -R10 ;  /* 0x000000ffff0a7224 */ /* 0x000fe400078e0a0a */
[C---:B------:R-:W-:Y:S01]  /*4190*/  IMAD R44, R5.reuse, R8, R44 ;  /* 0x00000008052c7224 */ /* 0x040fe200078e022c */
[----:B------:R-:W-:Y:S01]  /*41a0*/  STL [R1+0xa08], R183 ;  /* 0x000a08b701007387 */ /* 0x000fe20000100800 */
[C---:B------:R-:W-:Y:S02]  /*41b0*/  VIADD R182, R0.reuse, 0x63 ;  /* 0x0000006300b67836 */ /* 0x040fe40000000000 */
[----:B------:R-:W-:Y:S02]  /*41c0*/  IMAD.MOV R9, RZ, RZ, -R9 ;  /* 0x000000ffff097224 */ /* 0x000fe400078e0a09 */
[----:B------:R-:W-:Y:S01]  /*41d0*/  VIADD R181, R0, 0x64 ;  /* 0x0000006400b57836 */ /* 0x000fe20000000000 */
[----:B------:R-:W-:Y:S01]  /*41e0*/  IABS R34, R182 ;  /* 0x000000b600227213 */ /* 0x000fe20000000000 */
[----:B------:R-:W-:Y:S01]  /*41f0*/  IMAD.HI.U32 R7, R2, R40, RZ ;  /* 0x0000002802077227 */ /* 0x000fe200078e00ff */
[----:B------:R-:W-:Y:S02]  /*4200*/  STL [R1+0xa04], R182 ;  /* 0x000a04b601007387 */ /* 0x000fe40000100800 */
[----:B------:R-:W-:Y:S01]  /*4210*/  IABS R32, R181 ;  /* 0x000000b500207213 */ /* 0x000fe20000000000 */
[C---:B------:R-:W-:Y:S01]  /*4220*/  IMAD R46, R5.reuse, R11, R46 ;  /* 0x0000000b052e7224 */ /* 0x040fe200078e022e */
[----:B------:R-:W-:Y:S01]  /*4230*/  STL [R1+0xa00], R181 ;  /* 0x000a00b501007387 */ /* 0x000fe20000100800 */
[----:B------:R-:W-:-:S02]  /*4240*/  IMAD R43, R5, R14, R43 ;  /* 0x0000000e052b7224 */ /* 0x000fc400078e022b */
[C---:B------:R-:W-:Y:S02]  /*4250*/  IMAD R42, R5.reuse, R10, R42 ;  /* 0x0000000a052a7224 */ /* 0x040fe400078e022a */
[C---:B------:R-:W-:Y:S02]  /*4260*/  IMAD R38, R5.reuse, R9, R38 ;  /* 0x0000000905267224 */ /* 0x040fe400078e0226 */
[--C-:B------:R-:W-:Y:S01]  /*4270*/  @!P1 IMAD.IADD R54, R54, 0x1, -R5.reuse ;  /* 0x0000000136369824 */ /* 0x100fe200078e0a05 */
[----:B------:R-:W-:Y:S01]  /*4280*/  ISETP.GT.U32.AND P1, PT, R5, R48, PT ;  /* 0x000000300500720c */ /* 0x000fe20003f24070 */
[----:B------:R-:W-:Y:S01]  /*4290*/  @!P5 IMAD.IADD R51, R51, 0x1, -R5 ;  /* 0x000000013333d824 */ /* 0x000fe200078e0a05 */
[----:B------:R-:W-:Y:S01]  /*42a0*/  ISETP.GT.U32.AND P5, PT, R5, R44, PT ;  /* 0x0000002c0500720c */ /* 0x000fe20003fa4070 */
[----:B------:R-:W-:-:S04]  /*42b0*/  IMAD.HI.U32 R11, R2, R41, RZ ;  /* 0x00000029020b7227 */ /* 0x000fc800078e00ff */
[----:B------:R-:W-:Y:S02]  /*42c0*/  IMAD.MOV R7, RZ, RZ, -R7 ;  /* 0x000000ffff077224 */ /* 0x000fe400078e0a07 */
[----:B------:R-:W-:-:S04]  /*42d0*/  IMAD.HI.U32 R10, R2, R36, RZ ;  /* 0x00000024020a7227 */ /* 0x000fc800078e00ff */
[--C-:B------:R-:W-:Y:S02]  /*42e0*/  @!P6 IMAD.IADD R47, R47, 0x1, -R5.reuse ;  /* 0x000000012f2fe824 */ /* 0x100fe400078e0a05 */
        /* <DEDUP_REMOVED lines=8> */
[----:B------:R-:W-:Y:S01]  /*4370*/  IMAD.MOV R16, RZ, RZ, -R11 ;  /* 0x000000ffff107224 */ /* 0x000fe200078e0a0b */
[C---:B------:R-:W-:Y:S01]  /*4380*/  ISETP.GT.U32.AND P6, PT, R5.reuse, R47, PT ;  /* 0x0000002f0500720c */ /* 0x040fe20003fc4070 */
[----:B------:R-:W-:Y:S01]  /*4390*/  IMAD R40, R5, R7, R40 ;  /* 0x0000000705287224 */ /* 0x000fe200078e0228 */
[----:B------:R-:W-:Y:S01]  /*43a0*/  @!P5 IADD3 R44, R44, -R5, RZ ;  /* 0x800000052c2cd210 */ /* 0x000fe20007ffe0ff */
[----:B------:R-:W-:-:S04]  /*43b0*/  IMAD.HI.U32 R11, R2, R34, RZ ;  /* 0x00000022020b7227 */ /* 0x000fc800078e00ff */
[----:B------:R-:W-:Y:S02]  /*43c0*/  IMAD.MOV R10, RZ, RZ, -R10 ;  /* 0x000000ffff0a7224 */ /* 0x000fe400078e0a0a */
[----:B------:R-:W-:Y:S02]  /*43d0*/  VIADD R180, R0, 0x65 ;  /* 0x0000006500b47836 */ /* 0x000fe40000000000 */
[----:B------:R-:W-:-:S03]  /*43e0*/  IMAD.HI.U32 R7, R2, R32, RZ ;  /* 0x0000002002077227 */ /* 0x000fc600078e00ff */
[----:B------:R-:W-:Y:S01]  /*43f0*/  IABS R30, R180 ;  /* 0x000000b4001e7213 */ /* 0x000fe20000000000 */
[----:B------:R-:W-:Y:S01]  /*4400*/  IMAD.HI.U32 R8, R2, R39, RZ ;  /* 0x0000002702087227 */ /* 0x000fe200078e00ff */
[----:B------:R-:W-:Y:S03]  /*4410*/  STL [R1+0x9fc], R180 ;  /* 0x0009fcb401007387 */ /* 0x000fe60000100800 */
[C---:B------:R-:W-:Y:S02]  /*4420*/  IMAD R41, R5.reuse, R16, R41 ;  /* 0x0000001005297224 */ /* 0x040fe400078e0229 */
[----:B------:R-:W-:Y:S02]  /*4430*/  IMAD.MOV R11, RZ, RZ, -R11 ;  /* 0x000000ffff0b7224 */ /* 0x000fe400078e0a0b */
[----:B------:R-:W-:Y:S02]  /*4440*/  IMAD R36, R5, R10, R36 ;  /* 0x0000000a05247224 */ /* 0x000fe400078e0224 */
[----:B------:R-:W-:-:S02]  /*4450*/  IMAD.MOV R7, RZ, RZ, -R7 ;  /* 0x000000ffff077224 */ /* 0x000fc400078e0a07 */
[----:B------:R-:W-:Y:S01]  /*4460*/  IMAD.MOV R8, RZ, RZ, -R8 ;  /* 0x000000ffff087224 */ /* 0x000fe200078e0a08 */
[C---:B------:R-:W-:Y:S01]  /*4470*/  ISETP.GT.U32.AND P5, PT, R5.reuse, R36, PT ;  /* 0x000000240500720c */ /* 0x040fe20003fa4070 */
[C---:B------:R-:W-:Y:S02]  /*4480*/  IMAD R34, R5.reuse, R11, R34 ;  /* 0x0000000b05227224 */ /* 0x040fe400078e0222 */
[C---:B------:R-:W-:Y:S02]  /*4490*/  IMAD R32, R5.reuse, R7, R32 ;  /* 0x0000000705207224 */ /* 0x040fe400078e0220 */
[----:B------:R-:W-:Y:S01]  /*44a0*/  @!P1 IMAD.IADD R48, R48, 0x1, -R5 ;  /* 0x0000000130309824 */ /* 0x000fe200078e0a05 */
[C---:B------:R-:W-:Y:S01]  /*44b0*/  ISETP.GT.U32.AND P1, PT, R5.reuse, R41, PT ;  /* 0x000000290500720c */ /* 0x040fe20003f24070 */
[----:B------:R-:W-:Y:S02]  /*44c0*/  IMAD R39, R5, R8, R39 ;  /* 0x0000000805277224 */ /* 0x000fe400078e0227 */
[----:B------:R-:W-:-:S02]  /*44d0*/  VIADD R178, R0, 0x67 ;  /* 0x0000006700b27836 */ /* 0x000fc40000000000 */
[----:B------:R-:W-:-:S03]  /*44e0*/  IMAD.HI.U32 R8, R2, R30, RZ ;  /* 0x0000001e02087227 */ /* 0x000fc600078e00ff */
[----:B------:R-:W-:Y:S01]  /*44f0*/  IABS R26, R178 ;  /* 0x000000b2001a7213 */ /* 0x000fe20000000000 */
[--C-:B------:R-:W-:Y:S01]  /*4500*/  @!P2 IMAD.IADD R53, R53, 0x1, -R5.reuse ;  /* 0x000000013535a824 */ /* 0x100fe200078e0a05 */
[----:B------:R-:W-:Y:S01]  /*4510*/  ISETP.GT.U32.AND P2, PT, R5, R46, PT ;  /* 0x0000002e0500720c */ /* 0x000fe20003f44070 */
[--C-:B------:R-:W-:Y:S01]  /*4520*/  @!P4 IMAD.IADD R43, R43, 0x1, -R5.reuse ;  /* 0x000000012b2bc824 */ /* 0x100fe200078e0a05 */
[C---:B------:R-:W-:Y:S01]  /*4530*/  ISETP.GT.U32.AND P4, PT, R5.reuse, R34, PT ;  /* 0x000000220500720c */ /* 0x040fe20003f84070 */
[--C-:B------:R-:W-:Y:S01]  /*4540*/  @!P3 IMAD.IADD R42, R42, 0x1, -R5.reuse ;  /* 0x000000012a2ab824 */ /* 0x100fe200078e0a05 */
[C---:B------:R-:W-:Y:S01]  /*4550*/  ISETP.GT.U32.AND P3, PT, R5.reuse, R32, PT ;  /* 0x000000200500720c */ /* 0x040fe20003f64070 */
[--C-:B------:R-:W-:Y:S01]  /*4560*/  @!P0 IMAD.IADD R38, R38, 0x1, -R5.reuse ;  /* 0x0000000126268824 */ /* 0x100fe200078e0a05 */
[----:B------:R-:W-:Y:S01]  /*4570*/  ISETP.GT.U32.AND P0, PT, R5, R44, PT ;  /* 0x0000002c0500720c */ /* 0x000fe20003f04070 */
[----:B------:R-:W-:Y:S02]  /*4580*/  IMAD.MOV R8, RZ, RZ, -R8 ;  /* 0x000000ffff087224 */ /* 0x000fe400078e0a08 */
[----:B------:R-:W-:Y:S01]  /*4590*/  @!P6 IMAD.IADD R47, R47, 0x1, -R5 ;  /* 0x000000012f2fe824 */ /* 0x000fe200078e0a05 */
[C---:B------:R-:W-:Y:S01]  /*45a0*/  ISETP.GT.U32.AND P6, PT, R5.reuse, R40, PT ;  /* 0x000000280500720c */ /* 0x040fe20003fc4070 */
[----:B------:R-:W-:-:S02]  /*45b0*/  IMAD R30, R5, R8, R30 ;  /* 0x00000008051e7224 */ /* 0x000fc400078e021e */
[----:B------:R-:W-:Y:S02]  /*45c0*/  VIADD R173, R0, 0x6c ;  /* 0x0000006c00ad7836 */ /* 0x000fe40000000000 */
[----:B------:R-:W-:-:S03]  /*45d0*/  IMAD.HI.U32 R10, R2, R26, RZ ;  /* 0x0000001a020a7227 */ /* 0x000fc600078e00ff */
[----:B------:R-:W-:Y:S01]  /*45e0*/  IABS R16, R173 ;  /* 0x000000ad00107213 */ /* 0x000fe20000000000 */
[----:B------:R-:W-:Y:S02]  /*45f0*/  VIADD R179, R0, 0x66 ;  /* 0x0000006600b37836 */ /* 0x000fe40000000000 */
[--C-:B------:R-:W-:Y:S01]  /*4600*/  @!P1 IMAD.IADD R41, R41, 0x1, -R5.reuse ;  /* 0x0000000129299824 */ /* 0x100fe200078e0a05 */
[C---:B------:R-:W-:Y:S01]  /*4610*/  ISETP.GT.U32.AND P1, PT, R5.reuse, R30, PT ;  /* 0x0000001e0500720c */ /* 0x040fe20003f24070 */
[--C-:B------:R-:W-:Y:S01]  /*4620*/  @!P5 IMAD.IADD R36, R36, 0x1, -R5.reuse ;  /* 0x000000012424d824 */ /* 0x100fe200078e0a05 */
[C---:B------:R-:W-:Y:S01]  /*4630*/  ISETP.GT.U32.AND P5, PT, R5.reuse, R43, PT ;  /* 0x0000002b0500720c */ /* 0x040fe20003fa4070 */
[----:B------:R-:W-:Y:S01]  /*4640*/  IMAD.MOV R10, RZ, RZ, -R10 ;  /* 0x000000ffff0a7224 */ /* 0x000fe200078e0a0a */
[----:B------:R-:W-:Y:S01]  /*4650*/  IABS R28, R179 ;  /* 0x000000b3001c7213 */ /* 0x000fe20000000000 */
[--C-:B------:R-:W-:Y:S01]  /*4660*/  @!P2 IMAD.IADD R46, R46, 0x1, -R5.reuse ;  /* 0x000000012e2ea824 */ /* 0x100fe200078e0a05 */
[----:B------:R-:W-:Y:S01]  /*4670*/  STL [R1+0x9f8], R179 ;  /* 0x0009f8b301007387 */ /* 0x000fe20000100800 */
[--C-:B------:R-:W-:Y:S01]  /*4680*/  @!P4 IMAD.IADD R34, R34, 0x1, -R5.reuse ;  /* 0x000000012222c824 */ /* 0x100fe200078e0a05 */
[C---:B------:R-:W-:Y:S01]  /*4690*/  ISETP.GT.U32.AND P4, PT, R5.reuse, R42, PT ;  /* 0x0000002a0500720c */ /* 0x040fe20003f84070 */
[--C-:B------:R-:W-:Y:S01]  /*46a0*/  @!P3 IMAD.IADD R32, R32, 0x1, -R5.reuse ;  /* 0x000000012020b824 */ /* 0x100fe200078e0a05 */
[C---:B------:R-:W-:Y:S01]  /*46b0*/  ISETP.GT.U32.AND P3, PT, R5.reuse, R41, PT ;  /* 0x000000290500720c */ /* 0x040fe20003f64070 */
[----:B------:R-:W-:Y:S01]  /*46c0*/  @!P0 IMAD.IADD R44, R44, 0x1, -R5 ;  /* 0x000000012c2c8824 */ /* 0x000fe200078e0a05 */
[C---:B------:R-:W-:Y:S01]  /*46d0*/  ISETP.GT.U32.AND P0, PT, R5.reuse, R38, PT ;  /* 0x000000260500720c */ /* 0x040fe20003f04070 */
[C---:B------:R-:W-:Y:S01]  /*46e0*/  IMAD R26, R5.reuse, R10, R26 ;  /* 0x0000000a051a7224 */ /* 0x040fe200078e021a */
[----:B------:R-:W-:Y:S01]  /*46f0*/  STL [R1+0x9e4], R178 ;  /* 0x0009e4b201007387 */ /* 0x000fe20000100800 */
[----:B------:R-:W-:Y:S01]  /*4700*/  IMAD.HI.U32 R11, R2, R24, RZ ;  /* 0x00000018020b7227 */ /* 0x000fe200078e00ff */
[----:B------:R-:W-:-:S02]  /*4710*/  ISETP.GT.U32.AND P2, PT, R5, R39, PT ;  /* 0x000000270500720c */ /* 0x000fc40003f44070 */
[----:B------:R-:W-:Y:S01]  /*4720*/  STL [R1+0x9e0], R177 ;  /* 0x0009e0b101007387 */ /* 0x000fe20000100800 */
[C---:B------:R-:W-:Y:S02]  /*4730*/  VIADD R176, R0.reuse, 0x69 ;  /* 0x0000006900b07836 */ /* 0x040fe40000000000 */
[----:B------:R-:W-:Y:S02]  /*4740*/  VIADD R175, R0, 0x6a ;  /* 0x0000006a00af7836 */ /* 0x000fe40000000000 */
[----:B------:R-:W-:Y:S01]  /*4750*/  IMAD.HI.U32 R10, R2, R16, RZ ;  /* 0x00000010020a7227 */ /* 0x000fe200078e00ff */
[----:B------:R-:W-:Y:S01]  /*4760*/  IABS R22, R176 ;  /* 0x000000b000167213 */ /* 0x000fe20000000000 */
[----:B------:R-:W-:Y:S01]  /*4770*/  STL [R1+0x9dc], R176 ;  /* 0x0009dcb001007387 */ /* 0x000fe20000100800 */
[----:B------:R-:W-:Y:S01]  /*4780*/  IABS R20, R175 ;  /* 0x000000af00147213 */ /* 0x000fe20000000000 */
[----:B------:R-:W-:Y:S02]  /*4790*/  VIADD R174, R0, 0x6b ;  /* 0x0000006b00ae7836 */ /* 0x000fe40000000000 */
[----:B------:R-:W-:Y:S01]  /*47a0*/  @!P6 IMAD.IADD R40, R40, 0x1, -R5 ;  /* 0x000000012828e824 */ /* 0x000fe200078e0a05 */
[----:B------:R-:W-:Y:S01]  /*47b0*/  ISETP.GT.U32.AND P6, PT, R5, R46, PT ;  /* 0x0000002e0500720c */ /* 0x000fe20003fc4070 */
[----:B------:R-:W-:Y:S01]  /*47c0*/  IMAD.HI.U32 R9, R2, R28, RZ ;  /* 0x0000001c02097227 */ /* 0x000fe200078e00ff */
[----:B------:R-:W-:Y:S01]  /*47d0*/  IABS R18, R174 ;  /* 0x000000ae00127213 */ /* 0x000fe20000000000 */
[----:B------:R-:W-:Y:S02]  /*47e0*/  STL [R1+0x9d8], R175 ;  /* 0x0009d8af01007387 */ /* 0x000fe40000100800 */
[----:B------:R-:W-:-:S02]  /*47f0*/  IMAD.MOV R11, RZ, RZ, -R11 ;  /* 0x000000ffff0b7224 */ /* 0x000fc400078e0a0b */
[----:B------:R-:W-:Y:S01]  /*4800*/  IMAD.MOV R10, RZ, RZ, -R10 ;  /* 0x000000ffff0a7224 */ /* 0x000fe200078e0a0a */
[----:B------:R-:W-:Y:S01]  /*4810*/  STL [R1+0x9d4], R174 ;  /* 0x0009d4ae01007387 */ /* 0x000fe20000100800 */
[C---:B------:R-:W-:Y:S02]  /*4820*/  VIADD R170, R0.reuse, 0x6f ;  /* 0x0000006f00aa7836 */ /* 0x040fe40000000000 */
[----:B------:R-:W-:Y:S01]  /*4830*/  IMAD.MOV R9, RZ, RZ, -R9 ;  /* 0x000000ffff097224 */ /* 0x000fe200078e0a09 */
[----:B------:R-:W-:Y:S01]  /*4840*/  STL [R1+0x9d0], R173 ;  /* 0x0009d0ad01007387 */ /* 0x000fe20000100800 */
[C---:B------:R-:W-:Y:S02]  /*4850*/  IMAD R24, R5.reuse, R11, R24 ;  /* 0x0000000b05187224 */ /* 0x040fe400078e0218 */
[----:B------:R-:W-:Y:S02]  /*4860*/  VIADD R172, R0, 0x6d ;  /* 0x0000006d00ac7836 */ /* 0x000fe40000000000 */
[C---:B------:R-:W-:Y:S01]  /*4870*/  IMAD R16, R5.reuse, R10, R16 ;  /* 0x0000000a05107224 */ /* 0x040fe200078e0210 */
[----:B------:R-:W-:Y:S01]  /*4880*/  IABS R10, R170 ;  /* 0x000000aa000a7213 */ /* 0x000fe20000000000 */
[--C-:B------:R-:W-:Y:S01]  /*4890*/  @!P1 IMAD.IADD R30, R30, 0x1, -R5.reuse ;  /* 0x000000011e1e9824 */ /* 0x100fe200078e0a05 */
[----:B------:R-:W-:Y:S01]  /*48a0*/  ISETP.GT.U32.AND P1, PT, R5, R40, PT ;  /* 0x000000280500720c */ /* 0x000fe20003f24070 */
[----:B------:R-:W-:Y:S01]  /*48b0*/  @!P5 IMAD.IADD R43, R43, 0x1, -R5 ;  /* 0x000000012b2bd824 */ /* 0x000fe200078e0a05 */
[----:B------:R-:W-:Y:S01]  /*48c0*/  ISETP.GT.U32.AND P5, PT, R5, R36, PT ;  /* 0x000000240500720c */ /* 0x000fe20003fa4070 */
[C---:B------:R-:W-:Y:S01]  /*48d0*/  IMAD.HI.U32 R7, R2.reuse, R22, RZ ;  /* 0x0000001602077227 */ /* 0x040fe200078e00ff */
[----:B------:R-:W-:Y:S01]  /*48e0*/  IABS R14, R172 ;  /* 0x000000ac000e7213 */ /* 0x000fe20000000000 */
[----:B------:R-:W-:Y:S02]  /*48f0*/  STL [R1+0x9cc], R172 ;  /* 0x0009ccac01007387 */ /* 0x000fe40000100800 */
        /* <DEDUP_REMOVED lines=8> */
[----:B------:R-:W-:Y:S01]  /*4980*/  ISETP.GT.U32.AND P0, PT, R5, R24, PT ;  /* 0x000000180500720c */ /* 0x000fe20003f04070 */
[----:B------:R-:W-:Y:S01]  /*4990*/  IMAD.MOV.U32 R252, RZ, RZ, R13 ;  /* 0x000000fffffc7224 */ /* 0x000fe200078e000d */
[----:B------:R-:W-:Y:S01]  /*49a0*/  IADD3 R9, -R9, RZ, RZ ;  /* 0x000000ff09097210 */ /* 0x000fe20007ffe1ff */
[----:B------:R-:W-:Y:S02]  /*49b0*/  IMAD.MOV R7, RZ, RZ, -R7 ;  /* 0x000000ffff077224 */ /* 0x000fe400078e0a07 */
[----:B------:R-:W-:-:S02]  /*49c0*/  IMAD.MOV R8, RZ, RZ, -R8 ;  /* 0x000000ffff087224 */ /* 0x000fc400078e0a08 */
[----:B------:R-:W-:Y:S02]  /*49d0*/  VIADD R169, R0, 0x70 ;  /* 0x0000007000a97836 */ /* 0x000fe40000000000 */
[----:B------:R-:W-:-:S04]  /*49e0*/  IMAD.HI.U32 R13, R2, R10, RZ ;  /* 0x0000000a020d7227 */ /* 0x000fc800078e00ff */
[----:B------:R-:W-:Y:S01]  /*49f0*/  @!P6 IMAD.IADD R46, R46, 0x1, -R5 ;  /* 0x000000012e2ee824 */ /* 0x000fe200078e0a05 */
[----:B------:R-:W-:Y:S01]  /*4a00*/  ISETP.GT.U32.AND P6, PT, R5, R32, PT ;  /* 0x000000200500720c */ /* 0x000fe20003fc4070 */
[----:B------:R-:W-:-:S04]  /*4a10*/  IMAD.HI.U32 R11, R2, R14, RZ ;  /* 0x0000000e020b7227 */ /* 0x000fc800078e00ff */
[C---:B------:R-:W-:Y:S02]  /*4a20*/  IMAD R22, R5.reuse, R7, R22 ;  /* 0x0000000705167224 */ /* 0x040fe400078e0216 */
[C---:B------:R-:W-:Y:S01]  /*4a30*/  IMAD R20, R5.reuse, R8, R20 ;  /* 0x0000000805147224 */ /* 0x040fe200078e0214 */
[----:B------:R-:W-:Y:S01]  /*4a40*/  IABS R8, R169 ;  /* 0x000000a900087213 */ /* 0x000fe20000000000 */
[C---:B------:R-:W-:Y:S02]  /*4a50*/  VIADD R168, R0.reuse, 0x71 ;  /* 0x0000007100a87836 */ /* 0x040fe40000000000 */
[----:B------:R-:W-:Y:S02]  /*4a60*/  IMAD.MOV R13, RZ, RZ, -R13 ;  /* 0x000000ffff0d7224 */ /* 0x000fe400078e0a0d */
[----:B------:R-:W-:Y:S02]  /*4a70*/  IMAD.MOV R11, RZ, RZ, -R11 ;  /* 0x000000ffff0b7224 */ /* 0x000fe400078e0a0b */
[----:B------:R-:W-:Y:S01]  /*4a80*/  IMAD R18, R5, R9, R18 ;  /* 0x0000000905127224 */ /* 0x000fe200078e0212 */
[----:B------:R-:W-:Y:S01]  /*4a90*/  IABS R9, R168 ;  /* 0x000000a800097213 */ /* 0x000fe20000000000 */
[----:B------:R-:W-:-:S02]  /*4aa0*/  VIADD R167, R0, 0x72 ;  /* 0x0000007200a77836 */ /* 0x000fc40000000000 */
[C---:B------:R-:W-:Y:S01]  /*4ab0*/  IMAD R10, R5.reuse, R13, R10 ;  /* 0x0000000d050a7224 */ /* 0x040fe200078e020a */
[----:B------:R-:W-:Y:S01]  /*4ac0*/  IABS R13, R166 ;  /* 0x000000a6000d7213 */ /* 0x000fe20000000000 */
[--C-:B------:R-:W-:Y:S01]  /*4ad0*/  @!P1 IMAD.IADD R40, R40, 0x1, -R5.reuse ;  /* 0x0000000128289824 */ /* 0x100fe200078e0a05 */
[C---:B------:R-:W-:Y:S01]  /*4ae0*/  ISETP.GT.U32.AND P1, PT, R5.reuse, R28, PT ;  /* 0x0000001c0500720c */ /* 0x040fe20003f24070 */
[----:B------:R-:W-:Y:S01]  /*4af0*/  @!P5 IMAD.IADD R36, R36, 0x1, -R5 ;  /* 0x000000012424d824 */ /* 0x000fe200078e0a05 */
[----:B------:R-:W-:Y:S01]  /*4b00*/  ISETP.GT.U32.AND P5, PT, R5, R22, PT ;  /* 0x000000160500720c */ /* 0x000fe20003fa4070 */
[----:B------:R-:W-:Y:S02]  /*4b10*/  IMAD.MOV.U32 R154, RZ, RZ, R15 ;  /* 0x000000ffff9a7224 */ /* 0x000fe400078e000f */
[----:B------:R-:W-:-:S04]  /*4b20*/  IMAD.HI.U32 R15, R2, R8, RZ ;  /* 0x00000008020f7227 */ /* 0x000fc800078e00ff */
[C---:B------:R-:W-:Y:S01]  /*4b30*/  IMAD R14, R5.reuse, R11, R14 ;  /* 0x0000000b050e7224 */ /* 0x040fe200078e020e */
[----:B------:R-:W-:Y:S01]  /*4b40*/  IABS R11, R167 ;  /* 0x000000a7000b7213 */ /* 0x000fe20000000000 */
[--C-:B------:R-:W-:Y:S01]  /*4b50*/  @!P4 IMAD.IADD R34, R34, 0x1, -R5.reuse ;  /* 0x000000012222c824 */ /* 0x100fe200078e0a05 */
[C---:B------:R-:W-:Y:S01]  /*4b60*/  ISETP.GT.U32.AND P4, PT, R5.reuse, R20, PT ;  /* 0x000000140500720c */ /* 0x040fe20003f84070 */
[--C-:B------:R-:W-:Y:S01]  /*4b70*/  @!P3 IMAD.IADD R30, R30, 0x1, -R5.reuse ;  /* 0x000000011e1eb824 */ /* 0x100fe200078e0a05 */
[C---:B------:R-:W-:Y:S01]  /*4b80*/  ISETP.GT.U32.AND P3, PT, R5.reuse, R16, PT ;  /* 0x000000100500720c */ /* 0x040fe20003f64070 */
[----:B------:R-:W-:Y:S01]  /*4b90*/  @!P0 IMAD.IADD R24, R24, 0x1, -R5 ;  /* 0x0000000118188824 */ /* 0x000fe200078e0a05 */
[----:B------:R-:W-:Y:S01]  /*4ba0*/  ISETP.GT.U32.AND P0, PT, R5, R10, PT ;  /* 0x0000000a0500720c */ /* 0x000fe20003f04070 */
[----:B------:R-:W-:-:S04]  /*4bb0*/  IMAD.HI.U32 R17, R2, R9, RZ ;  /* 0x0000000902117227 */ /* 0x000fc800078e00ff */
[----:B------:R-:W-:Y:S02]  /*4bc0*/  IMAD.MOV R15, RZ, RZ, -R15 ;  /* 0x000000ffff0f7224 */ /* 0x000fe400078e0a0f */
[----:B------:R-:W-:Y:S02]  /*4bd0*/  VIADD R165, R0, 0x74 ;  /* 0x0000007400a57836 */ /* 0x000fe40000000000 */
[----:B------:R-:W-:Y:S01]  /*4be0*/  @!P6 IMAD.IADD R32, R32, 0x1, -R5 ;  /* 0x000000012020e824 */ /* 0x000fe200078e0a05 */
[----:B------:R-:W-:Y:S01]  /*4bf0*/  ISETP.GT.U32.AND P6, PT, R5, R18, PT ;  /* 0x000000120500720c */ /* 0x000fe20003fc4070 */
[----:B------:R-:W-:-:S04]  /*4c00*/  IMAD.HI.U32 R19, R2, R11, RZ ;  /* 0x0000000b02137227 */ /* 0x000fc800078e00ff */
[----:B------:R-:W-:Y:S02]  /*4c10*/  IMAD.MOV R138, RZ, RZ, -R17 ;  /* 0x000000ffff8a7224 */ /* 0x000fe400078e0a11 */
[C---:B------:R-:W-:Y:S01]  /*4c20*/  IMAD R8, R5.reuse, R15, R8 ;  /* 0x0000000f05087224 */ /* 0x040fe200078e0208 */
[----:B------:R-:W-:Y:S01]  /*4c30*/  IABS R15, R165 ;  /* 0x000000a5000f7213 */ /* 0x000fe20000000000 */
[----:B------:R-:W-:Y:S02]  /*4c40*/  IMAD.MOV R140, RZ, RZ, -R19 ;  /* 0x000000ffff8c7224 */ /* 0x000fe400078e0a13 */
[C---:B------:R-:W-:Y:S02]  /*4c50*/  IMAD R9, R5.reuse, R138, R9 ;  /* 0x0000008a05097224 */ /* 0x040fe400078e0209 */
[--C-:B------:R-:W-:Y:S01]  /*4c60*/  @!P1 IMAD.IADD R28, R28, 0x1, -R5.reuse ;  /* 0x000000011c1c9824 */ /* 0x100fe200078e0a05 */
[C---:B------:R-:W-:Y:S01]  /*4c70*/  ISETP.GT.U32.AND P1, PT, R5.reuse, R14, PT ;  /* 0x0000000e0500720c */ /* 0x040fe20003f24070 */
[----:B------:R-:W-:Y:S01]  /*4c80*/  @!P5 IMAD.IADD R22, R22, 0x1, -R5 ;  /* 0x000000011616d824 */ /* 0x000fe200078e0a05 */
[----:B------:R-:W-:Y:S01]  /*4c90*/  ISETP.GT.U32.AND P5, PT, R5, R8, PT ;  /* 0x000000080500720c */ /* 0x000fe20003fa4070 */
[----:B------:R-:W-:-:S02]  /*4ca0*/  VIADD R164, R0, 0x75 ;  /* 0x0000007500a47836 */ /* 0x000fc40000000000 */
[----:B------:R-:W-:Y:S02]  /*4cb0*/  VIADD R161, R0, 0x78 ;  /* 0x0000007800a17836 */ /* 0x000fe40000000000 */
[----:B------:R-:W-:Y:S01]  /*4cc0*/  IMAD.HI.U32 R27, R2, R15, RZ ;  /* 0x0000000f021b7227 */ /* 0x000fe200078e00ff */
[----:B------:R-:W-:Y:S02]  /*4cd0*/  IABS R17, R164 ;  /* 0x000000a400117213 */ /* 0x000fe40000000000 */
[----:B------:R-:W-:Y:S01]  /*4ce0*/  IABS R35, R161 ;  /* 0x000000a100237213 */ /* 0x000fe20000000000 */
[C---:B------:R-:W-:Y:S02]  /*4cf0*/  IMAD R11, R5.reuse, R140, R11 ;  /* 0x0000008c050b7224 */ /* 0x040fe400078e020b */
[--C-:B------:R-:W-:Y:S01]  /*4d00*/  @!P4 IMAD.IADD R20, R20, 0x1, -R5.reuse ;  /* 0x000000011414c824 */ /* 0x100fe200078e0a05 */
[C---:B------:R-:W-:Y:S01]  /*4d10*/  ISETP.GT.U32.AND P4, PT, R5.reuse, R9, PT ;  /* 0x000000090500720c */ /* 0x040fe20003f84070 */
[--C-:B------:R-:W-:Y:S01]  /*4d20*/  @!P3 IMAD.IADD R16, R16, 0x1, -R5.reuse ;  /* 0x000000011010b824 */ /* 0x100fe200078e0a05 */
[C---:B------:R-:W-:Y:S01]  /*4d30*/  ISETP.GT.U32.AND P3, PT, R5.reuse, R28, PT ;  /* 0x0000001c0500720c */ /* 0x040fe20003f64070 */
[----:B------:R-:W-:Y:S01]  /*4d40*/  @!P0 IMAD.IADD R10, R10, 0x1, -R5 ;  /* 0x000000010a0a8824 */ /* 0x000fe200078e0a05 */
[----:B------:R-:W-:Y:S01]  /*4d50*/  ISETP.GT.U32.AND P0, PT, R5, R22, PT ;  /* 0x000000160500720c */ /* 0x000fe20003f04070 */
[----:B------:R-:W-:-:S02]  /*4d60*/  IMAD.MOV R27, RZ, RZ, -R27 ;  /* 0x000000ffff1b7224 */ /* 0x000fc400078e0a1b */
[----:B------:R-:W-:Y:S01]  /*4d70*/  @!P6 IMAD.IADD R18, R18, 0x1, -R5 ;  /* 0x000000011212e824 */ /* 0x000fe200078e0a05 */
[C---:B------:R-:W-:Y:S01]  /*4d80*/  ISETP.GT.U32.AND P6, PT, R5.reuse, R11, PT ;  /* 0x0000000b0500720c */ /* 0x040fe20003fc4070 */
[C---:B------:R-:W-:Y:S02]  /*4d90*/  VIADD R163, R0.reuse, 0x76 ;  /* 0x0000007600a37836 */ /* 0x040fe40000000000 */
[----:B------:R-:W-:Y:S02]  /*4da0*/  IMAD R15, R5, R27, R15 ;  /* 0x0000001b050f7224 */ /* 0x000fe400078e020f */
[----:B------:R-:W-:Y:S01]  /*4db0*/  VIADD R160, R0, 0x79 ;  /* 0x0000007900a07836 */ /* 0x000fe20000000000 */
[----:B------:R-:W-:Y:S01]  /*4dc0*/  IABS R19, R163 ;  /* 0x000000a300137213 */ /* 0x000fe20000000000 */
[----:B------:R-:W-:-:S03]  /*4dd0*/  IMAD.HI.U32 R25, R2, R17, RZ ;  /* 0x0000001102197227 */ /* 0x000fc600078e00ff */
[----:B------:R-:W-:Y:S01]  /*4de0*/  IABS R33, R160 ;  /* 0x000000a000217213 */ /* 0x000fe20000000000 */
[----:B------:R-:W-:-:S04]  /*4df0*/  IMAD.HI.U32 R27, R2, R35, RZ ;  /* 0x00000023021b7227 */ /* 0x000fc800078e00ff */
[----:B------:R-:W-:Y:S02]  /*4e00*/  IMAD.MOV R25, RZ, RZ, -R25 ;  /* 0x000000ffff197224 */ /* 0x000fe400078e0a19 */
[----:B------:R-:W-:Y:S02]  /*4e10*/  IMAD.MOV R27, RZ, RZ, -R27 ;  /* 0x000000ffff1b7224 */ /* 0x000fe400078e0a1b */
[----:B------:R-:W-:Y:S02]  /*4e20*/  VIADD R157, R0, 0x7c ;  /* 0x0000007c009d7836 */ /* 0x000fe40000000000 */
[--C-:B------:R-:W-:Y:S01]  /*4e30*/  @!P4 IMAD.IADD R9, R9, 0x1, -R5.reuse ;  /* 0x000000010909c824 */ /* 0x100fe200078e0a05 */
[C---:B------:R-:W-:Y:S01]  /*4e40*/  ISETP.GT.U32.AND P4, PT, R5.reuse, R18, PT ;  /* 0x000000120500720c */ /* 0x040fe20003f84070 */
[--C-:B------:R-:W-:Y:S01]  /*4e50*/  @!P3 IMAD.IADD R28, R28, 0x1, -R5.reuse ;  /* 0x000000011c1cb824 */ /* 0x100fe200078e0a05 */
[C---:B------:R-:W-:Y:S01]  /*4e60*/  ISETP.GT.U32.AND P3, PT, R5.reuse, R16, PT ;  /* 0x000000100500720c */ /* 0x040fe20003f64070 */
[----:B------:R-:W-:Y:S01]  /*4e70*/  @!P0 IMAD.IADD R22, R22, 0x1, -R5 ;  /* 0x0000000116168824 */ /* 0x000fe200078e0a05 */
[C---:B------:R-:W-:Y:S01]  /*4e80*/  ISETP.GT.U32.AND P0, PT, R5.reuse, R10, PT ;  /* 0x0000000a0500720c */ /* 0x040fe20003f04070 */
[----:B------:R-:W-:-:S02]  /*4e90*/  IMAD R17, R5, R25, R17 ;  /* 0x0000001905117224 */ /* 0x000fc400078e0211 */
[----:B------:R-:W-:Y:S01]  /*4ea0*/  IMAD R35, R5, R27, R35 ;  /* 0x0000001b05237224 */ /* 0x000fe200078e0223 */
[----:B------:R-:W-:Y:S01]  /*4eb0*/  IABS R27, R157 ;  /* 0x0000009d001b7213 */ /* 0x000fe20000000000 */
[----:B------:R-:W-:-:S04]  /*4ec0*/  IMAD.HI.U32 R29, R2, R13, RZ ;  /* 0x0000000d021d7227 */ /* 0x000fc800078e00ff */
[----:B------:R-:W-:-:S04]  /*4ed0*/  IMAD.HI.U32 R23, R2, R19, RZ ;  /* 0x0000001302177227 */ /* 0x000fc800078e00ff */
[----:B------:R-:W-:-:S04]  /*4ee0*/  IMAD.HI.U32 R25, R2, R33, RZ ;  /* 0x0000002102197227 */ /* 0x000fc800078e00ff */
[----:B------:R-:W-:Y:S01]  /*4ef0*/  @!P6 IMAD.IADD R11, R11, 0x1, -R5 ;  /* 0x000000010b0be824 */ /* 0x000fe200078e0a05 */
[----:B------:R-:W-:Y:S01]  /*4f00*/  ISETP.GT.U32.AND P6, PT, R5, R9, PT ;  /* 0x000000090500720c */ /* 0x000fe20003fc4070 */
[----:B------:R-:W-:Y:S02]  /*4f10*/  IMAD.MOV R29, RZ, RZ, -R29 ;  /* 0x000000ffff1d7224 */ /* 0x000fe400078e0a1d */
[----:B------:R-:W-:Y:S02]  /*4f20*/  IMAD.MOV R23, RZ, RZ, -R23 ;  /* 0x000000ffff177224 */ /* 0x000fe400078e0a17 */
[----:B------:R-:W-:Y:S02]  /*4f30*/  IMAD.MOV R25, RZ, RZ, -R25 ;  /* 0x000000ffff197224 */ /* 0x000fe400078e0a19 */
[----:B------:R-:W-:Y:S02]  /*4f40*/  VIADD R156, R0, 0x7d ;  /* 0x0000007d009c7836 */ /* 0x000fe40000000000 */
[----:B------:R-:W-:-:S04]  /*4f50*/  IMAD.HI.U32 R6, R2, R27, RZ ;  /* 0x0000001b02067227 */ /* 0x000fc800078e00ff */
[C---:B------:R-:W-:Y:S01]  /*4f60*/  IMAD R13, R5.reuse, R29, R13 ;  /* 0x0000001d050d7224 */ /* 0x040fe200078e020d */
[----:B------:R-:W-:Y:S01]  /*4f70*/  IABS R29, R158 ;  /* 0x0000009e001d7213 */ /* 0x000fe20000000000 */
[C---:B------:R-:W-:Y:S02]  /*4f80*/  IMAD R19, R5.reuse, R23, R19 ;  /* 0x0000001705137224 */ /* 0x040fe400078e0213 */
[C---:B------:R-:W-:Y:S01]  /*4f90*/  IMAD R33, R5.reuse, R25, R33 ;  /* 0x0000001905217224 */ /* 0x040fe200078e0221 */
[----:B------:R-:W-:Y:S01]  /*4fa0*/  IABS R25, R156 ;  /* 0x0000009c00197213 */ /* 0x000fe20000000000 */
[----:B------:R-:W-:Y:S02]  /*4fb0*/  IMAD.MOV R6, RZ, RZ, -R6 ;  /* 0x000000ffff067224 */ /* 0x000fe400078e0a06 */
[--C-:B------:R-:W-:Y:S01]  /*4fc0*/  @!P3 IMAD.IADD R16, R16, 0x1, -R5.reuse ;  /* 0x000000011010b824 */ /* 0x100fe200078e0a05 */
[C---:B------:R-:W-:Y:S01]  /*4fd0*/  ISETP.GT.U32.AND P3, PT, R5.reuse, R13, PT ;  /* 0x0000000d0500720c */ /* 0x040fe20003f64070 */
[----:B------:R-:W-:Y:S01]  /*4fe0*/  @!P0 IMAD.IADD R10, R10, 0x1, -R5 ;  /* 0x000000010a0a8824 */ /* 0x000fe200078e0a05 */
[C---:B------:R-:W-:Y:S01]  /*4ff0*/  ISETP.GT.U32.AND P0, PT, R5.reuse, R19, PT ;  /* 0x000000130500720c */ /* 0x040fe20003f04070 */
[----:B------:R-:W-:-:S02]  /*5000*/  IMAD R27, R5, R6, R27 ;  /* 0x00000006051b7224 */ /* 0x000fc400078e021b */
[----:B------:R-:W-:-:S04]  /*5010*/  IMAD.HI.U32 R6, R2, R25, RZ ;  /* 0x0000001902067227 */ /* 0x000fc800078e00ff */
[----:B------:R-:W-:Y:S01]  /*5020*/  @!P6 IMAD.IADD R9, R9, 0x1, -R5 ;  /* 0x000000010909e824 */ /* 0x000fe200078e0a05 */
[C---:B------:R-:W-:Y:S01]  /*5030*/  ISETP.GT.U32.AND P6, PT, R5.reuse, R35, PT ;  /* 0x000000230500720c */ /* 0x040fe20003fc4070 */
[----:B------:R-:W-:Y:S02]  /*5040*/  IMAD.MOV R6, RZ, RZ, -R6 ;  /* 0x000000ffff067224 */ /* 0x000fe400078e0a06 */
[C---:B------:R-:W-:Y:S02]  /*5050*/  VIADD R171, R0.reuse, 0x6e ;  /* 0x0000006e00ab7836 */ /* 0x040fe40000000000 */
[----:B------:R-:W-:Y:S01]  /*5060*/  IMAD R25, R5, R6, R25 ;  /* 0x0000000605197224 */ /* 0x000fe200078e0219 */
[----:B------:R-:W-:Y:S01]  /*5070*/  LOP3.LUT R6, R251, 0x60, RZ, 0xc0, !PT ;  /* 0x00000060fb067812 */ /* 0x000fe200078ec0ff */
[--C-:B------:R-:W-:Y:S01]  /*5080*/  @!P3 IMAD.IADD R13, R13, 0x1, -R5.reuse ;  /* 0x000000010d0db824 */ /* 0x100fe200078e0a05 */
[----:B------:R-:W-:Y:S01]  /*5090*/  IABS R12, R171 ;  /* 0x000000ab000c7213 */ /* 0x000fe20000000000 */
[----:B------:R-:W-:Y:S01]  /*50a0*/  STL [R1+0x9c8], R171 ;  /* 0x0009c8ab01007387 */ /* 0x000fe20000100800 */
[----:B------:R-:W-:Y:S01]  /*50b0*/  @!P0 IMAD.IADD R19, R19, 0x1, -R5 ;  /* 0x0000000113138824 */ /* 0x000fe200078e0a05 */
[----:B------:R-:W-:Y:S01]  /*50c0*/  ISETP.GT.U32.AND P0, PT, R5, R25, PT ;  /* 0x000000190500720c */ /* 0x000fe20003f04070 */
[----:B------:R-:W-:Y:S01]  /*50d0*/  VIADD R162, R0, 0x77 ;  /* 0x0000007700a27836 */ /* 0x000fe20000000000 */
[----:B------:R-:W-:Y:S01]  /*50e0*/  STL [R1+0x9c4], R170 ;  /* 0x0009c4aa01007387 */ /* 0x000fe20000100800 */
[----:B------:R-:W-:-:S03]  /*50f0*/  IMAD.HI.U32 R7, R2, R12, RZ ;  /* 0x0000000c02077227 */ /* 0x000fc600078e00ff */
[----:B------:R-:W-:Y:S01]  /*5100*/  STL [R1+0x9c0], R169 ;  /* 0x0009c0a901007387 */ /* 0x000fe20000100800 */
[----:B------:R-:W-:Y:S01]  /*5110*/  @!P6 IMAD.IADD R35, R35, 0x1, -R5 ;  /* 0x000000012323e824 */ /* 0x000fe200078e0a05 */
[C---:B------:R-:W-:Y:S01]  /*5120*/  ISETP.GT.U32.AND P6, PT, R5.reuse, R13, PT ;  /* 0x0000000d0500720c */ /* 0x040fe20003fc4070 */
[----:B------:R-:W-:Y:S01]  /*5130*/  IMAD.MOV R7, RZ, RZ, -R7 ;  /* 0x000000ffff077224 */ /* 0x000fe200078e0a07 */
[----:B------:R-:W-:Y:S01]  /*5140*/  STL [R1+0x9bc], R168 ;  /* 0x0009bca801007387 */ /* 0x000fe20000100800 */
[----:B------:R-:W-:Y:S01]  /*5150*/  IABS R21, R162 ;  /* 0x000000a200157213 */ /* 0x000fe20000000000 */
[----:B------:R-:W-:Y:S02]  /*5160*/  VIADD R159, R0, 0x7a ;  /* 0x0000007a009f7836 */ /* 0x000fe40000000000 */
[----:B------:R-:W-:Y:S01]  /*5170*/  STL [R1+0x9b8], R167 ;  /* 0x0009b8a701007387 */ /* 0x000fe20000100800 */
[----:B------:R-:W-:Y:S02]  /*5180*/  IMAD R12, R5, R7, R12 ;  /* 0x00000007050c7224 */ /* 0x000fe400078e020c */
[----:B------:R-:W-:Y:S01]  /*5190*/  IMAD.HI.U32 R7, R2, R21, RZ ;  /* 0x0000001502077227 */ /* 0x000fe200078e00ff */
[----:B------:R-:W-:Y:S01]  /*51a0*/  STL [R1+0x9b4], R166 ;  /* 0x0009b4a601007387 */ /* 0x000fe20000100800 */
[----:B------:R-:W-:-:S02]  /*51b0*/  IABS R31, R159 ;  /* 0x0000009f001f7213 */ /* 0x000fc40000000000 */
[----:B------:R-:W-:Y:S01]  /*51c0*/  VIADD R155, R0, 0x7e ;  /* 0x0000007e009b7836 */ /* 0x000fe20000000000 */
[----:B------:R-:W-:Y:S01]  /*51d0*/  STL [R1+0x9b0], R165 ;  /* 0x0009b0a501007387 */ /* 0x000fe20000100800 */
[----:B------:R-:W-:Y:S02]  /*51e0*/  @!P0 IMAD.IADD R25, R25, 0x1, -R5 ;  /* 0x0000000119198824 */ /* 0x000fe400078e0a05 */
[----:B------:R-:W-:Y:S01]  /*51f0*/  IMAD.MOV R7, RZ, RZ, -R7 ;  /* 0x000000ffff077224 */ /* 0x000fe200078e0a07 */
[----:B------:R-:W-:Y:S01]  /*5200*/  STL [R1+0x9ac], R164 ;  /* 0x0009aca401007387 */ /* 0x000fe20000100800 */
[----:B------:R-:W-:Y:S01]  /*5210*/  IABS R37, R155 ;  /* 0x0000009b00257213 */ /* 0x000fe20000000000 */
[----:B------:R-:W-:Y:S02]  /*5220*/  IMAD.HI.U32 R23, R2, R31, RZ ;  /* 0x0000001f02177227 */ /* 0x000fe400078e00ff */
[----:B------:R-:W-:Y:S01]  /*5230*/  STL [R1+0x9a8], R163 ;  /* 0x0009a8a301007387 */ /* 0x000fe20000100800 */
[----:B------:R-:W-:Y:S01]  /*5240*/  @!P6 IADD3 R13, R13, -R5, RZ ;  /* 0x800000050d0de210 */ /* 0x000fe20007ffe0ff */
[----:B------:R-:W-:-:S02]  /*5250*/  IMAD R21, R5, R7, R21 ;  /* 0x0000000705157224 */ /* 0x000fc400078e0215 */
[----:B------:R-:W-:Y:S01]  /*5260*/  STL [R1+0x9a4], R162 ;  /* 0x0009a4a201007387 */ /* 0x000fe20000100800 */
[----:B------:R-:W-:Y:S01]  /*5270*/  ISETP.GT.U32.AND P6, PT, R5, R25, PT ;  /* 0x000000190500720c */ /* 0x000fe20003fc4070 */
[C---:B------:R-:W-:Y:S02]  /*5280*/  IMAD.HI.U32 R7, R2.reuse, R29, RZ ;  /* 0x0000001d02077227 */ /* 0x040fe400078e00ff */
[----:B------:R-:W-:Y:S02]  /*5290*/  STL [R1+0x9a0], R161 ;  /* 0x0009a0a101007387 */ /* 0x000fe40000100800 */
[----:B------:R-:W-:Y:S02]  /*52a0*/  IMAD.HI.U32 R2, R2, R37, RZ ;  /* 0x0000002502027227 */ /* 0x000fe400078e00ff */
[----:B------:R-:W-:Y:S02]  /*52b0*/  STL [R1+0x99c], R160 ;  /* 0x00099ca001007387 */ /* 0x000fe40000100800 */
[----:B------:R-:W-:-:S02]  /*52c0*/  IMAD.MOV R2, RZ, RZ, -R2 ;  /* 0x000000ffff027224 */ /* 0x000fc400078e0a02 */
[----:B------:R-:W-:Y:S01]  /*52d0*/  STL [R1+0x998], R159 ;  /* 0x0009989f01007387 */ /* 0x000fe20000100800 */
[----:B------:R-:W-:Y:S02]  /*52e0*/  IMAD.MOV R23, RZ, RZ, -R23 ;  /* 0x000000ffff177224 */ /* 0x000fe400078e0a17 */
[C---:B------:R-:W-:Y:S01]  /*52f0*/  IMAD R37, R5.reuse, R2, R37 ;  /* 0x0000000205257224 */ /* 0x040fe200078e0225 */
[----:B------:R-:W-:Y:S01]  /*5300*/  STL [R1+0x994], R158 ;  /* 0x0009949e01007387 */ /* 0x000fe20000100800 */
[----:B------:R-:W-:Y:S02]  /*5310*/  IMAD R31, R5, R23, R31 ;  /* 0x00000017051f7224 */ /* 0x000fe400078e021f */
[----:B------:R-:W-:Y:S01]  /*5320*/  IMAD.SHL.U32 R2, R251, 0x4, RZ ;  /* 0x00000004fb027824 */ /* 0x000fe200078e00ff */
[----:B------:R4:W-:Y:S01]  /*5330*/  STL [R1+0x980], R152 ;  /* 0x0009809801007387 */ /* 0x0009e20000100800 */
[----:B------:R-:W-:Y:S01]  /*5340*/  IMAD.MOV.U32 R23, RZ, RZ, R252 ;  /* 0x000000ffff177224 */ /* 0x000fe200078e00fc */
[----:B------:R-:W-:Y:S01]  /*5350*/  ISETP.GT.U32.AND P3, PT, R5, R31, PT ;  /* 0x0000001f0500720c */ /* 0x000fe20003f64070 */
[--C-:B------:R-:W-:Y:S01]  /*5360*/  @!P6 IMAD.IADD R25, R25, 0x1, -R5.reuse ;  /* 0x000000011919e824 */ /* 0x100fe200078e0a05 */
[----:B------:R-:W-:Y:S01]  /*5370*/  STL [R1+0x990], R157 ;  /* 0x0009909d01007387 */ /* 0x000fe20000100800 */
[--C-:B------:R-:W-:Y:S01]  /*5380*/  @!P2 IMAD.IADD R39, R39, 0x1, -R5.reuse ;  /* 0x000000012727a824 */ /* 0x100fe200078e0a05 */
[----:B------:R-:W-:Y:S01]  /*5390*/  ISETP.GE.AND P6, PT, R154, RZ, PT ;  /* 0x000000ff9a00720c */ /* 0x000fe20003fc6270 */
[--C-:B------:R-:W-:Y:S01]  /*53a0*/  @!P1 IMAD.IADD R14, R14, 0x1, -R5.reuse ;  /* 0x000000010e0e9824 */ /* 0x100fe200078e0a05 */
[----:B------:R4:W-:Y:S01]  /*53b0*/  STL [R1+0x98c], R156 ;  /* 0x00098c9c01007387 */ /* 0x0009e20000100800 */
[C---:B------:R-:W-:Y:S01]  /*53c0*/  ISETP.GT.U32.AND P2, PT, R5.reuse, R45, PT ;  /* 0x0000002d0500720c */ /* 0x040fe20003f44070 */
[--C-:B------:R-:W-:Y:S01]  /*53d0*/  @!P5 IMAD.IADD R8, R8, 0x1, -R5.reuse ;  /* 0x000000010808d824 */ /* 0x100fe200078e0a05 */
[C---:B------:R-:W-:Y:S01]  /*53e0*/  ISETP.GT.U32.AND P5, PT, R5.reuse, R20, PT ;  /* 0x000000140500720c */ /* 0x040fe20003fa4070 */
[----:B------:R-:W-:Y:S01]  /*53f0*/  STL [R1+0x988], R155 ;  /* 0x0009889b01007387 */ /* 0x000fe20000100800 */
[----:B------:R-:W-:Y:S01]  /*5400*/  @!P4 IMAD.IADD R18, R18, 0x1, -R5 ;  /* 0x000000011212c824 */ /* 0x000fe200078e0a05 */
[----:B------:R-:W-:Y:S01]  /*5410*/  ISETP.GT.U32.AND P4, PT, R5, R11, PT ;  /* 0x0000000b0500720c */ /* 0x000fe20003f84070 */
[----:B------:R-:W-:Y:S01]  /*5420*/  IMAD.MOV R7, RZ, RZ, -R7 ;  /* 0x000000ffff077224 */ /* 0x000fe200078e0a07 */
[----:B-1----:R-:W4:Y:S01]  /*5430*/  LDL R246, [R1+0x9f0] ;  /* 0x0009f00001f67983 */ /* 0x002f220000100800 */
[----:B------:R-:W-:-:S02]  /*5440*/  @!P3 IMAD.IADD R31, R31, 0x1, -R5 ;  /* 0x000000011f1fb824 */ /* 0x000fc400078e0a05 */
[----:B------:R-:W-:Y:S01]  /*5450*/  IMAD R29, R5, R7, R29 ;  /* 0x00000007051d7224 */ /* 0x000fe200078e021d */
[----:B------:R-:W4:Y:S02]  /*5460*/  LDL R248, [R1+0x9ec] ;  /* 0x0009ec0001f87983 */ /* 0x000f240000100800 */
[----:B------:R-:W-:Y:S02]  /*5470*/  @!P2 IADD3 R45, R45, -R5, RZ ;  /* 0x800000052d2da210 */ /* 0x000fe40007ffe0ff */
[----:B--2---:R-:W2:Y:S01]  /*5480*/  LDL R245, [R1+0x9e8] ;  /* 0x0009e80001f57983 */ /* 0x004ea20000100800 */
[C---:B------:R-:W-:Y:S01]  /*5490*/  ISETP.GT.U32.AND P2, PT, R5.reuse, R39, PT ;  /* 0x000000270500720c */ /* 0x040fe20003f44070 */
[--C-:B------:R-:W-:Y:S01]  /*54a0*/  @!P5 IMAD.IADD R20, R20, 0x1, -R5.reuse ;  /* 0x000000011414d824 */ /* 0x100fe200078e0a05 */
[----:B------:R-:W-:Y:S01]  /*54b0*/  ISETP.GT.U32.AND P5, PT, R5, R8, PT ;  /* 0x000000080500720c */ /* 0x000fe20003fa4070 */
[----:B------:R-:W2:Y:S01]  /*54c0*/  LDL R249, [R1+0xa80] ;  /* 0x000a800001f97983 */ /* 0x000ea20000100800 */
[----:B------:R-:W-:Y:S01]  /*54d0*/  @!P4 IMAD.IADD R11, R11, 0x1, -R5 ;  /* 0x000000010b0bc824 */ /* 0x000fe200078e0a05 */
[----:B------:R-:W-:-:S02]  /*54e0*/  ISETP.GT.U32.AND P4, PT, R5, R33, PT ;  /* 0x000000210500720c */ /* 0x000fc40003f84070 */
[----:B------:R-:W2:Y:S04]  /*54f0*/  LDL R250, [R1+0xa88] ;  /* 0x000a880001fa7983 */ /* 0x000ea80000100800 */
[----:B------:R-:W2:Y:S02]  /*5500*/  LDL R251, [R1+0xa90] ;  /* 0x000a900001fb7983 */ /* 0x000ea40000100800 */
[--C-:B------:R-:W-:Y:S01]  /*5510*/  @!P2 IMAD.IADD R39, R39, 0x1, -R5.reuse ;  /* 0x000000012727a824 */ /* 0x100fe200078e0a05 */
[C---:B------:R-:W-:Y:S01]  /*5520*/  ISETP.GT.U32.AND P2, PT, R5.reuse, R26, PT ;  /* 0x0000001a0500720c */ /* 0x040fe20003f44070 */
[----:B------:R-:W2:Y:S01]  /*5530*/  LDL R252, [R1+0xa94] ;  /* 0x000a940001fc7983 */ /* 0x000ea20000100800 */
[--C-:B------:R-:W-:Y:S01]  /*5540*/  @!P5 IMAD.IADD R8, R8, 0x1, -R5.reuse ;  /* 0x000000010808d824 */ /* 0x100fe200078e0a05 */
[----:B------:R-:W-:Y:S01]  /*5550*/  ISETP.GT.U32.AND P5, PT, R5, R21, PT ;  /* 0x000000150500720c */ /* 0x000fe20003fa4070 */
[----:B------:R-:W-:Y:S01]  /*5560*/  @!P4 IMAD.IADD R33, R33, 0x1, -R5 ;  /* 0x000000012121c824 */ /* 0x000fe200078e0a05 */
[----:B------:R-:W2:Y:S01]  /*5570*/  LDL R154, [R1+0xa98] ;  /* 0x000a9800019a7983 */ /* 0x000ea20000100800 */
[----:B------:R-:W-:-:S03]  /*5580*/  LOP3.LUT R2, R2, 0x7c, RZ, 0xc0, !PT ;  /* 0x0000007c02027812 */ /* 0x000fc600078ec0ff */
[----:B------:R-:W2:Y:S04]  /*5590*/  LDL R7, [R1+0xb08] ;  /* 0x000b080001077983 */ /* 0x000ea80000100800 */
[----:B------:R-:W-:Y:S02]  /*55a0*/  @!P2 IADD3 R26, R26, -R5, RZ ;  /* 0x800000051a1aa210 */ /* 0x000fe40007ffe0ff */
[----:B------:R-:W-:Y:S01]  /*55b0*/  ISETP.GT.U32.AND P2, PT, R5, R12, PT ;  /* 0x0000000c0500720c */ /* 0x000fe20003f44070 */
[----:B------:R-:W-:Y:S01]  /*55c0*/  @!P5 IMAD.IADD R21, R21, 0x1, -R5 ;  /* 0x000000011515d824 */ /* 0x000fe200078e0a05 */
[C---:B------:R-:W-:Y:S02]  /*55d0*/  ISETP.GT.U32.AND P1, PT, R5.reuse, R26, PT ;  /* 0x0000001a0500720c */ /* 0x040fe40003f24070 */
[----:B------:R-:W-:-:S09]  /*55e0*/  ISETP.GT.U32.AND P5, PT, R5, R37, PT ;  /* 0x000000250500720c */ /* 0x000fd20003fa4070 */
[----:B------:R-:W-:Y:S01]  /*55f0*/  @!P2 IMAD.IADD R12, R12, 0x1, -R5 ;  /* 0x000000010c0ca824 */ /* 0x000fe200078e0a05 */
[C---:B------:R-:W-:Y:S02]  /*5600*/  ISETP.GT.U32.AND P2, PT, R5.reuse, R24, PT ;  /* 0x000000180500720c */ /* 0x040fe40003f44070 */
[----:B------:R-:W-:Y:S02]  /*5610*/  @!P1 IADD3 R26, R26, -R5, RZ ;  /* 0x800000051a1a9210 */ /* 0x000fe40007ffe0ff */
[----:B------:R-:W-:-:S09]  /*5620*/  ISETP.GT.U32.AND P1, PT, R5, R14, PT ;  /* 0x0000000e0500720c */ /* 0x000fd20003f24070 */
[----:B------:R-:W-:Y:S01]  /*5630*/  @!P2 IMAD.IADD R24, R24, 0x1, -R5 ;  /* 0x000000011818a824 */ /* 0x000fe200078e0a05 */
[----:B------:R-:W-:-:S03]  /*5640*/  ISETP.GT.U32.AND P2, PT, R5, R12, PT ;  /* 0x0000000c0500720c */ /* 0x000fc60003f44070 */
[----:B------:R-:W-:Y:S01]  /*5650*/  @!P1 IMAD.IADD R14, R14, 0x1, -R5 ;  /* 0x000000010e0e9824 */ /* 0x000fe200078e0a05 */
[----:B------:R-:W-:-:S09]  /*5660*/  ISETP.GT.U32.AND P1, PT, R5, R15, PT ;  /* 0x0000000f0500720c */ /* 0x000fd20003f24070 */
[----:B------:R-:W-:Y:S01]  /*5670*/  @!P2 IMAD.IADD R12, R12, 0x1, -R5 ;  /* 0x000000010c0ca824 */ /* 0x000fe200078e0a05 */
[----:B------:R-:W-:-:S03]  /*5680*/  ISETP.GT.U32.AND P2, PT, R5, R17, PT ;  /* 0x000000110500720c */ /* 0x000fc60003f44070 */
[----:B------:R-:W-:Y:S02]  /*5690*/  @!P1 IADD3 R15, R15, -R5, RZ ;  /* 0x800000050f0f9210 */ /* 0x000fe40007ffe0ff */
[C---:B------:R-:W-:Y:S02]  /*56a0*/  ISETP.GT.U32.AND P1, PT, R5.reuse, R29, PT ;  /* 0x0000001d0500720c */ /* 0x040fe40003f24070 */
[----:B------:R-:W-:-:S06]  /*56b0*/  ISETP.GT.U32.AND P4, PT, R5, R15, PT ;  /* 0x0000000f0500720c */ /* 0x000fcc0003f84070 */
[----:B------:R-:W-:Y:S01]  /*56c0*/  @!P2 IMAD.IADD R17, R17, 0x1, -R5 ;  /* 0x000000011111a824 */ /* 0x000fe200078e0a05 */
[----:B------:R-:W-:-:S04]  /*56d0*/  ISETP.GT.U32.AND P2, PT, R5, R27, PT ;  /* 0x0000001b0500720c */ /* 0x000fc80003f44070 */
[----:B------:R-:W-:Y:S01]  /*56e0*/  @!P1 IMAD.IADD R29, R29, 0x1, -R5 ;  /* 0x000000011d1d9824 */ /* 0x000fe200078e0a05 */
[C---:B------:R-:W-:Y:S02]  /*56f0*/  ISETP.GT.U32.AND P1, PT, R5.reuse, R19, PT ;  /* 0x000000130500720c */ /* 0x040fe40003f24070 */
[----:B------:R-:W-:-:S06]  /*5700*/  ISETP.GT.U32.AND P3, PT, R5, R17, PT ;  /* 0x000000110500720c */ /* 0x000fcc0003f64070 */
[--C-:B------:R-:W-:Y:S01]  /*5710*/  @!P2 IMAD.IADD R27, R27, 0x1, -R5.reuse ;  /* 0x000000011b1ba824 */ /* 0x100fe200078e0a05 */
[----:B------:R-:W-:Y:S01]  /*5720*/  ISETP.GT.U32.AND P2, PT, R5, R21, PT ;  /* 0x000000150500720c */ /* 0x000fe20003f44070 */
[--C-:B------:R-:W-:Y:S01]  /*5730*/  @!P5 IMAD.IADD R37, R37, 0x1, -R5.reuse ;  /* 0x000000012525d824 */ /* 0x100fe200078e0a05 */
[----:B------:R-:W-:Y:S02]  /*5740*/  ISETP.GT.U32.AND P5, PT, R5, R33, PT ;  /* 0x000000210500720c */ /* 0x000fe40003fa4070 */
[--C-:B------:R-:W-:Y:S01]  /*5750*/  @!P1 IMAD.IADD R19, R19, 0x1, -R5.reuse ;  /* 0x0000000113139824 */ /* 0x100fe200078e0a05 */
[----:B------:R-:W-:Y:S01]  /*5760*/  ISETP.GT.U32.AND P1, PT, R5, R27, PT ;  /* 0x0000001b0500720c */ /* 0x000fe20003f24070 */
[--C-:B------:R-:W-:Y:S01]  /*5770*/  @!P3 IMAD.IADD R17, R17, 0x1, -R5.reuse ;  /* 0x000000011111b824 */ /* 0x100fe200078e0a05 */
[----:B------:R-:W-:Y:S01]  /*5780*/  ISETP.GT.U32.AND P3, PT, R5, R29, PT ;  /* 0x0000001d0500720c */ /* 0x000fe20003f64070 */
[----:B------:R-:W-:Y:S01]  /*5790*/  @!P4 IMAD.IADD R15, R15, 0x1, -R5 ;  /* 0x000000010f0fc824 */ /* 0x000fe200078e0a05 */
[----:B------:R-:W-:-:S04]  /*57a0*/  ISETP.GT.U32.AND P4, PT, R5, R31, PT ;  /* 0x0000001f0500720c */ /* 0x000fc80003f84070 */
[--C-:B------:R-:W-:Y:S01]  /*57b0*/  @!P2 IMAD.IADD R21, R21, 0x1, -R5.reuse ;  /* 0x000000011515a824 */ /* 0x100fe200078e0a05 */
[----:B------:R-:W-:Y:S01]  /*57c0*/  ISETP.GT.U32.AND P2, PT, R5, R37, PT ;  /* 0x000000250500720c */ /* 0x000fe20003f44070 */
[--C-:B------:R-:W-:Y:S01]  /*57d0*/  @!P5 IMAD.IADD R33, R33, 0x1, -R5.reuse ;  /* 0x000000012121d824 */ /* 0x100fe200078e0a05 */
[----:B------:R-:W-:Y:S02]  /*57e0*/  ISETP.GE.AND P5, PT, R0, RZ, PT ;  /* 0x000000ff0000720c */ /* 0x000fe40003fa6270 */
[--C-:B------:R-:W-:Y:S01]  /*57f0*/  @!P1 IMAD.IADD R27, R27, 0x1, -R5.reuse ;  /* 0x000000011b1b9824 */ /* 0x100fe200078e0a05 */
[----:B------:R-:W-:Y:S01]  /*5800*/  ISETP.GE.AND P1, PT, R23, RZ, PT ;  /* 0x000000ff1700720c */ /* 0x000fe20003f26270 */
[----:B------:R-:W-:Y:S01]  /*5810*/  IMAD R2, R6, 0x200, R2 ;  /* 0x0000020006027824 */ /* 0x000fe200078e0202 */
[----:B------:R-:W2:Y:S01]  /*5820*/  LDL R23, [R1+0xacc] ;  /* 0x000acc0001177983 */ /* 0x000ea20000100800 */
[--C-:B------:R-:W-:Y:S02]  /*5830*/  @!P3 IMAD.IADD R29, R29, 0x1, -R5.reuse ;  /* 0x000000011d1db824 */ /* 0x100fe400078e0a05 */
[----:B------:R-:W-:-:S03]  /*5840*/  @!P4 IMAD.IADD R31, R31, 0x1, -R5 ;  /* 0x000000011f1fc824 */ /* 0x000fc600078e0a05 */
[----:B------:R-:W-:Y:S02]  /*5850*/  @!P2 IMAD.IADD R37, R37, 0x1, -R5 ;  /* 0x000000012525a824 */ /* 0x000fe400078e0a05 */
[----:B---3--:R-:W-:Y:S02]  /*5860*/  IMAD R6, R247, R185, RZ ;  /* 0x000000b9f7067224 */ /* 0x008fe400078e02ff */
[----:B------:R-:W3:Y:S01]  /*5870*/  LDL R247, [R1+0xaa8] ;  /* 0x000aa80001f77983 */ /* 0x000ee20000100800 */
[----:B------:R-:W-:Y:S02]  /*5880*/  @!P5 IMAD.MOV R136, RZ, RZ, -R136 ;  /* 0x000000ffff88d224 */ /* 0x000fe400078e0a88 */
[----:B------:R-:W-:Y:S01]  /*5890*/  @!P1 IMAD.MOV R134, RZ, RZ, -R134 ;  /* 0x000000ffff869224 */ /* 0x000fe200078e0a86 */
[----:B----4-:R-:W-:Y:S02]  /*58a0*/  ISETP.GE.AND P2, PT, R246, RZ, PT ;  /* 0x000000fff600720c */ /* 0x010fe40003f46270 */
[----:B------:R-:W4:Y:S01]  /*58b0*/  LDL R246, [R1+0xaa0] ;  /* 0x000aa00001f67983 */ /* 0x000f220000100800 */
[----:B------:R-:W-:-:S03]  /*58c0*/  ISETP.GE.AND P3, PT, R248, RZ, PT ;  /* 0x000000fff800720c */ /* 0x000fc60003f66270 */
[----:B------:R-:W4:Y:S01]  /*58d0*/  LDL R248, [R1+0xaac] ;  /* 0x000aac0001f87983 */ /* 0x000f220000100800 */
[----:B--2---:R-:W-:-:S03]  /*58e0*/  ISETP.GE.AND P4, PT, R245, RZ, PT ;  /* 0x000000fff500720c */ /* 0x004fc60003f86270 */
[----:B------:R-:W2:Y:S01]  /*58f0*/  LDL R245, [R1+0xad4] ;  /* 0x000ad40001f57983 */ /* 0x000ea20000100800 */
[----:B------:R-:W-:Y:S02]  /*5900*/  ISETP.GE.AND P5, PT, R249, RZ, PT ;  /* 0x000000fff900720c */ /* 0x000fe40003fa6270 */
[----:B------:R-:W-:Y:S01]  /*5910*/  @!P2 IMAD.MOV R133, RZ, RZ, -R133 ;  /* 0x000000ffff85a224 */ /* 0x000fe200078e0a85 */
[----:B------:R-:W2:Y:S01]  /*5920*/  LDL R249, [R1+0xab0] ;  /* 0x000ab00001f97983 */ /* 0x000ea20000100800 */
[----:B------:R-:W-:Y:S01]  /*5930*/  ISETP.GE.AND P1, PT, R250, RZ, PT ;  /* 0x000000fffa00720c */ /* 0x000fe20003f26270 */
[----:B------:R-:W-:Y:S02]  /*5940*/  @!P3 IMAD.MOV R132, RZ, RZ, -R132 ;  /* 0x000000ffff84b224 */ /* 0x000fe400078e0a84 */
[----:B------:R-:W2:Y:S01]  /*5950*/  LDL R250, [R1+0xab8] ;  /* 0x000ab80001fa7983 */ /* 0x000ea20000100800 */
[----:B------:R-:W-:Y:S01]  /*5960*/  ISETP.GE.AND P2, PT, R251, RZ, PT ;  /* 0x000000fffb00720c */ /* 0x000fe20003f46270 */
[----:B------:R-:W-:-:S02]  /*5970*/  @!P4 IMAD.MOV R131, RZ, RZ, -R131 ;  /* 0x000000ffff83c224 */ /* 0x000fc400078e0a83 */
[----:B------:R-:W2:Y:S01]  /*5980*/  LDL R251, [R1+0xac4] ;  /* 0x000ac40001fb7983 */ /* 0x000ea20000100800 */
[----:B------:R-:W-:-:S03]  /*5990*/  ISETP.GE.AND P3, PT, R252, RZ, PT ;  /* 0x000000fffc00720c */ /* 0x000fc60003f66270 */
[----:B------:R-:W2:Y:S01]  /*59a0*/  LDL R252, [R1+0xac0] ;  /* 0x000ac00001fc7983 */ /* 0x000ea20000100800 */
[----:B------:R-:W-:-:S03]  /*59b0*/  ISETP.GE.AND P4, PT, R154, RZ, PT ;  /* 0x000000ff9a00720c */ /* 0x000fc60003f86270 */
[----:B------:R-:W2:Y:S01]  /*59c0*/  LDL R154, [R1+0xad0] ;  /* 0x000ad000019a7983 */ /* 0x000ea20000100800 */
[----:B------:R-:W-:Y:S02]  /*59d0*/  @!P5 IMAD.MOV R130, RZ, RZ, -R130 ;  /* 0x000000ffff82d224 */ /* 0x000fe400078e0a82 */
[----:B------:R-:W-:Y:S02]  /*59e0*/  @!P1 IMAD.MOV R129, RZ, RZ, -R129 ;  /* 0x000000ffff819224 */ /* 0x000fe400078e0a81 */
[----:B------:R-:W-:Y:S02]  /*59f0*/  @!P2 IMAD.MOV R128, RZ, RZ, -R128 ;  /* 0x000000ffff80a224 */ /* 0x000fe400078e0a80 */
[----:B------:R-:W-:-:S03]  /*5a00*/  @!P3 IMAD.MOV R127, RZ, RZ, -R127 ;  /* 0x000000ffff7fb224 */ /* 0x000fc600078e0a7f */
[----:B------:R-:W-:Y:S01]  /*5a10*/  @!P4 IMAD.MOV R126, RZ, RZ, -R126 ;  /* 0x000000ffff7ec224 */ /* 0x000fe200078e0a7e */
[----:B---3--:R-:W-:Y:S02]  /*5a20*/  ISETP.GE.AND P1, PT, R247, RZ, PT ;  /* 0x000000fff700720c */ /* 0x008fe40003f26270 */
[----:B------:R-:W3:Y:S11]  /*5a30*/  LDL R247, [R1+0xae0] ;  /* 0x000ae00001f77983 */ /* 0x000ef60000100800 */
[----:B------:R-:W-:-:S02]  /*5a40*/  @!P1 IADD3 R124, -R124, RZ, RZ ;  /* 0x000000ff7c7c9210 */ /* 0x000fc40007ffe1ff */
[----:B----4-:R-:W-:Y:S02]  /*5a50*/  ISETP.GE.AND P5, PT, R246, RZ, PT ;  /* 0x000000fff600720c */ /* 0x010fe40003fa6270 */
[----:B------:R-:W4:Y:S01]  /*5a60*/  LDL R246, [R1+0xad8] ;  /* 0x000ad80001f67983 */ /* 0x000f220000100800 */
[----:B------:R-:W-:-:S03]  /*5a70*/  ISETP.GE.AND P2, PT, R248, RZ, PT ;  /* 0x000000fff800720c */ /* 0x000fc60003f46270 */
[----:B------:R-:W4:Y:S01]  /*5a80*/  LDL R248, [R1+0xadc] ;  /* 0x000adc0001f87983 */ /* 0x000f220000100800 */
[----:B--2---:R-:W-:-:S06]  /*5a90*/  ISETP.GE.AND P3, PT, R249, RZ, PT ;  /* 0x000000fff900720c */ /* 0x004fcc0003f66270 */
[----:B------:R-:W-:Y:S01]  /*5aa0*/  @!P5 IMAD.MOV R125, RZ, RZ, -R125 ;  /* 0x000000ffff7dd224 */ /* 0x000fe200078e0a7d */
[----:B------:R-:W2:Y:S01]  /*5ab0*/  LDL R249, [R1+0xae8] ;  /* 0x000ae80001f97983 */ /* 0x000ea20000100800 */
[----:B------:R-:W-:Y:S01]  /*5ac0*/  ISETP.GE.AND P4, PT, R250, RZ, PT ;  /* 0x000000fffa00720c */ /* 0x000fe20003f86270 */
[----:B------:R-:W-:Y:S02]  /*5ad0*/  @!P2 IMAD.MOV R123, RZ, RZ, -R123 ;  /* 0x000000ffff7ba224 */ /* 0x000fe400078e0a7b */
[----:B------:R-:W2:Y:S01]  /*5ae0*/  LDL R250, [R1+0xaf0] ;  /* 0x000af00001fa7983 */ /* 0x000ea20000100800 */
[----:B------:R-:W-:-:S03]  /*5af0*/  ISETP.GE.AND P5, PT, R251, RZ, PT ;  /* 0x000000fffb00720c */ /* 0x000fc60003fa6270 */
[----:B------:R-:W2:Y:S01]  /*5b00*/  LDL R251, [R1+0xaf8] ;  /* 0x000af80001fb7983 */ /* 0x000ea20000100800 */
[----:B------:R-:W-:-:S03]  /*5b10*/  ISETP.GE.AND P1, PT, R252, RZ, PT ;  /* 0x000000fffc00720c */ /* 0x000fc60003f26270 */
[----:B------:R-:W2:Y:S01]  /*5b20*/  LDL R252, [R1+0xaf4] ;  /* 0x000af40001fc7983 */ /* 0x000ea20000100800 */
[----:B------:R-:W-:-:S03]  /*5b30*/  ISETP.GE.AND P2, PT, R154, RZ, PT ;  /* 0x000000ff9a00720c */ /* 0x000fc60003f46270 */
[----:B------:R-:W2:Y:S01]  /*5b40*/  LDL R154, [R1+0xb00] ;  /* 0x000b0000019a7983 */ /* 0x000ea20000100800 */
[----:B------:R-:W-:Y:S01]  /*5b50*/  @!P3 IMAD.MOV R122, RZ, RZ, -R122 ;  /* 0x000000ffff7ab224 */ /* 0x000fe200078e0a7a */
[----:B------:R-:W-:Y:S01]  /*5b60*/  ISETP.GE.AND P3, PT, R23, RZ, PT ;  /* 0x000000ff1700720c */ /* 0x000fe20003f66270 */
[----:B------:R-:W-:Y:S01]  /*5b70*/  @!P4 IMAD.MOV R121, RZ, RZ, -R121 ;  /* 0x000000ffff79c224 */ /* 0x000fe200078e0a79 */
[----:B------:R-:W-:Y:S01]  /*5b80*/  ISETP.GE.AND P4, PT, R245, RZ, PT ;  /* 0x000000fff500720c */ /* 0x000fe20003f86270 */
[----:B------:R-:W-:Y:S01]  /*5b90*/  @!P5 IMAD.MOV R120, RZ, RZ, -R120 ;  /* 0x000000ffff78d224 */ /* 0x000fe200078e0a78 */
[----:B------:R-:W2:Y:S01]  /*5ba0*/  LDL R23, [R1+0xb10] ;  /* 0x000b100001177983 */ /* 0x000ea20000100800 */
[----:B------:R-:W-:-:S03]  /*5bb0*/  @!P1 IMAD.MOV R119, RZ, RZ, -R119 ;  /* 0x000000ffff779224 */ /* 0x000fc600078e0a77 */
[----:B------:R-:W2:Y:S01]  /*5bc0*/  LDL.LU R245, [R1+0xcbc] ;  /* 0x000cbc0001f57983 */ /* 0x000ea20000300800 */
[----:B------:R-:W-:-:S04]  /*5bd0*/  @!P2 IMAD.MOV R118, RZ, RZ, -R118 ;  /* 0x000000ffff76a224 */ /* 0x000fc800078e0a76 */
[----:B------:R-:W-:Y:S02]  /*5be0*/  @!P3 IMAD.MOV R117, RZ, RZ, -R117 ;  /* 0x000000ffff75b224 */ /* 0x000fe400078e0a75 */
[----:B------:R-:W-:Y:S01]  /*5bf0*/  @!P4 IMAD.MOV R116, RZ, RZ, -R116 ;  /* 0x000000ffff74c224 */ /* 0x000fe200078e0a74 */
[----:B---3--:R-:W-:-:S13]  /*5c00*/  ISETP.GE.AND P1, PT, R247, RZ, PT ;  /* 0x000000fff700720c */ /* 0x008fda0003f26270 */
[----:B------:R-:W-:Y:S01]  /*5c10*/  @!P1 IMAD.MOV R114, RZ, RZ, -R114 ;  /* 0x000000ffff729224 */ /* 0x000fe200078e0a72 */
[----:B----4-:R-:W-:Y:S02]  /*5c20*/  ISETP.GE.AND P5, PT, R246, RZ, PT ;  /* 0x000000fff600720c */ /* 0x010fe40003fa6270 */
[----:B------:R-:W3:Y:S01]  /*5c30*/  LDL.LU R246, [R1+0xcb8] ;  /* 0x000cb80001f67983 */ /* 0x000ee20000300800 */
[----:B------:R-:W-:-:S03]  /*5c40*/  ISETP.GE.AND P2, PT, R248, RZ, PT ;  /* 0x000000fff800720c */ /* 0x000fc60003f46270 */
[----:B------:R-:W4:Y:S04]  /*5c50*/  LDL.LU R247, [R1+0xcb4] ;  /* 0x000cb40001f77983 */ /* 0x000f280000300800 */
[----:B------:R-:W3:Y:S01]  /*5c60*/  LDL.LU R248, [R1+0xcb0] ;  /* 0x000cb00001f87983 */ /* 0x000ee20000300800 */
[----:B--2---:R-:W-:Y:S02]  /*5c70*/  ISETP.GE.AND P3, PT, R249, RZ, PT ;  /* 0x000000fff900720c */ /* 0x004fe40003f66270 */
[----:B------:R-:W-:Y:S01]  /*5c80*/  @!P5 IMAD.MOV R115, RZ, RZ, -R115 ;  /* 0x000000ffff73d224 */ /* 0x000fe200078e0a73 */
[----:B------:R-:W2:Y:S01]  /*5c90*/  LDL.LU R249, [R1+0xcac] ;  /* 0x000cac0001f97983 */ /* 0x000ea20000300800 */
[----:B------:R-:W-:Y:S01]  /*5ca0*/  ISETP.GE.AND P4, PT, R250, RZ, PT ;  /* 0x000000fffa00720c */ /* 0x000fe20003f86270 */
[----:B------:R-:W-:-:S02]  /*5cb0*/  @!P2 IMAD.MOV R113, RZ, RZ, -R113 ;  /* 0x000000ffff71a224 */ /* 0x000fc400078e0a71 */
[----:B------:R-:W4:Y:S01]  /*5cc0*/  LDL.LU R250, [R1+0xca8] ;  /* 0x000ca80001fa7983 */ /* 0x000f220000300800 */
[----:B------:R-:W-:-:S03]  /*5cd0*/  ISETP.GE.AND P5, PT, R251, RZ, PT ;  /* 0x000000fffb00720c */ /* 0x000fc60003fa6270 */
[----:B------:R-:W3:Y:S01]  /*5ce0*/  LDL.LU R251, [R1+0xca4] ;  /* 0x000ca40001fb7983 */ /* 0x000ee20000300800 */
[----:B------:R-:W-:-:S03]  /*5cf0*/  ISETP.GE.AND P1, PT, R252, RZ, PT ;  /* 0x000000fffc00720c */ /* 0x000fc60003f26270 */
[----:B------:R-:W2:Y:S01]  /*5d00*/  LDL.LU R252, [R1+0xca0] ;  /* 0x000ca00001fc7983 */ /* 0x000ea20000300800 */
[----:B------:R-:W-:-:S03]  /*5d10*/  ISETP.GE.AND P2, PT, R154, RZ, PT ;  /* 0x000000ff9a00720c */ /* 0x000fc60003f46270 */
[----:B------:R-:W4:Y:S02]  /*5d20*/  LDL.LU R154, [R1+0xc9c] ;  /* 0x000c9c00019a7983 */ /* 0x000f240000300800 */
[----:B------:R-:W-:Y:S01]  /*5d30*/  @!P5 IMAD.MOV R110, RZ, RZ, -R110 ;  /* 0x000000ffff6ed224 */ /* 0x000fe200078e0a6e */
[----:B------:R-:W-:Y:S01]  /*5d40*/  @!P4 IADD3 R111, -R111, RZ, RZ ;  /* 0x000000ff6f6fc210 */ /* 0x000fe20007ffe1ff */
[----:B------:R-:W-:Y:S01]  /*5d50*/  @!P3 IMAD.MOV R112, RZ, RZ, -R112 ;  /* 0x000000ffff70b224 */ /* 0x000fe200078e0a70 */
[----:B------:R-:W-:Y:S01]  /*5d60*/  ISETP.GE.AND P3, PT, R7, RZ, PT ;  /* 0x000000ff0700720c */ /* 0x000fe20003f66270 */
[----:B------:R-:W-:Y:S01]  /*5d70*/  @!P1 IMAD.MOV R109, RZ, RZ, -R109 ;  /* 0x000000ffff6d9224 */ /* 0x000fe200078e0a6d */
[----:B------:R-:W-:-:S03]  /*5d80*/  ISETP.GE.AND P4, PT, R23, RZ, PT ;  /* 0x000000ff1700720c */ /* 0x000fc60003f86270 */
[----:B------:R-:W-:-:S08]  /*5d90*/  @!P2 IMAD.MOV R108, RZ, RZ, -R108 ;  /* 0x000000ffff6ca224 */ /* 0x000fd000078e0a6c */
[----:B------:R-:W-:Y:S02]  /*5da0*/  @!P3 IMAD.MOV R107, RZ, RZ, -R107 ;  /* 0x000000ffff6bb224 */ /* 0x000fe400078e0a6b */
[----:B------:R-:W-:Y:S01]  /*5db0*/  @!P4 IMAD.MOV R106, RZ, RZ, -R106 ;  /* 0x000000ffff6ac224 */ /* 0x000fe200078e0a6a */
[----:B------:R-:W-:Y:S02]  /*5dc0*/  ISETP.GT.U32.AND P0, PT, R5, R35, PT ;  /* 0x000000230500720c */ /* 0x000fe40003f04070 */
[----:B----4-:R-:W-:Y:S02]  /*5dd0*/  ISETP.GE.AND P5, PT, R154, RZ, PT ;  /* 0x000000ff9a00720c */ /* 0x010fe40003fa6270 */
[----:B------:R-:W4:Y:S01]  /*5de0*/  LDL.LU R154, [R1+0xc98] ;  /* 0x000c9800019a7983 */ /* 0x000f220000300800 */
[----:B--2---:R-:W-:Y:S02]  /*5df0*/  ISETP.GE.AND P1, PT, R252, RZ, PT ;  /* 0x000000fffc00720c */ /* 0x004fe40003f26270 */
[----:B---3--:R-:W-:-:S02]  /*5e00*/  ISETP.GE.AND P2, PT, R251, RZ, PT ;  /* 0x000000fffb00720c */ /* 0x008fc40003f46270 */
[----:B------:R-:W-:Y:S02]  /*5e10*/  ISETP.GE.AND P3, PT, R250, RZ, PT ;  /* 0x000000fffa00720c */ /* 0x000fe40003f66270 */
[----:B------:R-:W-:-:S04]  /*5e20*/  ISETP.GE.AND P4, PT, R249, RZ, PT ;  /* 0x000000fff900720c */ /* 0x000fc80003f86270 */
[----:B------:R-:W-:Y:S01]  /*5e30*/  @!P5 IMAD.MOV R105, RZ, RZ, -R105 ;  /* 0x000000ffff69d224 */ /* 0x000fe200078e0a69 */
[----:B------:R-:W-:Y:S02]  /*5e40*/  ISETP.GE.AND P5, PT, R248, RZ, PT ;  /* 0x000000fff800720c */ /* 0x000fe40003fa6270 */
[----:B------:R-:W-:Y:S01]  /*5e50*/  @!P1 IMAD.MOV R104, RZ, RZ, -R104 ;  /* 0x000000ffff689224 */ /* 0x000fe200078e0a68 */
[----:B------:R-:W-:Y:S01]  /*5e60*/  ISETP.GE.AND P1, PT, R247, RZ, PT ;  /* 0x000000fff700720c */ /* 0x000fe20003f26270 */
[----:B------:R-:W-:Y:S01]  /*5e70*/  @!P2 IMAD.MOV R103, RZ, RZ, -R103 ;  /* 0x000000ffff67a224 */ /* 0x000fe200078e0a67 */
[----:B------:R-:W-:Y:S01]  /*5e80*/  ISETP.GE.AND P2, PT, R246, RZ, PT ;  /* 0x000000fff600720c */ /* 0x000fe20003f46270 */
[----:B------:R-:W-:Y:S01]  /*5e90*/  @!P3 IMAD.MOV R102, RZ, RZ, -R102 ;  /* 0x000000ffff66b224 */ /* 0x000fe200078e0a66 */
[----:B------:R-:W-:Y:S01]  /*5ea0*/  ISETP.GE.AND P3, PT, R245, RZ, PT ;  /* 0x000000fff500720c */ /* 0x000fe20003f66270 */
[----:B------:R-:W-:Y:S01]  /*5eb0*/  @!P4 IMAD.MOV R101, RZ, RZ, -R101 ;  /* 0x000000ffff65c224 */ /* 0x000fe200078e0a65 */
[----:B------:R-:W-:-:S04]  /*5ec0*/  ISETP.GE.AND P4, PT, R244, RZ, PT ;  /* 0x000000fff400720c */ /* 0x000fc80003f86270 */
[----:B------:R-:W-:Y:S01]  /*5ed0*/  @!P5 IMAD.MOV R100, RZ, RZ, -R100 ;  /* 0x000000ffff64d224 */ /* 0x000fe200078e0a64 */
[----:B------:R-:W-:Y:S02]  /*5ee0*/  ISETP.GE.AND P5, PT, R243, RZ, PT ;  /* 0x000000fff300720c */ /* 0x000fe40003fa6270 */
[----:B------:R-:W-:Y:S01]  /*5ef0*/  @!P1 IMAD.MOV R99, RZ, RZ, -R99 ;  /* 0x000000ffff639224 */ /* 0x000fe200078e0a63 */
[----:B------:R-:W-:Y:S02]  /*5f00*/  ISETP.GE.AND P1, PT, R242, RZ, PT ;  /* 0x000000fff200720c */ /* 0x000fe40003f26270 */
[----:B------:R-:W-:Y:S01]  /*5f10*/  @!P2 IADD3 R98, -R98, RZ, RZ ;  /* 0x000000ff6262a210 */ /* 0x000fe20007ffe1ff */
[----:B------:R-:W-:Y:S01]  /*5f20*/  @!P3 IMAD.MOV R97, RZ, RZ, -R97 ;  /* 0x000000ffff61b224 */ /* 0x000fe200078e0a61 */
[----:B------:R-:W-:Y:S01]  /*5f30*/  ISETP.GE.AND P2, PT, R241, RZ, PT ;  /* 0x000000fff100720c */ /* 0x000fe20003f46270 */
[----:B------:R-:W-:Y:S01]  /*5f40*/  @!P4 IMAD.MOV R96, RZ, RZ, -R96 ;  /* 0x000000ffff60c224 */ /* 0x000fe200078e0a60 */
[----:B------:R-:W-:-:S02]  /*5f50*/  ISETP.GE.AND P3, PT, R240, RZ, PT ;  /* 0x000000fff000720c */ /* 0x000fc40003f66270 */
[----:B------:R-:W-:Y:S02]  /*5f60*/  ISETP.GE.AND P4, PT, R239, RZ, PT ;  /* 0x000000ffef00720c */ /* 0x000fe40003f86270 */
[----:B------:R-:W-:Y:S01]  /*5f70*/  @!P5 IMAD.MOV R95, RZ, RZ, -R95 ;  /* 0x000000ffff5fd224 */ /* 0x000fe200078e0a5f */
[----:B------:R-:W-:Y:S02]  /*5f80*/  ISETP.GE.AND P5, PT, R238, RZ, PT ;  /* 0x000000ffee00720c */ /* 0x000fe40003fa6270 */
[----:B------:R-:W-:Y:S01]  /*5f90*/  @!P1 IMAD.MOV R94, RZ, RZ, -R94 ;  /* 0x000000ffff5e9224 */ /* 0x000fe200078e0a5e */
[----:B------:R-:W-:-:S03]  /*5fa0*/  ISETP.GE.AND P1, PT, R237, RZ, PT ;  /* 0x000000ffed00720c */ /* 0x000fc60003f26270 */
[----:B------:R-:W-:Y:S01]  /*5fb0*/  @!P2 IMAD.MOV R93, RZ, RZ, -R93 ;  /* 0x000000ffff5da224 */ /* 0x000fe200078e0a5d */
[----:B------:R-:W-:Y:S01]  /*5fc0*/  ISETP.GE.AND P2, PT, R236, RZ, PT ;  /* 0x000000ffec00720c */ /* 0x000fe20003f46270 */
[----:B------:R-:W-:Y:S01]  /*5fd0*/  @!P3 IMAD.MOV R92, RZ, RZ, -R92 ;  /* 0x000000ffff5cb224 */ /* 0x000fe200078e0a5c */
[----:B------:R-:W-:Y:S01]  /*5fe0*/  ISETP.GE.AND P3, PT, R235, RZ, PT ;  /* 0x000000ffeb00720c */ /* 0x000fe20003f66270 */
[----:B------:R-:W-:Y:S01]  /*5ff0*/  @!P4 IMAD.MOV R91, RZ, RZ, -R91 ;  /* 0x000000ffff5bc224 */ /* 0x000fe200078e0a5b */
        /* <DEDUP_REMOVED lines=11> */
[----:B------:R-:W-:Y:S02]  /*60b0*/  @!P5 IADD3 R85, -R85, RZ, RZ ;  /* 0x000000ff5555d210 */ /* 0x000fe40007ffe1ff */
[----:B------:R-:W-:Y:S01]  /*60c0*/  ISETP.GE.AND P5, PT, R228, RZ, PT ;  /* 0x000000ffe400720c */ /* 0x000fe20003fa6270 */
[----:B------:R-:W-:Y:S01]  /*60d0*/  @!P1 IMAD.MOV R84, RZ, RZ, -R84 ;  /* 0x000000ffff549224 */ /* 0x000fe200078e0a54 */
[----:B------:R-:W-:-:S03]  /*60e0*/  ISETP.GE.AND P1, PT, R227, RZ, PT ;  /* 0x000000ffe300720c */ /* 0x000fc60003f26270 */
[----:B------:R-:W-:Y:S01]  /*60f0*/  @!P2 IMAD.MOV R83, RZ, RZ, -R83 ;  /* 0x000000ffff53a224 */ /* 0x000fe200078e0a53 */
[----:B------:R-:W-:Y:S01]  /*6100*/  ISETP.GE.AND P2, PT, R226, RZ, PT ;  /* 0x000000ffe200720c */ /* 0x000fe20003f46270 */
[----:B------:R-:W-:Y:S01]  /*6110*/  @!P3 IMAD.MOV R82, RZ, RZ, -R82 ;  /* 0x000000ffff52b224 */ /* 0x000fe200078e0a52 */
[----:B------:R-:W-:Y:S01]  /*6120*/  ISETP.GE.AND P3, PT, R225, RZ, PT ;  /* 0x000000ffe100720c */ /* 0x000fe20003f66270 */
[----:B------:R-:W-:Y:S01]  /*6130*/  @!P4 IMAD.MOV R81, RZ, RZ, -R81 ;  /* 0x000000ffff51c224 */ /* 0x000fe200078e0a51 */
[----:B------:R-:W-:-:S03]  /*6140*/  ISETP.GE.AND P4, PT, R224, RZ, PT ;  /* 0x000000ffe000720c */ /* 0x000fc60003f86270 */
[----:B------:R-:W-:Y:S01]  /*6150*/  @!P5 IMAD.MOV R80, RZ, RZ, -R80 ;  /* 0x000000ffff50d224 */ /* 0x000fe200078e0a50 */
        /* <DEDUP_REMOVED lines=14> */
[----:B------:R-:W-:Y:S02]  /*6240*/  ISETP.GE.AND P2, PT, R216, RZ, PT ;  /* 0x000000ffd800720c */ /* 0x000fe40003f46270 */
[----:B------:R-:W-:Y:S01]  /*6250*/  @!P3 IADD3 R72, -R72, RZ, RZ ;  /* 0x000000ff4848b210 */ /* 0x000fe20007ffe1ff */
[----:B------:R-:W-:Y:S01]  /*6260*/  @!P4 IMAD.MOV R71, RZ, RZ, -R71 ;  /* 0x000000ffff47c224 */ /* 0x000fe200078e0a47 */
[----:B------:R-:W-:Y:S02]  /*6270*/  ISETP.GE.AND P3, PT, R215, RZ, PT ;  /* 0x000000ffd700720c */ /* 0x000fe40003f66270 */
[----:B------:R-:W-:Y:S01]  /*6280*/  ISETP.GE.AND P4, PT, R214, RZ, PT ;  /* 0x000000ffd600720c */ /* 0x000fe20003f86270 */
[----:B------:R-:W-:Y:S01]  /*6290*/  @!P5 IMAD.MOV R70, RZ, RZ, -R70 ;  /* 0x000000ffff46d224 */ /* 0x000fe200078e0a46 */
[----:B------:R-:W-:Y:S01]  /*62a0*/  ISETP.GE.AND P5, PT, R213, RZ, PT ;  /* 0x000000ffd500720c */ /* 0x000fe20003fa6270 */
[----:B------:R-:W-:Y:S01]  /*62b0*/  @!P1 IMAD.MOV R69, RZ, RZ, -R69 ;  /* 0x000000ffff459224 */ /* 0x000fe200078e0a45 */
[----:B------:R-:W-:-:S03]  /*62c0*/  ISETP.GE.AND P1, PT, R212, RZ, PT ;  /* 0x000000ffd400720c */ /* 0x000fc60003f26270 */
[----:B------:R-:W-:Y:S01]  /*62d0*/  @!P2 IMAD.MOV R68, RZ, RZ, -R68 ;  /* 0x000000ffff44a224 */ /* 0x000fe200078e0a44 */
[----:B------:R-:W-:-:S03]  /*62e0*/  ISETP.GE.AND P2, PT, R211, RZ, PT ;  /* 0x000000ffd300720c */ /* 0x000fc60003f46270 */
[----:B------:R-:W-:Y:S01]  /*62f0*/  @!P3 IMAD.MOV R67, RZ, RZ, -R67 ;  /* 0x000000ffff43b224 */ /* 0x000fe200078e0a43 */
[----:B------:R-:W-:Y:S01]  /*6300*/  ISETP.GE.AND P3, PT, R210, RZ, PT ;  /* 0x000000ffd200720c */ /* 0x000fe20003f66270 */
[----:B------:R-:W-:Y:S01]  /*6310*/  @!P4 IMAD.MOV R66, RZ, RZ, -R66 ;  /* 0x000000ffff42c224 */ /* 0x000fe200078e0a42 */
        /* <DEDUP_REMOVED lines=95> */
[----:B------:R-:W-:Y:S01]  /*6910*/  @!P0 IMAD.IADD R35, R35, 0x1, -R5 ;  /* 0x0000000123238824 */ /* 0x000fe200078e0a05 */
[----:B------:R-:W-:Y:S01]  /*6920*/  ISETP.GT.U32.AND P0, PT, R4, R3, PT ;  /* 0x000000030400720c */ /* 0x000fe20003f04070 */
        /* <DEDUP_REMOVED lines=9> */
[----:B------:R-:W-:Y:S02]  /*69c0*/  ISETP.GE.AND P1, PT, R155, RZ, PT ;  /* 0x000000ff9b00720c */ /* 0x000fe40003f26270 */
[----:B------:R-:W-:Y:S02]  /*69d0*/  @!P0 IADD3 R3, R3, -R4, RZ ;  /* 0x8000000403038210 */ /* 0x000fe40007ffe0ff */
[----:B------:R-:W-:Y:S02]  /*69e0*/  ISETP.NE.AND P0, PT, R153, RZ, PT ;  /* 0x000000ff9900720c */ /* 0x000fe40003f05270 */
[----:B------:R-:W-:Y:S01]  /*69f0*/  LOP3.LUT R23, RZ, R153, RZ, 0x33, !PT ;  /* 0x00000099ff177212 */ /* 0x000fe200078e33ff */
[----:B------:R-:W-:-:S02]  /*6a00*/  @!P6 IMAD.MOV R135, RZ, RZ, -R135 ;  /* 0x000000ffff87e224 */ /* 0x000fc400078e0a87 */
[----:B------:R-:W-:Y:S02]  /*6a10*/  @!P2 IMAD.MOV R31, RZ, RZ, -R31 ;  /* 0x000000ffff1fa224 */ /* 0x000fe400078e0a1f */
[----:B------:R-:W-:Y:S02]  /*6a20*/  @!P3 IMAD.MOV R29, RZ, RZ, -R29 ;  /* 0x000000ffff1db224 */ /* 0x000fe400078e0a1d */
[----:B------:R-:W-:Y:S02]  /*6a30*/  @!P4 IMAD.MOV R27, RZ, RZ, -R27 ;  /* 0x000000ffff1bc224 */ /* 0x000fe400078e0a1b */
[----:B------:R-:W-:Y:S01]  /*6a40*/  @!P5 IMAD.MOV R25, RZ, RZ, -R25 ;  /* 0x000000ffff19d224 */ /* 0x000fe200078e0a19 */
[C---:B------:R-:W-:Y:S01]  /*6a50*/  SEL R136, R23.reuse, R136, !P0 ;  /* 0x0000008817887207 */ /* 0x040fe20004000000 */
[----:B------:R-:W-:Y:S01]  /*6a60*/  @!P1 IMAD.MOV R37, RZ, RZ, -R37 ;  /* 0x000000ffff259224 */ /* 0x000fe200078e0a25 */
[----:B------:R-:W-:Y:S01]  /*6a70*/  LEA R7, P6, R6, UR4, 0x2 ;  /* 0x0000000406077c11 */ /* 0x000fe2000f8c10ff */
[----:B------:R-:W-:Y:S01]  /*6a80*/  ULDC UR4, c[0x0][0x240] ;  /* 0x0000900000047ab9 */ /* 0x000fe20000000800 */
[----:B------:R-:W-:Y:S01]  /*6a90*/  ISETP.GE.AND P2, PT, R152, RZ, PT ;  /* 0x000000ff9800720c */ /* 0x000fe20003f46270 */
[----:B------:R-:W1:Y:S01]  /*6aa0*/  LDC.64 R4, c[0x0][0x230] ;  /* 0x00008c00ff047b82 */ /* 0x000e620000000a00 */
[----:B------:R-:W-:-:S02]  /*6ab0*/  SEL R135, R23, R135, !P0 ;  /* 0x0000008717877207 */ /* 0x000fc40004000000 */
[C---:B------:R-:W-:Y:S02]  /*6ac0*/  SEL R134, R23.reuse, R134, !P0 ;  /* 0x0000008617867207 */ /* 0x040fe40004000000 */
[C---:B------:R-:W-:Y:S02]  /*6ad0*/  SEL R133, R23.reuse, R133, !P0 ;  /* 0x0000008517857207 */ /* 0x040fe40004000000 */
[C---:B------:R-:W-:Y:S02]  /*6ae0*/  SEL R132, R23.reuse, R132, !P0 ;  /* 0x0000008417847207 */ /* 0x040fe40004000000 */
[C---:B------:R-:W-:Y:S02]  /*6af0*/  SEL R131, R23.reuse, R131, !P0 ;  /* 0x0000008317837207 */ /* 0x040fe40004000000 */
[C---:B------:R-:W-:Y:S02]  /*6b00*/  SEL R130, R23.reuse, R130, !P0 ;  /* 0x0000008217827207 */ /* 0x040fe40004000000 */
        /* <DEDUP_REMOVED lines=119> */
[C---:B------:R-:W-:Y:S01]  /*7280*/  SEL R25, R23.reuse, R25, !P0 ;  /* 0x0000001917197207 */ /* 0x040fe20004000000 */
[----:B------:R-:W-:Y:S01]  /*7290*/  IMAD R136, R136, UR4, RZ ;  /* 0x0000000488887c24 */ /* 0x000fe2000f8e02ff */
[----:B------:R-:W-:-:S02]  /*72a0*/  SEL R23, R23, R37, !P0 ;  /* 0x0000002517177207 */ /* 0x000fc40004000000 */
[----:B----4-:R-:W-:Y:S01]  /*72b0*/  ISETP.NE.AND P0, PT, R154, RZ, PT ;  /* 0x000000ff9a00720c */ /* 0x010fe20003f05270 */
[----:B------:R-:W-:Y:S01]  /*72c0*/  IMAD R135, R135, UR4, RZ ;  /* 0x0000000487877c24 */ /* 0x000fe2000f8e02ff */
[----:B------:R-:W-:Y:S02]  /*72d0*/  LEA.HI.X.SX32 R6, R6, UR5, 0x2, P6 ;  /* 0x0000000506067c11 */ /* 0x000fe4000b0f16ff */
[-C--:B------:R-:W-:Y:S01]  /*72e0*/  LEA R152, P1, R136, R7.reuse, 0x2 ;  /* 0x0000000788987211 */ /* 0x080fe200078210ff */
[----:B------:R-:W-:Y:S02]  /*72f0*/  IMAD R134, R134, UR4, RZ ;  /* 0x0000000486867c24 */ /* 0x000fe4000f8e02ff */
[----:B------:R-:W-:Y:S01]  /*7300*/  IMAD R133, R133, UR4, RZ ;  /* 0x0000000485857c24 */ /* 0x000fe2000f8e02ff */
[----:B------:R-:W-:Y:S01]  /*7310*/  LEA.HI.X.SX32 R153, R136, R6, 0x2, P1 ;  /* 0x0000000688997211 */ /* 0x000fe200008f16ff */
[----:B------:R-:W-:Y:S01]  /*7320*/  IMAD R132, R132, UR4, RZ ;  /* 0x0000000484847c24 */ /* 0x000fe2000f8e02ff */
[----:B------:R-:W-:Y:S01]  /*7330*/  @!P2 IADD3 R3, -R3, RZ, RZ ;  /* 0x000000ff0303a210 */ /* 0x000fe20007ffe1ff */
[----:B------:R-:W-:Y:S01]  /*7340*/  IMAD R131, R131, UR4, RZ ;  /* 0x0000000483837c24 */ /* 0x000fe2000f8e02ff */
[----:B------:R-:W-:-:S02]  /*7350*/  LEA R160, P3, R135, R7, 0x2 ;  /* 0x0000000787a07211 */ /* 0x000fc400078610ff */
[-C--:B------:R-:W-:Y:S01]  /*7360*/  LEA R158, P2, R134, R7.reuse, 0x2 ;  /* 0x00000007869e7211 */ /* 0x080fe200078410ff */
[----:B------:R-:W-:Y:S01]  /*7370*/  IMAD R130, R130, UR4, RZ ;  /* 0x0000000482827c24 */ /* 0x000fe2000f8e02ff */
[----:B------:R-:W-:Y:S01]  /*7380*/  @!P0 LOP3.LUT R3, RZ, R154, RZ, 0x33, !PT ;  /* 0x0000009aff038212 */ /* 0x000fe200078e33ff */
[----:B------:R2:W-:Y:S01]  /*7390*/  STL.64 [R1+0x460], R152 ;  /* 0x0004609801007387 */ /* 0x0005e20000100a00 */
[-C--:B------:R-:W-:Y:S01]  /*73a0*/  LEA R156, P1, R133, R7.reuse, 0x2 ;  /* 0x00000007859c7211 */ /* 0x080fe200078210ff */
[----:B------:R-:W-:Y:S01]  /*73b0*/  IMAD R129, R129, UR4, RZ ;  /* 0x0000000481817c24 */ /* 0x000fe2000f8e02ff */
[----:B------:R-:W-:Y:S01]  /*73c0*/  LEA R154, P0, R132, R7, 0x2 ;  /* 0x00000007849a7211 */ /* 0x000fe200078010ff */
[----:B------:R-:W-:Y:S01]  /*73d0*/  IMAD R128, R128, UR4, RZ ;  /* 0x0000000480807c24 */ /* 0x000fe2000f8e02ff */
[-C--:B------:R-:W-:Y:S01]  /*73e0*/  LEA.HI.X.SX32 R161, R135, R6.reuse, 0x2, P3 ;  /* 0x0000000687a17211 */ /* 0x080fe200018f16ff */
[----:B------:R-:W-:Y:S01]  /*73f0*/  IMAD R127, R127, UR4, RZ ;  /* 0x000000047f7f7c24 */ /* 0x000fe2000f8e02ff */
[-C--:B------:R-:W-:Y:S01]  /*7400*/  LEA.HI.X.SX32 R159, R134, R6.reuse, 0x2, P2 ;  /* 0x00000006869f7211 */ /* 0x080fe200010f16ff */
[----:B------:R-:W-:Y:S01]  /*7410*/  IMAD R126, R126, UR4, RZ ;  /* 0x000000047e7e7c24 */ /* 0x000fe2000f8e02ff */
[----:B------:R-:W-:-:S02]  /*7420*/  LEA.HI.X.SX32 R157, R133, R6, 0x2, P1 ;  /* 0x00000006859d7211 */ /* 0x000fc400008f16ff */
[-C--:B--2---:R-:W-:Y:S01]  /*7430*/  LEA R152, P6, R131, R7.reuse, 0x2 ;  /* 0x0000000783987211 */ /* 0x084fe200078c10ff */
[----:B------:R-:W-:Y:S01]  /*7440*/  IMAD R125, R125, UR4, RZ ;  /* 0x000000047d7d7c24 */ /* 0x000fe2000f8e02ff */
[-C--:B------:R-:W-:Y:S01]  /*7450*/  LEA.HI.X.SX32 R155, R132, R6.reuse, 0x2, P0 ;  /* 0x00000006849b7211 */ /* 0x080fe200000f16ff */
[----:B------:R-:W-:Y:S01]  /*7460*/  IMAD R124, R124, UR4, RZ ;  /* 0x000000047c7c7c24 */ /* 0x000fe2000f8e02ff */
[CC--:B------:R-:W-:Y:S01]  /*7470*/  LEA R164, P5, R130.reuse, R7.reuse, 0x2 ;  /* 0x0000000782a47211 */ /* 0x0c0fe200078a10ff */
[----:B------:R2:W-:Y:S01]  /*7480*/  STL.64 [R1+0x68], R160 ;  /* 0x000068a001007387 */ /* 0x0005e20000100a00 */
[-C--:B------:R-:W-:Y:S02]  /*7490*/  LEA.HI.X.SX32 R153, R131, R6.reuse, 0x2, P6 ;  /* 0x0000000683997211 */ /* 0x080fe400030f16ff */
[----:B------:R-:W-:Y:S01]  /*74a0*/  LEA R162, P4, R129, R7, 0x2 ;  /* 0x0000000781a27211 */ /* 0x000fe200078810ff */
[----:B------:R3:W-:Y:S01]  /*74b0*/  STL.64 [R1+0x458], R158 ;  /* 0x0004589e01007387 */ /* 0x0007e20000100a00 */
[----:B------:R-:W-:Y:S01]  /*74c0*/  LEA.HI.X.SX32 R165, R130, R6, 0x2, P5 ;  /* 0x0000000682a57211 */ /* 0x000fe200028f16ff */
[----:B------:R-:W-:-:S02]  /*74d0*/  IMAD R123, R123, UR4, RZ ;  /* 0x000000047b7b7c24 */ /* 0x000fc4000f8e02ff */
[----:B------:R4:W-:Y:S01]  /*74e0*/  STL.64 [R1+0x450], R156 ;  /* 0x0004509c01007387 */ /* 0x0009e20000100a00 */
[----:B------:R-:W-:Y:S02]  /*74f0*/  LEA.HI.X.SX32 R163, R129, R6, 0x2, P4 ;  /* 0x0000000681a37211 */ /* 0x000fe400020f16ff */
[-C--:B--2---:R-:W-:Y:S01]  /*7500*/  LEA R160, P3, R128, R7.reuse, 0x2 ;  /* 0x0000000780a07211 */ /* 0x084fe200078610ff */
[----:B------:R2:W-:Y:S01]  /*7510*/  STL.64 [R1+0x448], R154 ;  /* 0x0004489a01007387 */ /* 0x0005e20000100a00 */
[----:B---3--:R-:W-:-:S03]  /*7520*/  LEA R158, P2, R127, R7, 0x2 ;  /* 0x000000077f9e7211 */ /* 0x008fc600078410ff */
[----:B------:R3:W-:Y:S01]  /*7530*/  STL.64 [R1+0x440], R152 ;  /* 0x0004409801007387 */ /* 0x0007e20000100a00 */
[----:B------:R-:W-:Y:S01]  /*7540*/  IMAD R122, R122, UR4, RZ ;  /* 0x000000047a7a7c24 */ /* 0x000fe2000f8e02ff */
[-C--:B----4-:R-:W-:Y:S01]  /*7550*/  LEA R156, P1, R126, R7.reuse, 0x2 ;  /* 0x000000077e9c7211 */ /* 0x090fe200078210ff */
[----:B------:R-:W-:Y:S01]  /*7560*/  IMAD R121, R121, UR4, RZ ;  /* 0x0000000479797c24 */ /* 0x000fe2000f8e02ff */
[-C--:B------:R-:W-:Y:S02]  /*7570*/  LEA.HI.X.SX32 R161, R128, R6.reuse, 0x2, P3 ;  /* 0x0000000680a17211 */ /* 0x080fe400018f16ff */
[-C--:B--2---:R-:W-:Y:S01]  /*7580*/  LEA R154, P0, R125, R7.reuse, 0x2 ;  /* 0x000000077d9a7211 */ /* 0x084fe200078010ff */
[----:B------:R-:W-:Y:S01]  /*7590*/  IMAD R120, R120, UR4, RZ ;  /* 0x0000000478787c24 */ /* 0x000fe2000f8e02ff */
[-C--:B------:R-:W-:Y:S02]  /*75a0*/  LEA.HI.X.SX32 R159, R127, R6.reuse, 0x2, P2 ;  /* 0x000000067f9f7211 */ /* 0x080fe400010f16ff */
[----:B---3--:R-:W-:Y:S01]  /*75b0*/  LEA R152, P6, R124, R7, 0x2 ;  /* 0x000000077c987211 */ /* 0x008fe200078c10ff */
[----:B------:R-:W-:Y:S01]  /*75c0*/  IMAD R119, R119, UR4, RZ ;  /* 0x0000000477777c24 */ /* 0x000fe2000f8e02ff */
[-C--:B------:R-:W-:Y:S01]  /*75d0*/  LEA.HI.X.SX32 R157, R126, R6.reuse, 0x2, P1 ;  /* 0x000000067e9d7211 */ /* 0x080fe200008f16ff */
[----:B------:R2:W-:Y:S01]  /*75e0*/  STL.64 [R1+0x438], R164 ;  /* 0x000438a401007387 */ /* 0x0005e20000100a00 */
[-C--:B------:R-:W-:Y:S01]  /*75f0*/  LEA.HI.X.SX32 R155, R125, R6.reuse, 0x2, P0 ;  /* 0x000000067d9b7211 */ /* 0x080fe200000f16ff */
[----:B------:R-:W-:Y:S01]  /*7600*/  IMAD R118, R118, UR4, RZ ;  /* 0x0000000476767c24 */ /* 0x000fe2000f8e02ff */
[----:B------:R-:W-:Y:S01]  /*7610*/  LEA.HI.X.SX32 R153, R124, R6, 0x2, P6 ;  /* 0x000000067c997211 */ /* 0x000fe200030f16ff */
[----:B------:R3:W-:Y:S01]  /*7620*/  STL.64 [R1+0x430], R162 ;  /* 0x000430a201007387 */ /* 0x0007e20000100a00 */
[----:B------:R-:W-:-:S03]  /*7630*/  IMAD R117, R117, UR4, RZ ;  /* 0x0000000475757c24 */ /* 0x000fc6000f8e02ff */
[----:B------:R4:W-:Y:S01]  /*7640*/  STL.64 [R1+0x428], R160 ;  /* 0x000428a001007387 */ /* 0x0009e20000100a00 */
[----:B--2---:R-:W-:-:S03]  /*7650*/  LEA R164, P5, R123, R7, 0x2 ;  /* 0x000000077ba47211 */ /* 0x004fc600078a10ff */
[----:B------:R2:W-:Y:S01]  /*7660*/  STL.64 [R1+0x420], R158 ;  /* 0x0004209e01007387 */ /* 0x0005e20000100a00 */
[----:B---3--:R-:W-:-:S03]  /*7670*/  LEA R162, P4, R122, R7, 0x2 ;  /* 0x000000077aa27211 */ /* 0x008fc600078810ff */
[----:B------:R3:W-:Y:S01]  /*7680*/  STL.64 [R1+0x418], R156 ;  /* 0x0004189c01007387 */ /* 0x0007e20000100a00 */
[-C--:B------:R-:W-:Y:S02]  /*7690*/  LEA.HI.X.SX32 R165, R123, R6.reuse, 0x2, P5 ;  /* 0x000000067ba57211 */ /* 0x080fe400028f16ff */
[-C--:B----4-:R-:W-:Y:S01]  /*76a0*/  LEA R160, P3, R121, R7.reuse, 0x2 ;  /* 0x0000000779a07211 */ /* 0x090fe200078610ff */
[----:B------:R4:W-:Y:S01]  /*76b0*/  STL.64 [R1+0x410], R154 ;  /* 0x0004109a01007387 */ /* 0x0009e20000100a00 */
[----:B------:R-:W-:Y:S01]  /*76c0*/  IMAD R116, R116, UR4, RZ ;  /* 0x0000000474747c24 */ /* 0x000fe2000f8e02ff */
[-C--:B------:R-:W-:Y:S02]  /*76d0*/  LEA.HI.X.SX32 R163, R122, R6.reuse, 0x2, P4 ;  /* 0x000000067aa37211 */ /* 0x080fe400020f16ff */
[-C--:B--2---:R-:W-:Y:S01]  /*76e0*/  LEA R158, P2, R120, R7.reuse, 0x2 ;  /* 0x00000007789e7211 */ /* 0x084fe200078410ff */
[----:B------:R2:W-:Y:S01]  /*76f0*/  STL.64 [R1+0x408], R152 ;  /* 0x0004089801007387 */ /* 0x0005e20000100a00 */
[----:B------:R-:W-:Y:S01]  /*7700*/  IMAD R115, R115, UR4, RZ ;  /* 0x0000000473737c24 */ /* 0x000fe2000f8e02ff */
[----:B---3--:R-:W-:Y:S01]  /*7710*/  LEA R156, P1, R119, R7, 0x2 ;  /* 0x00000007779c7211 */ /* 0x008fe200078210ff */
[----:B------:R-:W-:Y:S01]  /*7720*/  IMAD R114, R114, UR4, RZ ;  /* 0x0000000472727c24 */ /* 0x000fe2000f8e02ff */
[----:B------:R-:W-:-:S02]  /*7730*/  LEA.HI.X.SX32 R161, R121, R6, 0x2, P3 ;  /* 0x0000000679a17211 */ /* 0x000fc400018f16ff */
[-C--:B----4-:R-:W-:Y:S01]  /*7740*/  LEA R154, P0, R118, R7.reuse, 0x2 ;  /* 0x00000007769a7211 */ /* 0x090fe200078010ff */
[----:B------:R-:W-:Y:S01]  /*7750*/  IMAD R113, R113, UR4, RZ ;  /* 0x0000000471717c24 */ /* 0x000fe2000f8e02ff */
[-C--:B------:R-:W-:Y:S02]  /*7760*/  LEA.HI.X.SX32 R159, R120, R6.reuse, 0x2, P2 ;  /* 0x00000006789f7211 */ /* 0x080fe400010f16ff */
[----:B--2---:R-:W-:Y:S01]  /*7770*/  LEA R152, P6, R117, R7, 0x2 ;  /* 0x0000000775987211 */ /* 0x004fe200078c10ff */
        /* <DEDUP_REMOVED lines=399> */
[----:B------:R-:W-:-:S02]  /*9070*/  IMAD R29, R29, UR4, RZ ;  /* 0x000000041d1d7c24 */ /* 0x000fc4000f8e02ff */
[----:B------:R-:W-:Y:S01]  /*9080*/  IMAD R27, R27, UR4, RZ ;  /* 0x000000041b1b7c24 */ /* 0x000fe2000f8e02ff */
[----:B------:R4:W-:Y:S01]  /*9090*/  STL.64 [R1+0xe0], R160 ;  /* 0x0000e0a001007387 */ /* 0x0009e20000100a00 */
[----:B------:R-:W-:Y:S01]  /*90a0*/  IMAD R25, R25, UR4, RZ ;  /* 0x0000000419197c24 */ /* 0x000fe2000f8e02ff */
[-C--:B--2---:R-:W-:Y:S02]  /*90b0*/  LEA R164, P5, R17, R7.reuse, 0x2 ;  /* 0x0000000711a47211 */ /* 0x084fe400078a10ff */
[----:B------:R2:W-:Y:S01]  /*90c0*/  STL.64 [R1+0xd8], R158 ;  /* 0x0000d89e01007387 */ /* 0x0005e20000100a00 */
[----:B---3--:R-:W-:-:S03]  /*90d0*/  LEA R162, P4, R19, R7, 0x2 ;  /* 0x0000000713a27211 */ /* 0x008fc600078810ff */
[----:B------:R3:W-:Y:S01]  /*90e0*/  STL.64 [R1+0xd0], R156 ;  /* 0x0000d09c01007387 */ /* 0x0007e20000100a00 */
[----:B------:R-:W-:Y:S01]  /*90f0*/  IMAD R23, R23, UR4, RZ ;  /* 0x0000000417177c24 */ /* 0x000fe2000f8e02ff */
[----:B----4-:R-:W-:Y:S02]  /*9100*/  LEA R160, P3, R21, R7, 0x2 ;  /* 0x0000000715a07211 */ /* 0x010fe400078610ff */
[----:B------:R4:W-:Y:S01]  /*9110*/  STL.64 [R1+0xc8], R154 ;  /* 0x0000c89a01007387 */ /* 0x0009e20000100a00 */
[-C--:B------:R-:W-:Y:S01]  /*9120*/  LEA.HI.X.SX32 R165, R17, R6.reuse, 0x2, P5 ;  /* 0x0000000611a57211 */ /* 0x080fe200028f16ff */
[----:B-1----:R-:W-:Y:S01]  /*9130*/  IMAD R5, R3, R5, RZ ;  /* 0x0000000503057224 */ /* 0x002fe200078e02ff */
[-C--:B--2---:R-:W-:Y:S01]  /*9140*/  LEA R158, P2, R35, R7.reuse, 0x2 ;  /* 0x00000007239e7211 */ /* 0x084fe200078410ff */
[----:B------:R1:W-:Y:S01]  /*9150*/  STL.64 [R1+0xc0], R152 ;  /* 0x0000c09801007387 */ /* 0x0003e20000100a00 */
[----:B------:R-:W-:Y:S01]  /*9160*/  LEA.HI.X.SX32 R163, R19, R6, 0x2, P4 ;  /* 0x0000000613a37211 */ /* 0x000fe200020f16ff */
[----:B------:R-:W-:Y:S01]  /*9170*/  ULDC.64 UR4, c[0x0][0x210] ;  /* 0x0000840000047ab9 */ /* 0x000fe20000000a00 */
[----:B---3--:R-:W-:-:S02]  /*9180*/  LEA R156, P1, R33, R7, 0x2 ;  /* 0x00000007219c7211 */ /* 0x008fc400078210ff */
[-C--:B------:R-:W-:Y:S02]  /*9190*/  LEA.HI.X.SX32 R161, R21, R6.reuse, 0x2, P3 ;  /* 0x0000000615a17211 */ /* 0x080fe400018f16ff */
[-C--:B----4-:R-:W-:Y:S02]  /*91a0*/  LEA R154, P0, R31, R7.reuse, 0x2 ;  /* 0x000000071f9a7211 */ /* 0x090fe400078010ff */
[-C--:B------:R-:W-:Y:S02]  /*91b0*/  LEA R12, P5, R27, R7.reuse, 0x2 ;  /* 0x000000071b0c7211 */ /* 0x080fe400078a10ff */
[----:B------:R-:W-:Y:S02]  /*91c0*/  LEA.HI.X.SX32 R159, R35, R6, 0x2, P2 ;  /* 0x00000006239f7211 */ /* 0x000fe400010f16ff */
[-C--:B-1----:R-:W-:Y:S01]  /*91d0*/  LEA R152, P6, R29, R7.reuse, 0x2 ;  /* 0x000000071d987211 */ /* 0x082fe200078c10ff */
[----:B------:R-:W-:Y:S01]  /*91e0*/  STL.64 [R1+0xb8], R164 ;  /* 0x0000b8a401007387 */ /* 0x000fe20000100a00 */
[----:B------:R-:W-:-:S02]  /*91f0*/  LEA R10, P4, R25, R7, 0x2 ;  /* 0x00000007190a7211 */ /* 0x000fc400078810ff */
[-C--:B------:R-:W-:Y:S01]  /*9200*/  LEA.HI.X.SX32 R157, R33, R6.reuse, 0x2, P1 ;  /* 0x00000006219d7211 */ /* 0x080fe200008f16ff */
[----:B------:R-:W-:Y:S01]  /*9210*/  STL.64 [R1+0xb0], R162 ;  /* 0x0000b0a201007387 */ /* 0x000fe20000100a00 */
[----:B------:R-:W-:Y:S02]  /*9220*/  LEA R8, P3, R23, R7, 0x2 ;  /* 0x0000000717087211 */ /* 0x000fe400078610ff */
[-C--:B------:R-:W-:Y:S01]  /*9230*/  LEA.HI.X.SX32 R155, R31, R6.reuse, 0x2, P0 ;  /* 0x000000061f9b7211 */ /* 0x080fe200000f16ff */
[----:B------:R-:W-:Y:S01]  /*9240*/  STL.64 [R1+0xa8], R160 ;  /* 0x0000a8a001007387 */ /* 0x000fe20000100a00 */
[-C--:B------:R-:W-:Y:S02]  /*9250*/  LEA.HI.X.SX32 R153, R29, R6.reuse, 0x2, P6 ;  /* 0x000000061d997211 */ /* 0x080fe400030f16ff */
[-C--:B------:R-:W-:Y:S01]  /*9260*/  LEA.HI.X.SX32 R13, R27, R6.reuse, 0x2, P5 ;  /* 0x000000061b0d7211 */ /* 0x080fe200028f16ff */
[----:B------:R-:W-:Y:S01]  /*9270*/  STL.64 [R1+0xa0], R158 ;  /* 0x0000a09e01007387 */ /* 0x000fe20000100a00 */
[----:B------:R-:W-:-:S02]  /*9280*/  LEA.HI.X.SX32 R11, R25, R6, 0x2, P4 ;  /* 0x00000006190b7211 */ /* 0x000fc400020f16ff */
[----:B------:R-:W-:Y:S01]  /*9290*/  LEA.HI.X.SX32 R9, R23, R6, 0x2, P3 ;  /* 0x0000000617097211 */ /* 0x000fe200018f16ff */
[----:B------:R-:W-:Y:S01]  /*92a0*/  STL.64 [R1+0x98], R156 ;  /* 0x0000989c01007387 */ /* 0x000fe20000100a00 */
[----:B------:R-:W-:-:S03]  /*92b0*/  VIADD R3, R4, 0xfffffffc ;  /* 0xfffffffc04037836 */ /* 0x000fc60000000000 */
[----:B------:R-:W-:Y:S01]  /*92c0*/  STL.64 [R1+0x90], R154 ;  /* 0x0000909a01007387 */ /* 0x000fe20000100a00 */
[----:B------:R-:W-:-:S03]  /*92d0*/  LEA R240, P0, R5, UR4, 0x2 ;  /* 0x0000000405f07c11 */ /* 0x000fc6000f8010ff */
[----:B------:R-:W-:Y:S04]  /*92e0*/  STL.64 [R1+0x88], R152 ;  /* 0x0000889801007387 */ /* 0x000fe80000100a00 */
[----:B------:R-:W-:Y:S04]  /*92f0*/  STL.64 [R1+0x80], R12 ;  /* 0x0000800c01007387 */ /* 0x000fe80000100a00 */
[----:B------:R-:W-:Y:S01]  /*9300*/  STL.64 [R1+0x78], R10 ;  /* 0x0000780a01007387 */ /* 0x000fe20000100a00 */
[----:B------:R-:W-:-:S03]  /*9310*/  ISETP.GE.U32.AND P3, PT, R3, 0x7fffff7d, PT ;  /* 0x7fffff7d0300780c */ /* 0x000fc60003f66070 */
[----:B------:R1:W-:Y:S01]  /*9320*/  STL.64 [R1+0x70], R8 ;  /* 0x0000700801007387 */ /* 0x0003e20000100a00 */
[----:B------:R-:W-:Y:S01]  /*9330*/  LEA.HI.X.SX32 R241, R5, UR5, 0x2, P0 ;  /* 0x0000000505f17c11 */ /* 0x000fe200080f16ff */
[C---:B------:R-:W-:Y:S01]  /*9340*/  IMAD.SHL.U32 R3, R184.reuse, 0x2, RZ ;  /* 0x00000002b8037824 */ /* 0x040fe200078e00ff */
[C---:B------:R-:W-:Y:S01]  /*9350*/  LEA R204, P0, R184.reuse, R240, 0x3 ;  /* 0x000000f0b8cc7211 */ /* 0x040fe200078018ff */
[C---:B------:R-:W-:Y:S02]  /*9360*/  IMAD R5, R184.reuse, 0x3, RZ ;  /* 0x00000003b8057824 */ /* 0x040fe400078e02ff */
[----:B-1----:R-:W-:Y:S01]  /*9370*/  IMAD R9, R184, 0xc, RZ ;  /* 0x0000000cb8097824 */ /* 0x002fe200078e02ff */
[----:B------:R-:W-:Y:S01]  /*9380*/  LEA.HI.X.SX32 R205, R3, R241, 0x2, P0 ;  /* 0x000000f103cd7211 */ /* 0x000fe200000f16ff */
[----:B------:R-:W-:-:S03]  /*9390*/  VIADD R6, R4, 0xfffffffd ;  /* 0xfffffffd04067836 */ /* 0x000fc60000000000 */
[----:B------:R-:W-:Y:S01]  /*93a0*/  IADD3 R202, P5, R9, R240, RZ ;  /* 0x000000f009ca7210 */ /* 0x000fe20007fbe0ff */
[----:B------:R-:W-:Y:S02]  /*93b0*/  VIADD R7, R4, 0xfffffffe ;  /* 0xfffffffe04077836 */ /* 0x000fe40000000000 */
[C---:B------:R-:W-:Y:S01]  /*93c0*/  IMAD R17, R184.reuse, 0x14, RZ ;  /* 0x00000014b8117824 */ /* 0x040fe200078e02ff */
[----:B------:R-:W-:Y:S01]  /*93d0*/  LEA.HI.X.SX32 R203, R5, R241, 0x2, P5 ;  /* 0x000000f105cb7211 */ /* 0x000fe200028f16ff */
[----:B------:R-:W-:Y:S01]  /*93e0*/  IMAD R21, R184, 0x18, RZ ;  /* 0x00000018b8157824 */ /* 0x000fe200078e02ff */
[----:B------:R-:W-:Y:S01]  /*93f0*/  ISETP.GE.U32.AND P4, PT, R6, 0x7fffff7e, PT ;  /* 0x7fffff7e0600780c */ /* 0x000fe20003f86070 */
[C---:B------:R-:W-:Y:S01]  /*9400*/  IMAD R6, R184.reuse, 0x5, RZ ;  /* 0x00000005b8067824 */ /* 0x040fe200078e02ff */
[----:B------:R-:W-:Y:S01]  /*9410*/  ISETP.GE.U32.AND P2, PT, R7, 0x7fffff7f, PT ;  /* 0x7fffff7f0700780c */ /* 0x000fe20003f46070 */
[----:B------:R1:W-:Y:S01]  /*9420*/  STL.64 [R1+0x58], R204 ;  /* 0x000058cc01007387 */ /* 0x0003e20000100a00 */
[----:B------:R-:W-:-:S03]  /*9430*/  IMAD R7, R184, 0x6, RZ ;  /* 0x00000006b8077824 */ /* 0x000fc600078e02ff */
[----:B------:R2:W-:Y:S01]  /*9440*/  STL.64 [R1+0x50], R202 ;  /* 0x000050ca01007387 */ /* 0x0005e20000100a00 */
[-C--:B-1----:R-:W-:Y:S02]  /*9450*/  IADD3 R204, P0, R17, R240.reuse, RZ ;  /* 0x000000f011cc7210 */ /* 0x082fe40007f1e0ff */
[----:B--2---:R-:W-:Y:S02]  /*9460*/  IADD3 R202, P5, R21, R240, RZ ;  /* 0x000000f015ca7210 */ /* 0x004fe40007fbe0ff */
[-C--:B------:R-:W-:Y:S02]  /*9470*/  LEA.HI.X.SX32 R205, R6, R241.reuse, 0x2, P0 ;  /* 0x000000f106cd7211 */ /* 0x080fe400000f16ff */
[----:B------:R-:W-:Y:S01]  /*9480*/  LEA.HI.X.SX32 R203, R7, R241, 0x2, P5 ;  /* 0x000000f107cb7211 */ /* 0x000fe200028f16ff */
[----:B------:R-:W-:Y:S02]  /*9490*/  VIADD R37, R4, 0xffffffff ;  /* 0xffffffff04257836 */ /* 0x000fe40000000000 */
[----:B------:R1:W-:Y:S01]  /*94a0*/  STL.64 [R1+0x40], R204 ;  /* 0x000040cc01007387 */ /* 0x0003e20000100a00 */
[----:B------:R-:W-:-:S02]  /*94b0*/  IMAD R25, R184, 0x1c, RZ ;  /* 0x0000001cb8197824 */ /* 0x000fc400078e02ff */
[C---:B------:R-:W-:Y:S01]  /*94c0*/  IMAD.SHL.U32 R10, R184.reuse, 0x8, RZ ;  /* 0x00000008b80a7824 */ /* 0x040fe200078e00ff */
[----:B------:R2:W-:Y:S01]  /*94d0*/  STL.64 [R1+0x38], R202 ;  /* 0x000038ca01007387 */ /* 0x0005e20000100a00 */
[C---:B------:R-:W-:Y:S01]  /*94e0*/  IMAD R8, R184.reuse, 0x7, RZ ;  /* 0x00000007b8087824 */ /* 0x040fe200078e02ff */
[----:B------:R-:W-:Y:S01]  /*94f0*/  ISETP.GE.U32.AND P1, PT, R37, 0x7fffff80, PT ;  /* 0x7fffff802500780c */ /* 0x000fe20003f26070 */
[C---:B------:R-:W-:Y:S02]  /*9500*/  IMAD R32, R184.reuse, 0x24, RZ ;  /* 0x00000024b8207824 */ /* 0x040fe400078e02ff */
[C---:B------:R-:W-:Y:S01]  /*9510*/  IMAD R37, R184.reuse, 0x28, RZ ;  /* 0x00000028b8257824 */ /* 0x040fe200078e02ff */
[-C--:B-1----:R-:W-:Y:S02]  /*9520*/  IADD3 R204, P0, R25, R240.reuse, RZ ;  /* 0x000000f019cc7210 */ /* 0x082fe40007f1e0ff */
[----:B--2---:R-:W-:-:S04]  /*9530*/  LEA R202, P5, R184, R240, 0x5 ;  /* 0x000000f0b8ca7211 */ /* 0x004fc800078a28ff */
[-C--:B------:R-:W-:Y:S01]  /*9540*/  LEA.HI.X.SX32 R203, R10, R241.reuse, 0x2, P5 ;  /* 0x000000f10acb7211 */ /* 0x080fe200028f16ff */
[----:B------:R-:W-:Y:S01]  /*9550*/  IMAD R11, R184, 0x9, RZ ;  /* 0x00000009b80b7824 */ /* 0x000fe200078e02ff */
[-C--:B------:R-:W-:Y:S01]  /*9560*/  LEA.HI.X.SX32 R205, R8, R241.reuse, 0x2, P0 ;  /* 0x000000f108cd7211 */ /* 0x080fe200000f16ff */
[----:B------:R-:W-:Y:S01]  /*9570*/  IMAD R12, R184, 0xa, RZ ;  /* 0x0000000ab80c7824 */ /* 0x000fe200078e02ff */
[-C--:B------:R-:W-:Y:S01]  /*9580*/  IADD3 R6, P0, R32, R240.reuse, RZ ;  /* 0x000000f020067210 */ /* 0x080fe20007f1e0ff */
[----:B------:R1:W-:Y:S01]  /*9590*/  STL.64 [R1+0x28], R202 ;  /* 0x000028ca01007387 */ /* 0x0003e20000100a00 */
[----:B------:R-:W-:Y:S02]  /*95a0*/  IMAD R44, R184, 0x30, RZ ;  /* 0x00000030b82c7824 */ /* 0x000fe400078e02ff */
[----:B------:R-:W-:Y:S01]  /*95b0*/  LEA.HI.X.SX32 R7, R11, R241, 0x2, P0 ;  /* 0x000000f10b077211 */ /* 0x000fe200000f16ff */
[----:B------:R-:W-:Y:S01]  /*95c0*/  STL.64 [R1+0x30], R204 ;  /* 0x000030cc01007387 */ /* 0x000fe20000100a00 */
[----:B-1----:R-:W-:-:S04]  /*95d0*/  IADD3 R202, P5, R37, R240, RZ ;  /* 0x000000f025ca7210 */ /* 0x002fc80007fbe0ff */
[----:B------:R-:W-:Y:S01]  /*95e0*/  LEA.HI.X.SX32 R203, R12, R241, 0x2, P5 ;  /* 0x000000f10ccb7211 */ /* 0x000fe200028f16ff */
[----:B------:R-:W-:Y:S01]  /*95f0*/  STL.64 [R1+0x20], R6 ;  /* 0x0000200601007387 */ /* 0x000fe20000100a00 */
[----:B------:R-:W-:-:S03]  /*9600*/  IMAD R52, R184, 0x38, RZ ;  /* 0x00000038b8347824 */ /* 0x000fc600078e02ff */
[----:B------:R1:W-:Y:S01]  /*9610*/  STL.64 [R1+0x18], R202 ;  /* 0x000018ca01007387 */ /* 0x0003e20000100a00 */
[C---:B------:R-:W-:Y:S02]  /*9620*/  IMAD R15, R184.reuse, 0xe, RZ ;  /* 0x0000000eb80f7824 */ /* 0x040fe400078e02ff */
[----:B------:R-:W-:Y:S01]  /*9630*/  IMAD R40, R184, 0x2c, RZ ;  /* 0x0000002cb8287824 */ /* 0x000fe200078e02ff */
[----:B-1----:R-:W-:-:S04]  /*9640*/  IADD3 R202, P5, R44, R240, RZ ;  /* 0x000000f02cca7210 */ /* 0x002fc80007fbe0ff */
[-C--:B------:R-:W-:Y:S02]  /*9650*/  LEA.HI.X.SX32 R203, R9, R241.reuse, 0x2, P5 ;  /* 0x000000f109cb7211 */ /* 0x080fe400028f16ff */
[-C--:B------:R-:W-:Y:S01]  /*9660*/  IADD3 R238, P5, R52, R240.reuse, RZ ;  /* 0x000000f034ee7210 */ /* 0x080fe20007fbe0ff */
[----:B------:R-:W-:Y:S01]  /*9670*/  IMAD R13, R184, 0xb, RZ ;  /* 0x0000000bb80d7824 */ /* 0x000fe200078e02ff */
[-C--:B------:R-:W-:Y:S01]  /*9680*/  IADD3 R6, P0, R40, R240.reuse, RZ ;  /* 0x000000f028067210 */ /* 0x080fe20007f1e0ff */
[C---:B------:R-:W-:Y:S01]  /*9690*/  IMAD.SHL.U32 R18, R184.reuse, 0x10, RZ ;  /* 0x00000010b8127824 */ /* 0x040fe200078e00ff */
[-C--:B------:R-:W-:Y:S01]  /*96a0*/  LEA.HI.X.SX32 R239, R15, R241.reuse, 0x2, P5 ;  /* 0x000000f10fef7211 */ /* 0x080fe200028f16ff */
[C---:B------:R-:W-:Y:S01]  /*96b0*/  IMAD R68, R184.reuse, 0x48, RZ ;  /* 0x00000048b8447824 */ /* 0x040fe200078e02ff */
[CC--:B------:R-:W-:Y:S01]  /*96c0*/  LEA R234, P5, R184.reuse, R240.reuse, 0x6 ;  /* 0x000000f0b8ea7211 */ /* 0x0c0fe200078a30ff */
[C---:B------:R-:W-:Y:S01]  /*96d0*/  IMAD R20, R184.reuse, 0x12, RZ ;  /* 0x00000012b8147824 */ /* 0x040fe200078e02ff */
[-C--:B------:R-:W-:Y:S01]  /*96e0*/  LEA.HI.X.SX32 R7, R13, R241.reuse, 0x2, P0 ;  /* 0x000000f10d077211 */ /* 0x080fe200000f16ff */
[----:B------:R-:W-:Y:S01]  /*96f0*/  IMAD R48, R184, 0x34, RZ ;  /* 0x00000034b8307824 */ /* 0x000fe200078e02ff */
[-C--:B------:R-:W-:Y:S01]  /*9700*/  LEA.HI.X.SX32 R235, R18, R241.reuse, 0x2, P5 ;  /* 0x000000f112eb7211 */ /* 0x080fe200028f16ff */
[----:B------:R-:W-:Y:S01]  /*9710*/  IMAD R76, R184, 0x50, RZ ;  /* 0x00000050b84c7824 */ /* 0x000fe200078e02ff */
[-C--:B------:R-:W-:Y:S01]  /*9720*/  IADD3 R230, P5, R68, R240.reuse, RZ ;  /* 0x000000f044e67210 */ /* 0x080fe20007fbe0ff */
[C---:B------:R-:W-:Y:S01]  /*9730*/  IMAD R14, R184.reuse, 0xd, RZ ;  /* 0x0000000db80e7824 */ /* 0x040fe200078e02ff */
[----:B------:R1:W-:Y:S01]  /*9740*/  STL.64 [R1+0x10], R6 ;  /* 0x0000100601007387 */ /* 0x0003e20000100a00 */
[----:B------:R-:W-:Y:S01]  /*9750*/  IMAD R55, R184, 0x3c, RZ ;  /* 0x0000003cb8377824 */ /* 0x000fe200078e02ff */
[----:B------:R-:W-:Y:S01]  /*9760*/  LEA.HI.X.SX32 R231, R20, R241, 0x2, P5 ;  /* 0x000000f114e77211 */ /* 0x000fe200028f16ff */
[----:B------:R-:W-:Y:S01]  /*9770*/  IMAD R83, R184, 0x58, RZ ;  /* 0x00000058b8537824 */ /* 0x000fe200078e02ff */
[----:B------:R-:W-:Y:S01]  /*9780*/  IADD3 R226, P5, R76, R240, RZ ;  /* 0x000000f04ce27210 */ /* 0x000fe20007fbe0ff */
[----:B------:R-:W-:-:S02]  /*9790*/  IMAD R16, R184, 0xf, RZ ;  /* 0x0000000fb8107824 */ /* 0x000fc400078e02ff */
[----:B------:R-:W-:Y:S01]  /*97a0*/  IMAD R24, R184, 0x16, RZ ;  /* 0x00000016b8187824 */ /* 0x000fe200078e02ff */
[-C--:B------:R-:W-:Y:S02]  /*97b0*/  LEA.HI.X.SX32 R227, R17, R241.reuse, 0x2, P5 ;  /* 0x000000f111e37211 */ /* 0x080fe400028f16ff */
[-C--:B-1----:R-:W-:Y:S01]  /*97c0*/  IADD3 R6, P0, R48, R240.reuse, RZ ;  /* 0x000000f030067210 */ /* 0x082fe20007f1e0ff */
[C---:B------:R-:W-:Y:S01]  /*97d0*/  IMAD R62, R184.reuse, 0x44, RZ ;  /* 0x00000044b83e7824 */ /* 0x040fe200078e02ff */
[-C--:B------:R-:W-:Y:S01]  /*97e0*/  IADD3 R222, P5, R83, R240.reuse, RZ ;  /* 0x000000f053de7210 */ /* 0x080fe20007fbe0ff */
[----:B------:R-:W-:Y:S01]  /*97f0*/  IMAD R248, R184, 0x60, RZ ;  /* 0x00000060b8f87824 */ /* 0x000fe200078e02ff */
[-C--:B------:R-:W-:Y:S02]  /*9800*/  LEA.HI.X.SX32 R7, R14, R241.reuse, 0x2, P0 ;  /* 0x000000f10e077211 */ /* 0x080fe400000f16ff */
[-C--:B------:R-:W-:Y:S01]  /*9810*/  IADD3 R236, P0, R55, R240.reuse, RZ ;  /* 0x000000f037ec7210 */ /* 0x080fe20007f1e0ff */
[----:B------:R-:W-:Y:S01]  /*9820*/  IMAD R19, R184, 0x11, RZ ;  /* 0x00000011b8137824 */ /* 0x000fe200078e02ff */
[-C--:B------:R-:W-:Y:S01]  /*9830*/  LEA.HI.X.SX32 R223, R24, R241.reuse, 0x2, P5 ;  /* 0x000000f118df7211 */ /* 0x080fe200028f16ff */
[----:B------:R-:W-:Y:S01]  /*9840*/  IMAD R72, R184, 0x4c, RZ ;  /* 0x0000004cb8487824 */ /* 0x000fe200078e02ff */
[----:B------:R-:W-:Y:S01]  /*9850*/  LEA.HI.X.SX32 R237, R16, R241, 0x2, P0 ;  /* 0x000000f110ed7211 */ /* 0x000fe200000f16ff */
[----:B------:R-:W-:Y:S01]  /*9860*/  IMAD R155, R184, 0x68, RZ ;  /* 0x00000068b89b7824 */ /* 0x000fe200078e02ff */
[-C--:B------:R-:W-:Y:S01]  /*9870*/  IADD3 R232, P0, R62, R240.reuse, RZ ;  /* 0x000000f03ee87210 */ /* 0x080fe20007f1e0ff */
[----:B------:R-:W-:Y:S01]  /*9880*/  STL.64 [R1+0x8], R202 ;  /* 0x000008ca01007387 */ /* 0x000fe20000100a00 */
[----:B------:R-:W-:Y:S01]  /*9890*/  IADD3 R218, P5, R248, R240, RZ ;  /* 0x000000f0f8da7210 */ /* 0x000fe20007fbe0ff */
[----:B------:R-:W-:-:S02]  /*98a0*/  IMAD R22, R184, 0x13, RZ ;  /* 0x00000013b8167824 */ /* 0x000fc400078e02ff */
[----:B------:R-:W-:Y:S01]  /*98b0*/  STL.64 [R1], R6 ;  /* 0x0000000601007387 */ /* 0x000fe20000100a00 */
[C---:B------:R-:W-:Y:S01]  /*98c0*/  IMAD R28, R184.reuse, 0x1a, RZ ;  /* 0x0000001ab81c7824 */ /* 0x040fe200078e02ff */
[-C--:B------:R-:W-:Y:S02]  /*98d0*/  LEA.HI.X.SX32 R233, R19, R241.reuse, 0x2, P0 ;  /* 0x000000f113e97211 */ /* 0x080fe400000f16ff */
[----:B------:R-:W-:Y:S01]  /*98e0*/  STL.64 [R1+0xc88], R238 ;  /* 0x000c88ee01007387 */ /* 0x000fe20000100a00 */
[-C--:B------:R-:W-:Y:S01]  /*98f0*/  LEA.HI.X.SX32 R219, R21, R241.reuse, 0x2, P5 ;  /* 0x000000f115db7211 */ /* 0x080fe200028f16ff */
[----:B------:R-:W-:Y:S01]  /*9900*/  IMAD R80, R184, 0x54, RZ ;  /* 0x00000054b8507824 */ /* 0x000fe200078e02ff */
[-C--:B------:R-:W-:Y:S01]  /*9910*/  IADD3 R228, P0, R72, R240.reuse, RZ ;  /* 0x000000f048e47210 */ /* 0x080fe20007f1e0ff */
[----:B------:R1:W-:Y:S01]  /*9920*/  STL.64 [R1+0xc90], R236 ;  /* 0x000c90ec01007387 */ /* 0x0003e20000100a00 */
[----:B------:R-:W-:Y:S01]  /*9930*/  IADD3 R214, P5, R155, R240, RZ ;  /* 0x000000f09bd67210 */ /* 0x000fe20007fbe0ff */
[----:B------:R-:W-:Y:S01]  /*9940*/  IMAD R23, R184, 0x15, RZ ;  /* 0x00000015b8177824 */ /* 0x000fe200078e02ff */
[-C--:B------:R-:W-:Y:S01]  /*9950*/  LEA.HI.X.SX32 R229, R22, R241.reuse, 0x2, P0 ;  /* 0x000000f116e57211 */ /* 0x080fe200000f16ff */
[----:B------:R-:W-:Y:S01]  /*9960*/  IMAD R242, R184, 0x5c, RZ ;  /* 0x0000005cb8f27824 */ /* 0x000fe200078e02ff */
[----:B------:R-:W-:-:S02]  /*9970*/  LEA.HI.X.SX32 R215, R28, R241, 0x2, P5 ;  /* 0x000000f11cd77211 */ /* 0x000fc400028f16ff */
[----:B------:R-:W-:Y:S01]  /*9980*/  IADD3 R224, P0, R80, R240, RZ ;  /* 0x000000f050e07210 */ /* 0x000fe20007f1e0ff */
[C---:B-1----:R-:W-:Y:S02]  /*9990*/  IMAD R236, R184.reuse, 0x70, RZ ;  /* 0x00000070b8ec7824 */ /* 0x042fe400078e02ff */
[----:B------:R-:W-:-:S03]  /*99a0*/  IMAD R238, R184, 0x78, RZ ;  /* 0x00000078b8ee7824 */ /* 0x000fc600078e02ff */
[-C--:B------:R-:W-:Y:S01]  /*99b0*/  IADD3 R210, P5, R236, R240.reuse, RZ ;  /* 0x000000f0ecd27210 */ /* 0x080fe20007fbe0ff */
[C---:B------:R-:W-:Y:S01]  /*99c0*/  IMAD R26, R184.reuse, 0x17, RZ ;  /* 0x00000017b81a7824 */ /* 0x040fe200078e02ff */
[-C--:B------:R-:W-:Y:S01]  /*99d0*/  LEA.HI.X.SX32 R225, R23, R241.reuse, 0x2, P0 ;  /* 0x000000f117e17211 */ /* 0x080fe200000f16ff */
[C---:B------:R-:W-:Y:S01]  /*99e0*/  IMAD R31, R184.reuse, 0x1e, RZ ;  /* 0x0000001eb81f7824 */ /* 0x040fe200078e02ff */
[-C--:B------:R-:W-:Y:S01]  /*99f0*/  LEA.HI.X.SX32 R211, R25, R241.reuse, 0x2, P5 ;  /* 0x000000f119d37211 */ /* 0x080fe200028f16ff */
[----:B------:R-:W-:Y:S01]  /*9a00*/  IMAD R157, R184, 0x64, RZ ;  /* 0x00000064b89d7824 */ /* 0x000fe200078e02ff */
[-C--:B------:R-:W-:Y:S02]  /*9a10*/  IADD3 R220, P0, R242, R240.reuse, RZ ;  /* 0x000000f0f2dc7210 */ /* 0x080fe40007f1e0ff */
[-C--:B------:R-:W-:Y:S01]  /*9a20*/  IADD3 R206, P5, R238, R240.reuse, RZ ;  /* 0x000000f0eece7210 */ /* 0x080fe20007fbe0ff */
[----:B------:R-:W-:Y:S01]  /*9a30*/  IMAD R27, R184, 0x19, RZ ;  /* 0x00000019b81b7824 */ /* 0x000fe200078e02ff */
[-C--:B------:R-:W-:Y:S01]  /*9a40*/  LEA.HI.X.SX32 R221, R26, R241.reuse, 0x2, P0 ;  /* 0x000000f11add7211 */ /* 0x080fe200000f16ff */
[C---:B------:R-:W-:Y:S01]  /*9a50*/  IMAD.SHL.U32 R34, R184.reuse, 0x20, RZ ;  /* 0x00000020b8227824 */ /* 0x040fe200078e00ff */
[-C--:B------:R-:W-:Y:S01]  /*9a60*/  LEA.HI.X.SX32 R207, R31, R241.reuse, 0x2, P5 ;  /* 0x000000f11fcf7211 */ /* 0x080fe200028f16ff */
[C---:B------:R-:W-:Y:S01]  /*9a70*/  IMAD R153, R184.reuse, 0x6c, RZ ;  /* 0x0000006cb8997824 */ /* 0x040fe200078e02ff */
[-C--:B------:R-:W-:Y:S01]  /*9a80*/  IADD3 R216, P0, R157, R240.reuse, RZ ;  /* 0x000000f09dd87210 */ /* 0x080fe20007f1e0ff */
[C---:B------:R-:W-:Y:S01]  /*9a90*/  IMAD R198, R184.reuse, 0x88, RZ ;  /* 0x00000088b8c67824 */ /* 0x040fe200078e02ff */
[CC--:B------:R-:W-:Y:S01]  /*9aa0*/  LEA R202, P5, R184.reuse, R240.reuse, 0x7 ;  /* 0x000000f0b8ca7211 */ /* 0x0c0fe200078a38ff */
[C---:B------:R-:W-:Y:S01]  /*9ab0*/  IMAD R29, R184.reuse, 0x1b, RZ ;  /* 0x0000001bb81d7824 */ /* 0x040fe200078e02ff */
[-C--:B------:R-:W-:Y:S01]  /*9ac0*/  LEA.HI.X.SX32 R217, R27, R241.reuse, 0x2, P0 ;  /* 0x000000f11bd97211 */ /* 0x080fe200000f16ff */
[----:B------:R-:W-:Y:S01]  /*9ad0*/  IMAD R36, R184, 0x22, RZ ;  /* 0x00000022b8247824 */ /* 0x000fe200078e02ff */
[-C--:B------:R-:W-:Y:S01]  /*9ae0*/  LEA.HI.X.SX32 R203, R34, R241.reuse, 0x2, P5 ;  /* 0x000000f122cb7211 */ /* 0x080fe200028f16ff */
[C---:B------:R-:W-:Y:S01]  /*9af0*/  IMAD R194, R184.reuse, 0x90, RZ ;  /* 0x00000090b8c27824 */ /* 0x040fe200078e02ff */
[-C--:B------:R-:W-:Y:S01]  /*9b00*/  IADD3 R212, P0, R153, R240.reuse, RZ ;  /* 0x000000f099d47210 */ /* 0x080fe20007f1e0ff */
[----:B------:R-:W-:Y:S01]  /*9b10*/  IMAD R237, R184, 0x74, RZ ;  /* 0x00000074b8ed7824 */ /* 0x000fe200078e02ff */
[-C--:B------:R-:W-:Y:S01]  /*9b20*/  IADD3 R198, P5, R198, R240.reuse, RZ ;  /* 0x000000f0c6c67210 */ /* 0x080fe20007fbe0ff */
[C---:B------:R-:W-:Y:S01]  /*9b30*/  IMAD R30, R184.reuse, 0x1d, RZ ;  /* 0x0000001db81e7824 */ /* 0x040fe200078e02ff */
[-C--:B------:R-:W-:Y:S01]  /*9b40*/  LEA.HI.X.SX32 R213, R29, R241.reuse, 0x2, P0 ;  /* 0x000000f11dd57211 */ /* 0x080fe200000f16ff */
[----:B------:R-:W-:Y:S01]  /*9b50*/  IMAD R190, R184, 0x98, RZ ;  /* 0x00000098b8be7824 */ /* 0x000fe200078e02ff */
[----:B------:R-:W-:Y:S01]  /*9b60*/  LEA.HI.X.SX32 R199, R36, R241, 0x2, P5 ;  /* 0x000000f124c77211 */ /* 0x000fe200028f16ff */
[----:B------:R-:W-:Y:S01]  /*9b70*/  IMAD R239, R184, 0x7c, RZ ;  /* 0x0000007cb8ef7824 */ /* 0x000fe200078e02ff */
[----:B------:R-:W-:-:S02]  /*9b80*/  IADD3 R208, P0, R237, R240, RZ ;  /* 0x000000f0edd07210 */ /* 0x000fc40007f1e0ff */
[-C--:B------:R-:W-:Y:S01]  /*9b90*/  IADD3 R194, P5, R194, R240.reuse, RZ ;  /* 0x000000f0c2c27210 */ /* 0x080fe20007fbe0ff */
[----:B------:R-:W-:Y:S01]  /*9ba0*/  IMAD R33, R184, 0x1f, RZ ;  /* 0x0000001fb8217824 */ /* 0x000fe200078e02ff */
        /* <DEDUP_REMOVED lines=9> */
[C---:B------:R-:W-:Y:S01]  /*9c40*/  IMAD R196, R184.reuse, 0x8c, RZ ;  /* 0x0000008cb8c47824 */ /* 0x040fe200078e02ff */
[----:B------:R-:W-:Y:S01]  /*9c50*/  LEA.HI.X.SX32 R191, R41, R241, 0x2, P5 ;  /* 0x000000f129bf7211 */ /* 0x000fe200028f16ff */
[----:B------:R-:W-:Y:S01]  /*9c60*/  IMAD R180, R184, 0xa8, RZ ;  /* 0x000000a8b8b47824 */ /* 0x000fe200078e02ff */
[----:B------:R-:W-:-:S02]  /*9c70*/  IADD3 R200, P0, R200, R240, RZ ;  /* 0x000000f0c8c87210 */ /* 0x000fc40007f1e0ff */
[-C--:B------:R-:W-:Y:S01]  /*9c80*/  IADD3 R186, P5, R186, R240.reuse, RZ ;  /* 0x000000f0baba7210 */ /* 0x080fe20007fbe0ff */
[C---:B------:R-:W-:Y:S01]  /*9c90*/  IMAD R38, R184.reuse, 0x23, RZ ;  /* 0x00000023b8267824 */ /* 0x040fe200078e02ff */
[-C--:B------:R-:W-:Y:S01]  /*9ca0*/  LEA.HI.X.SX32 R201, R35, R241.reuse, 0x2, P0 ;  /* 0x000000f123c97211 */ /* 0x080fe200000f16ff */
[C---:B------:R-:W-:Y:S01]  /*9cb0*/  IMAD R45, R184.reuse, 0x2a, RZ ;  /* 0x0000002ab82d7824 */ /* 0x040fe200078e02ff */
[-C--:B------:R-:W-:Y:S01]  /*9cc0*/  LEA.HI.X.SX32 R187, R37, R241.reuse, 0x2, P5 ;  /* 0x000000f125bb7211 */ /* 0x080fe200028f16ff */
[----:B------:R-:W-:Y:S01]  /*9cd0*/  IMAD R192, R184, 0x94, RZ ;  /* 0x00000094b8c07824 */ /* 0x000fe200078e02ff */
[-C--:B------:R-:W-:Y:S01]  /*9ce0*/  IADD3 R196, P0, R196, R240.reuse, RZ ;  /* 0x000000f0c4c47210 */ /* 0x080fe20007f1e0ff */
[----:B------:R-:W-:Y:S01]  /*9cf0*/  IMAD R176, R184, 0xb0, RZ ;  /* 0x000000b0b8b07824 */ /* 0x000fe200078e02ff */
[-C--:B------:R-:W-:Y:S01]  /*9d00*/  IADD3 R180, P5, R180, R240.reuse, RZ ;  /* 0x000000f0b4b47210 */ /* 0x080fe20007fbe0ff */
[----:B------:R-:W-:Y:S01]  /*9d10*/  IMAD R39, R184, 0x25, RZ ;  /* 0x00000025b8277824 */ /* 0x000fe200078e02ff */
        /* <DEDUP_REMOVED lines=8> */
[----:B------:R-:W-:Y:S01]  /*9da0*/  IMAD R49, R184, 0x2e, RZ ;  /* 0x0000002eb8317824 */ /* 0x000fe200078e02ff */
        /* <DEDUP_REMOVED lines=66> */
[----:B------:R-:W-:Y:S01]  /*a1d0*/  IMAD.SHL.U32 R66, R184, 0x40, RZ ;  /* 0x00000040b8427824 */ /* 0x000fe200078e00ff */
[-C--:B------:R-:W-:Y:S01]  /*a1e0*/  LEA.HI.X.SX32 R141, R64, R241.reuse, 0x2, P5 ;  /* 0x000000f1408d7211 */ /* 0x080fe200028f16ff */
[----:B------:R-:W-:Y:S01]  /*a1f0*/  IMAD R146, R184, 0xec, RZ ;  /* 0x000000ecb8927824 */ /* 0x000fe200078e02ff */
[-C--:B------:R-:W-:Y:S01]  /*a200*/  IADD3 R150, P0, R150, R240.reuse, RZ ;  /* 0x000000f096967210 */ /* 0x080fe20007f1e0ff */
        /* <DEDUP_REMOVED lines=92> */
[----:B------:R-:W-:Y:S01]  /*a7d0*/  IMAD R86, R184, 0x53, RZ ;  /* 0x00000053b8567824 */ /* 0x000fe200078e02ff */
[-C--:B------:R-:W-:Y:S02]  /*a7e0*/  LEA.HI.X.SX32 R103, R84, R241.reuse, 0x2, P0 ;  /* 0x000000f154677211 */ /* 0x080fe400000f16ff */
[-C--:B------:R-:W-:Y:S01]  /*a7f0*/  LEA.HI.X.SX32 R89, R83, R241.reuse, 0x2, P5 ;  /* 0x000000f153597211 */ /* 0x080fe200028f16ff */
[C---:B------:R-:W-:Y:S01]  /*a800*/  IMAD R94, R184.reuse, 0x154, RZ ;  /* 0x00000154b85e7824 */ /* 0x040fe200078e02ff */
[-C--:B------:R-:W-:Y:S01]  /*a810*/  IADD3 R84, P5, R247, R240.reuse, RZ ;  /* 0x000000f0f7547210 */ /* 0x080fe20007fbe0ff */
[----:B------:R-:W-:Y:S01]  /*a820*/  IMAD R247, R184, 0x5a, RZ ;  /* 0x0000005ab8f77824 */ /* 0x000fe200078e02ff */
[-C--:B------:R-:W-:Y:S01]  /*a830*/  IADD3 R98, P0, R98, R240.reuse, RZ ;  /* 0x000000f062627210 */ /* 0x080fe20007f1e0ff */
[C---:B------:R-:W-:Y:S02]  /*a840*/  IMAD R250, R184.reuse, 0x170, RZ ;  /* 0x00000170b8fa7824 */ /* 0x040fe400078e02ff */
[----:B------:R-:W-:Y:S01]  /*a850*/  IMAD R87, R184, 0x55, RZ ;  /* 0x00000055b8577824 */ /* 0x000fe200078e02ff */
[-C--:B------:R-:W-:Y:S01]  /*a860*/  LEA.HI.X.SX32 R99, R86, R241.reuse, 0x2, P0 ;  /* 0x000000f156637211 */ /* 0x080fe200000f16ff */
[----:B------:R-:W-:Y:S01]  /*a870*/  IMAD R90, R184, 0x15c, RZ ;  /* 0x0000015cb85a7824 */ /* 0x000fe200078e02ff */
[----:B------:R-:W-:Y:S01]  /*a880*/  IADD3 R94, P0, R94, R240, RZ ;  /* 0x000000f05e5e7210 */ /* 0x000fe20007f1e0ff */
[----:B------:R-:W-:Y:S01]  /*a890*/  IMAD R246, R184, 0x178, RZ ;  /* 0x00000178b8f67824 */ /* 0x000fe200078e02ff */
[----:B------:R-:W-:-:S02]  /*a8a0*/  LEA.HI.X.SX32 R85, R247, R241, 0x2, P5 ;  /* 0x000000f1f7557211 */ /* 0x000fc400028f16ff */
[-C--:B------:R-:W-:Y:S01]  /*a8b0*/  IADD3 R80, P5, R250, R240.reuse, RZ ;  /* 0x000000f0fa507210 */ /* 0x080fe20007fbe0ff */
[C---:B------:R-:W-:Y:S01]  /*a8c0*/  IMAD R91, R184.reuse, 0x57, RZ ;  /* 0x00000057b85b7824 */ /* 0x040fe200078e02ff */
[-C--:B------:R-:W-:Y:S01]  /*a8d0*/  LEA.HI.X.SX32 R95, R87, R241.reuse, 0x2, P0 ;  /* 0x000000f1575f7211 */ /* 0x080fe200000f16ff */
[----:B------:R-:W-:Y:S01]  /*a8e0*/  IMAD R244, R184, 0x164, RZ ;  /* 0x00000164b8f47824 */ /* 0x000fe200078e02ff */
[-C--:B------:R-:W-:Y:S01]  /*a8f0*/  IADD3 R90, P0, R90, R240.reuse, RZ ;  /* 0x000000f05a5a7210 */ /* 0x080fe20007f1e0ff */
[----:B------:R-:W-:Y:S01]  /*a900*/  IMAD R247, R184, 0x5e, RZ ;  /* 0x0000005eb8f77824 */ /* 0x000fe200078e02ff */
[-C--:B------:R-:W-:Y:S01]  /*a910*/  LEA.HI.X.SX32 R81, R242, R241.reuse, 0x2, P5 ;  /* 0x000000f1f2517211 */ /* 0x080fe200028f16ff */
[----:B------:R-:W-:Y:S01]  /*a920*/  IMAD R245, R184, 0x180, RZ ;  /* 0x00000180b8f57824 */ /* 0x000fe200078e02ff */
[-C--:B------:R-:W-:Y:S01]  /*a930*/  IADD3 R76, P5, R246, R240.reuse, RZ ;  /* 0x000000f0f64c7210 */ /* 0x080fe20007fbe0ff */
[C---:B------:R-:W-:Y:S01]  /*a940*/  IMAD R251, R184.reuse, 0x59, RZ ;  /* 0x00000059b8fb7824 */ /* 0x040fe200078e02ff */
[-C--:B------:R-:W-:Y:S01]  /*a950*/  LEA.HI.X.SX32 R91, R91, R241.reuse, 0x2, P0 ;  /* 0x000000f15b5b7211 */ /* 0x080fe200000f16ff */
[----:B------:R-:W-:Y:S01]  /*a960*/  IMAD R249, R184, 0x16c, RZ ;  /* 0x0000016cb8f97824 */ /* 0x000fe200078e02ff */
[-C--:B------:R-:W-:Y:S01]  /*a970*/  IADD3 R86, P0, R244, R240.reuse, RZ ;  /* 0x000000f0f4567210 */ /* 0x080fe20007f1e0ff */
[C---:B------:R-:W-:Y:S01]  /*a980*/  IMAD R10, R184.reuse, 0x174, RZ ;  /* 0x00000174b80a7824 */ /* 0x040fe200078e02ff */
[-C--:B------:R-:W-:Y:S01]  /*a990*/  LEA.HI.X.SX32 R77, R247, R241.reuse, 0x2, P5 ;  /* 0x000000f1f74d7211 */ /* 0x080fe200028f16ff */
[C---:B------:R-:W-:Y:S01]  /*a9a0*/  IMAD R243, R184.reuse, 0x17c, RZ ;  /* 0x0000017cb8f37824 */ /* 0x040fe200078e02ff */
[-C--:B------:R-:W-:Y:S01]  /*a9b0*/  IADD3 R72, P5, R245, R240.reuse, RZ ;  /* 0x000000f0f5487210 */ /* 0x080fe20007fbe0ff */
[C---:B------:R-:W-:Y:S01]  /*a9c0*/  IMAD R244, R184.reuse, 0x5b, RZ ;  /* 0x0000005bb8f47824 */ /* 0x040fe200078e02ff */
[-C--:B------:R-:W-:Y:S01]  /*a9d0*/  LEA.HI.X.SX32 R87, R251, R241.reuse, 0x2, P0 ;  /* 0x000000f1fb577211 */ /* 0x080fe200000f16ff */
[----:B------:R-:W-:Y:S01]  /*a9e0*/  IMAD R11, R184, 0x184, RZ ;  /* 0x00000184b80b7824 */ /* 0x000fe200078e02ff */
[----:B------:R-:W-:Y:S01]  /*a9f0*/  IADD3 R82, P0, R249, R240, RZ ;  /* 0x000000f0f9527210 */ /* 0x000fe20007f1e0ff */
[----:B------:R-:W2:Y:S01]  /*aa00*/  LDL.64 R250, [R1+0x50] ;  /* 0x0000500001fa7983 */ /* 0x000ea20000100a00 */
[----:B------:R-:W-:Y:S01]  /*aa10*/  LEA.HI.X.SX32 R73, R248, R241, 0x2, P5 ;  /* 0x000000f1f8497211 */ /* 0x000fe200028f16ff */
[----:B------:R-:W-:-:S02]  /*aa20*/  IMAD R24, R184, 0x188, RZ ;  /* 0x00000188b8187824 */ /* 0x000fc400078e02ff */
[----:B------:R-:W-:Y:S01]  /*aa30*/  IMAD R252, R184, 0x61, RZ ;  /* 0x00000061b8fc7824 */ /* 0x000fe200078e02ff */
[----:B------:R-:W3:Y:S01]  /*aa40*/  LDL.64 R248, [R1+0x58] ;  /* 0x0000580001f87983 */ /* 0x000ee20000100a00 */
[-C--:B------:R-:W-:Y:S01]  /*aa50*/  LEA.HI.X.SX32 R83, R244, R241.reuse, 0x2, P0 ;  /* 0x000000f1f4537211 */ /* 0x080fe200000f16ff */
[----:B------:R-:W-:Y:S01]  /*aa60*/  IMAD R244, R184, 0x5d, RZ ;  /* 0x0000005db8f47824 */ /* 0x000fe200078e02ff */
[-C--:B------:R-:W-:Y:S01]  /*aa70*/  IADD3 R78, P0, R10, R240.reuse, RZ ;  /* 0x000000f00a4e7210 */ /* 0x080fe20007f1e0ff */
[----:B------:R-:W-:Y:S01]  /*aa80*/  IMAD R22, R184, 0x18c, RZ ;  /* 0x0000018cb8167824 */ /* 0x000fe200078e02ff */
[----:B------:R-:W1:Y:S02]  /*aa90*/  S2UR UR5, SR_CgaCtaId ;  /* 0x00000000000579c3 */ /* 0x000e640000008800 */
[----:B------:R-:W-:Y:S01]  /*aaa0*/  LEA.HI.X.SX32 R79, R244, R241, 0x2, P0 ;  /* 0x000000f1f44f7211 */ /* 0x000fe200000f16ff */
[C---:B------:R-:W-:Y:S01]  /*aab0*/  IMAD R244, R184.reuse, 0x5f, RZ ;  /* 0x0000005fb8f47824 */ /* 0x040fe200078e02ff */
[----:B------:R-:W-:Y:S01]  /*aac0*/  IADD3 R74, P0, R243, R240, RZ ;  /* 0x000000f0f34a7210 */ /* 0x000fe20007f1e0ff */
[----:B------:R-:W-:-:S03]  /*aad0*/  IMAD R26, R184, 0x62, RZ ;  /* 0x00000062b81a7824 */ /* 0x000fc600078e02ff */
[-C--:B------:R-:W-:Y:S01]  /*aae0*/  LEA.HI.X.SX32 R75, R244, R241.reuse, 0x2, P0 ;  /* 0x000000f1f44b7211 */ /* 0x080fe200000f16ff */
[C---:B------:R-:W-:Y:S01]  /*aaf0*/  IMAD R21, R184.reuse, 0x190, RZ ;  /* 0x00000190b8157824 */ /* 0x040fe200078e02ff */
[-C--:B------:R-:W-:Y:S01]  /*ab00*/  IADD3 R70, P0, R11, R240.reuse, RZ ;  /* 0x000000f00b467210 */ /* 0x080fe20007f1e0ff */
[----:B------:R-:W-:Y:S01]  /*ab10*/  IMAD R25, R184, 0x63, RZ ;  /* 0x00000063b8197824 */ /* 0x000fe200078e02ff */
[-C--:B------:R-:W-:Y:S01]  /*ab20*/  IADD3 R68, P5, R24, R240.reuse, RZ ;  /* 0x000000f018447210 */ /* 0x080fe20007fbe0ff */
[----:B------:R-:W-:Y:S01]  /*ab30*/  IMAD R12, R184, 0x194, RZ ;  /* 0x00000194b80c7824 */ /* 0x000fe200078e02ff */
[-C--:B------:R-:W-:Y:S01]  /*ab40*/  LEA.HI.X.SX32 R71, R252, R241.reuse, 0x2, P0 ;  /* 0x000000f1fc477211 */ /* 0x080fe200000f16ff */
[----:B------:R-:W-:Y:S01]  /*ab50*/  IMAD R244, R184, 0x64, RZ ;  /* 0x00000064b8f47824 */ /* 0x000fe200078e02ff */
[-C--:B------:R-:W-:Y:S01]  /*ab60*/  IADD3 R66, P0, R22, R240.reuse, RZ ;  /* 0x000000f016427210 */ /* 0x080fe20007f1e0ff */
[----:B------:R-:W-:Y:S01]  /*ab70*/  IMAD R18, R184, 0x198, RZ ;  /* 0x00000198b8127824 */ /* 0x000fe200078e02ff */
[-C--:B------:R-:W-:Y:S01]  /*ab80*/  LEA.HI.X.SX32 R69, R26, R241.reuse, 0x2, P5 ;  /* 0x000000f11a457211 */ /* 0x080fe200028f16ff */
[C---:B------:R-:W-:Y:S01]  /*ab90*/  IMAD R23, R184.reuse, 0x65, RZ ;  /* 0x00000065b8177824 */ /* 0x040fe200078e02ff */
        /* <DEDUP_REMOVED lines=81> */
[----:B------:R-:W4:Y:S01]  /*b0b0*/  S2R R244, SR_TID.X ;  /* 0x0000000000f47919 */ /* 0x000f220000002100 */
[-C--:B------:R-:W-:Y:S01]  /*b0c0*/  LEA.HI.X.SX32 R27, R12, R241.reuse, 0x2, P0 ;  /* 0x000000f10c1b7211 */ /* 0x080fe200000f16ff */
[----:B------:R-:W-:Y:S01]  /*b0d0*/  IMAD R5, R184, 0x7b, RZ ;  /* 0x0000007bb8057824 */ /* 0x000fe200078e02ff */
[-C--:B------:R-:W-:Y:S01]  /*b0e0*/  IADD3 R22, P0, R22, R240.reuse, RZ ;  /* 0x000000f016167210 */ /* 0x080fe20007f1e0ff */
[----:B------:R-:W-:Y:S01]  /*b0f0*/  VIADD R3, R4, 0xfffffffb ;  /* 0xfffffffb04037836 */ /* 0x000fe20000000000 */
[-C--:B------:R-:W-:Y:S01]  /*b100*/  LEA.HI.X.SX32 R25, R238, R241.reuse, 0x2, P5 ;  /* 0x000000f1ee197211 */ /* 0x080fe200028f16ff */
[----:B------:R-:W-:Y:S01]  /*b110*/  IMAD R14, R184, 0x1f4, RZ ;  /* 0x000001f4b80e7824 */ /* 0x000fe200078e02ff */
[-C--:B------:R-:W-:Y:S01]  /*b120*/  IADD3 R20, P5, R20, R240.reuse, RZ ;  /* 0x000000f014147210 */ /* 0x080fe20007fbe0ff */
[----:B------:R-:W-:Y:S01]  /*b130*/  IMAD R6, R184, 0x7f, RZ ;  /* 0x0000007fb8067824 */ /* 0x000fe200078e02ff */
[-C--:B------:R-:W-:Y:S01]  /*b140*/  LEA.HI.X.SX32 R23, R13, R241.reuse, 0x2, P0 ;  /* 0x000000f10d177211 */ /* 0x080fe200000f16ff */
[----:B------:R-:W-:Y:S01]  /*b150*/  UMOV UR4, 0x400 ;  /* 0x0000040000047882 */ /* 0x000fe20000000000 */
[-C--:B------:R-:W-:Y:S01]  /*b160*/  IADD3 R18, P0, R18, R240.reuse, RZ ;  /* 0x000000f012127210 */ /* 0x080fe20007f1e0ff */
[----:B------:R-:W-:Y:S01]  /*b170*/  ULDC.64 UR60, c[0x0][0x208] ;  /* 0x00008200003c7ab9 */ /* 0x000fe20000000a00 */
[----:B------:R-:W-:Y:S01]  /*b180*/  LEA.HI.X.SX32 R21, R8, R241, 0x2, P5 ;  /* 0x000000f108157211 */ /* 0x000fe200028f16ff */
[----:B------:R-:W2:Y:S01]  /*b190*/  LDC R7, c[0x0][0x230] ;  /* 0x00008c00ff077b82 */ /* 0x000ea20000000800 */
[----:B------:R-:W-:-:S02]  /*b1a0*/  IADD3 R16, P5, R16, R240, RZ ;  /* 0x000000f010107210 */ /* 0x000fc40007fbe0ff */
[-C--:B------:R-:W-:Y:S02]  /*b1b0*/  LEA.HI.X.SX32 R19, R5, R241.reuse, 0x2, P0 ;  /* 0x000000f105137211 */ /* 0x080fe400000f16ff */
[----:B------:R-:W-:Y:S01]  /*b1c0*/  ISETP.GE.U32.AND P0, PT, R3, 0x7fffff7c, PT ;  /* 0x7fffff7c0300780c */ /* 0x000fe20003f06070 */
[C---:B------:R-:W-:Y:S01]  /*b1d0*/  IMAD R3, R184.reuse, 0x7d, RZ ;  /* 0x0000007db8037824 */ /* 0x040fe200078e02ff */
[-C--:B------:R-:W-:Y:S01]  /*b1e0*/  LEA.HI.X.SX32 R17, R239, R241.reuse, 0x2, P5 ;  /* 0x000000f1ef117211 */ /* 0x080fe200028f16ff */
[----:B------:R-:W-:Y:S01]  /*b1f0*/  IMAD R12, R184, 0x1f8, RZ ;  /* 0x000001f8b80c7824 */ /* 0x000fe200078e02ff */
[----:B------:R-:W-:Y:S01]  /*b200*/  IADD3 R14, P5, R14, R240, RZ ;  /* 0x000000f00e0e7210 */ /* 0x000fe20007fbe0ff */
[C---:B------:R-:W-:Y:S01]  /*b210*/  IMAD R5, R184.reuse, 0x7e, RZ ;  /* 0x0000007eb8057824 */ /* 0x040fe200078e02ff */
[----:B------:R-:W2:Y:S01]  /*b220*/  LDC R242, c[0x0][0x230] ;  /* 0x00008c00fff27b82 */ /* 0x000ea20000000800 */
[----:B------:R-:W-:Y:S01]  /*b230*/  IMAD R10, R184, 0x1fc, RZ ;  /* 0x000001fcb80a7824 */ /* 0x000fe200078e02ff */
[----:B------:R-:W-:-:S02]  /*b240*/  LEA.HI.X.SX32 R15, R3, R241, 0x2, P5 ;  /* 0x000000f1030f7211 */ /* 0x000fc400028f16ff */
[----:B------:R-:W-:-:S04]  /*b250*/  IADD3 R12, P5, R12, R240, RZ ;  /* 0x000000f00c0c7210 */ /* 0x000fc80007fbe0ff */
[-C--:B------:R-:W-:Y:S01]  /*b260*/  LEA.HI.X.SX32 R13, R5, R241.reuse, 0x2, P5 ;  /* 0x000000f1050d7211 */ /* 0x080fe200028f16ff */
[----:B-1----:R-:W-:Y:S01]  /*b270*/  ULEA UR6, UR5, UR4, 0x18 ;  /* 0x0000000405067291 */ /* 0x002fe2000f8ec03f */
[-C--:B------:R-:W-:Y:S01]  /*b280*/  IADD3 R10, P5, R10, R240.reuse, RZ ;  /* 0x000000f00a0a7210 */ /* 0x080fe20007fbe0ff */
[----:B------:R-:W-:Y:S01]  /*b290*/  IMAD.SHL.U32 R3, R184, 0x4, RZ ;  /* 0x00000004b8037824 */ /* 0x000fe200078e00ff */
[----:B------:R-:W1:Y:S01]  /*b2a0*/  LDC R9, c[0x0][0x230] ;  /* 0x00008c00ff097b82 */ /* 0x000e620000000800 */
[----:B------:R-:W-:Y:S01]  /*b2b0*/  ULDC UR4, c[0x0][0x230] ;  /* 0x00008c0000047ab9 */ /* 0x000fe20000000800 */
[----:B------:R-:W-:Y:S02]  /*b2c0*/  LEA.HI.X.SX32 R11, R6, R241, 0x2, P5 ;  /* 0x000000f1060b7211 */ /* 0x000fe400028f16ff */
[----:B------:R-:W-:Y:S01]  /*b2d0*/  LEA R238, P5, R184, R240, 0x4 ;  /* 0x000000f0b8ee7211 */ /* 0x000fe200078a20ff */
[----:B------:R-:W-:-:S03]  /*b2e0*/  IMAD.U32 R5, RZ, RZ, UR6 ;  /* 0x00000006ff057e24 */ /* 0x000fc6000f8e00ff */
[C---:B------:R-:W-:Y:S01]  /*b2f0*/  LEA.HI.X.SX32 R239, R3.reuse, R241, 0x2, P5 ;  /* 0x000000f103ef7211 */ /* 0x040fe200028f16ff */
[----:B----4-:R-:W-:Y:S01]  /*b300*/  IMAD.SHL.U32 R6, R244, 0x10, RZ ;  /* 0x00000010f4067824 */ /* 0x010fe200078e00ff */
[----:B------:R-:W-:Y:S01]  /*b310*/  IADD3 R236, P5, R3, R240, RZ ;  /* 0x000000f003ec7210 */ /* 0x000fe20007fbe0ff */
[----:B------:R-:W4:Y:S02]  /*b320*/  LDC R247, c[0x0][0x230] ;  /* 0x00008c00fff77b82 */ /* 0x000f240000000800 */
[----:B------:R-:W-:Y:S01]  /*b330*/  STL.64 [R1+0x48], R238 ;  /* 0x000048ee01007387 */ /* 0x000fe20000100a00 */
[----:B------:R-:W-:-:S03]  /*b340*/  IADD3 R3, R4, -0x6, RZ ;  /* 0xfffffffa04037810 */ /* 0x000fc60007ffe0ff */
[----:B------:R-:W-:Y:S01]  /*b350*/  STL [R1+0x658], R5 ;  /* 0x0006580501007387 */ /* 0x000fe20000100800 */
[----:B------:R-:W-:Y:S01]  /*b360*/  LOP3.LUT R6, R6, 0x70, RZ, 0xc0, !PT ;  /* 0x0000007006067812 */ /* 0x000fe200078ec0ff */
[----:B------:R-:W4:Y:S02]  /*b370*/  LDC R245, c[0x0][0x230] ;  /* 0x00008c00fff57b82 */ /* 0x000f240000000800 */
[----:B------:R1:W-:Y:S01]  /*b380*/  STL.64 [R1+0xba0], R184 ;  /* 0x000ba0b801007387 */ /* 0x0003e20000100a00 */
[----:B------:R-:W-:Y:S02]  /*b390*/  ISETP.GE.U32.AND P6, PT, R3, 0x7fffff7b, PT ;  /* 0x7fffff7b0300780c */ /* 0x000fe40003fc6070 */
[----:B------:R-:W-:-:S03]  /*b3a0*/  LEA.HI.X.SX32 R237, R184, R241, 0x2, P5 ;  /* 0x000000f1b8ed7211 */ /* 0x000fc600028f16ff */
[----:B------:R-:W4:Y:S01]  /*b3b0*/  LDC R8, c[0x0][0x230] ;  /* 0x00008c00ff087b82 */ /* 0x000f220000000800 */
[----:B-1----:R-:W-:-:S07]  /*b3c0*/  LOP3.LUT R185, R244, 0x7f, RZ, 0xc0, !PT ;  /* 0x0000007ff4b97812 */ /* 0x002fce00078ec0ff */
[----:B------:R-:W1:Y:S01]  /*b3d0*/  LDC R246, c[0x0][0x230] ;  /* 0x00008c00fff67b82 */ /* 0x000e620000000800 */
[----:B------:R-:W-:-:S04]  /*b3e0*/  IMAD R3, R185, 0x80, R6 ;  /* 0x00000080b9037824 */ /* 0x000fc800078e0206 */
[----:B------:R-:W-:Y:S01]  /*b3f0*/  VIADD R244, R3, UR6 ;  /* 0x0000000603f47c36 */ /* 0x000fe20008000000 */
[----:B------:R4:W-:Y:S02]  /*b400*/  STL.64 [R1+0x60], R236 ;  /* 0x000060ec01007387 */ /* 0x0009e40000100a00 */
[----:B------:R-:W1:Y:S02]  /*b410*/  LDC R243, c[0x0][0x230] ;  /* 0x00008c00fff37b82 */ /* 0x000e640000000800 */
[----:B------:R-:W-:Y:S01]  /*b420*/  @!PT LDS RZ, [RZ] ;  /* 0x00000000fffff984 */ /* 0x000fe20000000800 */
[----:B------:R-:W-:Y:S01]  /*b430*/  @!PT LDS RZ, [RZ] ;  /* 0x00000000fffff984 */ /* 0x000fe20000000800 */
[----:B------:R-:W-:Y:S01]  /*b440*/  @!PT LDS RZ, [RZ] ;  /* 0x00000000fffff984 */ /* 0x000fe20000000800 */
[----:B------:R-:W-:Y:S04]  /*b450*/  LDGSTS.E [R244], desc[UR60][R240.64], !P1 ;  /* 0x00000000f0f47fae */ /* 0x000fe8000c92187c */
[----:B------:R4:W-:Y:S02]  /*b460*/  STL.64 [R1+0xba8], R240 ;  /* 0x000ba8f001007387 */ /* 0x0009e40000100a00 */
[----:B------:R-:W1:Y:S02]  /*b470*/  LDC R252, c[0x0][0x230] ;  /* 0x00008c00fffc7b82 */ /* 0x000e640000000800 */
[----:B------:R-:W-:Y:S04]  /*b480*/  LDGSTS.E [R244+0x4], desc[UR60][R236.64], !P2 ;  /* 0x00004000ecf47fae */ /* 0x000fe8000d12187c */
[----:B----4-:R-:W4:Y:S04]  /*b490*/  LDL.LU.64 R236, [R1+0xc90] ;  /* 0x000c900001ec7983 */ /* 0x010f280000300a00 */
[----:B------:R-:W4:Y:S04]  /*b4a0*/  LDL.64 R240, [R1+0x40] ;  /* 0x0000400001f07983 */ /* 0x000f280000100a00 */
[----:B---3--:R-:W-:Y:S04]  /*b4b0*/  LDGSTS.E [R244+0x8], desc[UR60][R248.64], !P4 ;  /* 0x00008000f8f47fae */ /* 0x008fe8000e12187c */
[----:B--2---:R-:W-:Y:S04]  /*b4c0*/  LDGSTS.E [R244+0xc], desc[UR60][R250.64], !P3 ;  /* 0x0000c000faf47fae */ /* 0x004fe8000d92187c */
[----:B------:R-:W2:Y:S04]  /*b4d0*/  LDL.64 R248, [R1+0x38] ;  /* 0x0000380001f87983 */ /* 0x000ea80000100a00 */
[----:B------:R-:W3:Y:S01]  /*b4e0*/  LDL.64 R250, [R1+0x30] ;  /* 0x0000300001fa7983 */ /* 0x000ee20000100a00 */
[----:B------:R-:W-:-:S02]  /*b4f0*/  VIADD R5, R4, 0xfffffff9 ;  /* 0xfffffff904057836 */ /* 0x000fc40000000000 */
[----:B------:R-:W-:Y:S02]  /*b500*/  VIADD R6, R7, 0xffffffdf ;  /* 0xffffffdf07067836 */ /* 0x000fe40000000000 */
[----:B------:R-:W1:Y:S01]  /*b510*/  LDC R7, c[0x0][0x230] ;  /* 0x00008c00ff077b82 */ /* 0x000e620000000800 */
[----:B------:R-:W-:Y:S01]  /*b520*/  ISETP.GE.U32.AND P5, PT, R5, 0x7fffff7a, PT ;  /* 0x7fffff7a0500780c */ /* 0x000fe20003fa6070 */
[----:B------:R-:W-:Y:S01]  /*b530*/  VIADD R5, R242, 0xffffffde ;  /* 0xffffffdef2057836 */ /* 0x000fe20000000000 */
[----:B------:R-:W-:-:S05]  /*b540*/  ISETP.GE.U32.AND P1, PT, R6, 0x7fffff60, PT ;  /* 0x7fffff600600780c */ /* 0x000fca0003f26070 */
[----:B------:R-:W1:Y:S01]  /*b550*/  LDC R242, c[0x0][0x230] ;  /* 0x00008c00fff27b82 */ /* 0x000e620000000800 */
[----:B------:R-:W-:Y:S01]  /*b560*/  ISETP.GE.U32.AND P2, PT, R5, 0x7fffff5f, PT ;  /* 0x7fffff5f0500780c */ /* 0x000fe20003f46070 */
[----:B------:R-:W-:Y:S02]  /*b570*/  VIADD R5, R9, 0xffffffdd ;  /* 0xffffffdd09057836 */ /* 0x000fe40000000000 */
[----:B------:R-:W-:-:S03]  /*b580*/  VIADD R6, R247, 0xffffffdc ;  /* 0xffffffdcf7067836 */ /* 0x000fc60000000000 */
[----:B------:R-:W-:Y:S01]  /*b590*/  ISETP.GE.U32.AND P4, PT, R5, 0x7fffff5e, PT ;  /* 0x7fffff5e0500780c */ /* 0x000fe20003f86070 */
[----:B------:R-:W-:Y:S01]  /*b5a0*/  VIADD R5, R245, 0xffffffbf ;  /* 0xffffffbff5057836 */ /* 0x000fe20000000000 */
[----:B------:R-:W1:Y:S01]  /*b5b0*/  LDC R9, c[0x0][0x230] ;  /* 0x00008c00ff097b82 */ /* 0x000e620000000800 */
[----:B------:R-:W-:Y:S01]  /*b5c0*/  ISETP.GE.U32.AND P3, PT, R6, 0x7fffff5d, PT ;  /* 0x7fffff5d0600780c */ /* 0x000fe20003f66070 */
[----:B------:R-:W-:Y:S01]  /*b5d0*/  LDGSTS.E [R244+0x4000], desc[UR60][R202.64], !P1 ;  /* 0x04000000caf47fae */ /* 0x000fe2000c92187c */
[----:B------:R-:W-:Y:S01]  /*b5e0*/  VIADD R6, R8, 0xffffffbe ;  /* 0xffffffbe08067836 */ /* 0x000fe20000000000 */
[----:B------:R-:W-:Y:S01]  /*b5f0*/  ISETP.GE.U32.AND P1, PT, R5, 0x7fffff40, PT ;  /* 0x7fffff400500780c */ /* 0x000fe20003f26070 */
[----:B-1----:R-:W-:Y:S01]  /*b600*/  VIADD R5, R246, 0xffffffbd ;  /* 0xffffffbdf6057836 */ /* 0x002fe20000000000 */
[----:B------:R-:W-:Y:S02]  /*b610*/  LDGSTS.E [R244+0x4004], desc[UR60][R200.64], !P2 ;  /* 0x04004000c8f47fae */ /* 0x000fe4000d12187c */
[----:B------:R-:W1:Y:S01]  /*b620*/  LDC R245, c[0x0][0x230] ;  /* 0x00008c00fff57b82 */ /* 0x000e620000000800 */
[----:B------:R-:W-:-:S02]  /*b630*/  ISETP.GE.U32.AND P2, PT, R6, 0x7fffff3f, PT ;  /* 0x7fffff3f0600780c */ /* 0x000fc40003f46070 */
[----:B------:R-:W-:Y:S01]  /*b640*/  LDGSTS.E [R244+0x4008], desc[UR60][R198.64], !P4 ;  /* 0x04008000c6f47fae */ /* 0x000fe2000e12187c */
[----:B------:R-:W-:Y:S01]  /*b650*/  ISETP.GE.U32.AND P4, PT, R5, 0x7fffff3e, PT ;  /* 0x7fffff3e0500780c */ /* 0x000fe20003f86070 */
[----:B------:R-:W-:Y:S02]  /*b660*/  VIADD R6, R7, 0xffffffbc ;  /* 0xffffffbc07067836 */ /* 0x000fe40000000000 */
[----:B------:R-:W-:Y:S01]  /*b670*/  VIADD R5, R242, 0xffffff9f ;  /* 0xffffff9ff2057836 */ /* 0x000fe20000000000 */
[----:B------:R-:W-:Y:S01]  /*b680*/  LDGSTS.E [R244+0x400c], desc[UR60][R196.64], !P3 ;  /* 0x0400c000c4f47fae */ /* 0x000fe2000d92187c */
[----:B------:R-:W3:Y:S01]  /*b690*/  LDC R242, c[0x0][0x230] ;  /* 0x00008c00fff27b82 */ /* 0x000ee20000000800 */
[----:B------:R-:W-:Y:S02]  /*b6a0*/  ISETP.GE.U32.AND P3, PT, R6, 0x7fffff3d, PT ;  /* 0x7fffff3d0600780c */ /* 0x000fe40003f66070 */
[----:B------:R-:W-:Y:S01]  /*b6b0*/  LDGSTS.E [R244+0x8000], desc[UR60][R136.64], !P1 ;  /* 0x0800000088f47fae */ /* 0x000fe2000c92187c */
[----:B------:R-:W-:Y:S01]  /*b6c0*/  ISETP.GE.U32.AND P1, PT, R5, 0x7fffff20, PT ;  /* 0x7fffff200500780c */ /* 0x000fe20003f26070 */
[----:B------:R-:W-:Y:S01]  /*b6d0*/  VIADD R6, R243, 0xffffff9e ;  /* 0xffffff9ef3067836 */ /* 0x000fe20000000000 */
[----:B------:R-:W-:Y:S01]  /*b6e0*/  IADD3 R5, R4, -0x8, RZ ;  /* 0xfffffff804057810 */ /* 0x000fe20007ffe0ff */
[----:B------:R-:W-:Y:S01]  /*b6f0*/  LDGSTS.E [R244+0x8004], desc[UR60][R134.64], !P2 ;  /* 0x0800400086f47fae */ /* 0x000fe2000d12187c */
[----:B------:R-:W3:Y:S03]  /*b700*/  LDC R8, c[0x0][0x230] ;  /* 0x00008c00ff087b82 */ /* 0x000ee60000000800 */
[----:B------:R-:W-:Y:S01]  /*b710*/  LDGSTS.E [R244+0x8008], desc[UR60][R132.64], !P4 ;  /* 0x0800800084f47fae */ /* 0x000fe2000e12187c */
[----:B------:R-:W-:Y:S01]  /*b720*/  ISETP.GE.U32.AND P4, PT, R6, 0x7fffff1f, PT ;  /* 0x7fffff1f0600780c */ /* 0x000fe20003f86070 */
[----:B------:R-:W-:Y:S01]  /*b730*/  VIADD R6, R9, 0xffffff9d ;  /* 0xffffff9d09067836 */ /* 0x000fe20000000000 */
[----:B------:R-:W-:Y:S01]  /*b740*/  ISETP.GE.U32.AND P2, PT, R5, 0x7fffff79, PT ;  /* 0x7fffff790500780c */ /* 0x000fe20003f46070 */
[----:B-1----:R-:W-:Y:S01]  /*b750*/  VIADD R5, R245, 0xffffff9c ;  /* 0xffffff9cf5057836 */ /* 0x002fe20000000000 */
[----:B------:R-:W-:Y:S01]  /*b760*/  LDGSTS.E [R244+0x800c], desc[UR60][R130.64], !P3 ;  /* 0x0800c00082f47fae */ /* 0x000fe2000d92187c */
[----:B------:R-:W1:Y:S01]  /*b770*/  LDC R7, c[0x0][0x230] ;  /* 0x00008c00ff077b82 */ /* 0x000e620000000800 */
[----:B------:R-:W-:-:S02]  /*b780*/  ISETP.GE.U32.AND P3, PT, R6, 0x7fffff1e, PT ;  /* 0x7fffff1e0600780c */ /* 0x000fc40003f66070 */
[----:B------:R-:W-:Y:S01]  /*b790*/  LDGSTS.E [R244+0xc000], desc[UR60][R72.64], !P1 ;  /* 0x0c00000048f47fae */ /* 0x000fe2000c92187c */
[----:B------:R-:W-:Y:S02]  /*b7a0*/  ISETP.GE.U32.AND P1, PT, R5, 0x7fffff1d, PT ;  /* 0x7fffff1d0500780c */ /* 0x000fe40003f26070 */
[----:B------:R-:W-:Y:S01]  /*b7b0*/  LOP3.LUT R245, R3, 0x10, RZ, 0x3c, !PT ;  /* 0x0000001003f57812 */ /* 0x000fe200078e3cff */
[----:B------:R-:W-:Y:S01]  /*b7c0*/  STL.64 [R1+0xb98], R202 ;  /* 0x000b98ca01007387 */ /* 0x000fe20000100a00 */
[----:B------:R-:W1:Y:S03]  /*b7d0*/  LDC R6, c[0x0][0x230] ;  /* 0x00008c00ff067b82 */ /* 0x000e660000000800 */
[----:B------:R-:W-:Y:S01]  /*b7e0*/  VIADD R245, R245, UR6 ;  /* 0x00000006f5f57c36 */ /* 0x000fe20008000000 */
[----:B------:R-:W-:Y:S04]  /*b7f0*/  LDGSTS.E [R244+0xc004], desc[UR60][R70.64], !P4 ;  /* 0x0c00400046f47fae */ /* 0x000fe8000e12187c */
[----:B------:R1:W-:Y:S01]  /*b800*/  STL.64 [R1+0xbb0], R200 ;  /* 0x000bb0c801007387 */ /* 0x0003e20000100a00 */
[----:B------:R-:W3:Y:S03]  /*b810*/  LDC R247, c[0x0][0x230] ;  /* 0x00008c00fff77b82 */ /* 0x000ee60000000800 */
[----:B------:R-:W-:Y:S04]  /*b820*/  LDGSTS.E [R244+0xc008], desc[UR60][R68.64], !P3 ;  /* 0x0c00800044f47fae */ /* 0x000fe8000d92187c */
[----:B------:R-:W-:Y:S01]  /*b830*/  STL.64 [R1+0xbb8], R198 ;  /* 0x000bb8c601007387 */ /* 0x000fe20000100a00 */
[----:B------:R-:W3:Y:S03]  /*b840*/  LDC R246, c[0x0][0x230] ;  /* 0x00008c00fff67b82 */ /* 0x000ee60000000800 */
[----:B------:R-:W-:Y:S04]  /*b850*/  LDGSTS.E [R244+0xc00c], desc[UR60][R66.64], !P1 ;  /* 0x0c00c00042f47fae */ /* 0x000fe8000c92187c */
[----:B------:R-:W-:Y:S01]  /*b860*/  STL.64 [R1+0xbc0], R196 ;  /* 0x000bc0c401007387 */ /* 0x000fe20000100a00 */
[----:B------:R-:W3:Y:S03]  /*b870*/  LDC R243, c[0x0][0x230] ;  /* 0x00008c00fff37b82 */ /* 0x000ee60000000800 */
[----:B------:R-:W-:Y:S05]  /*b880*/  LDGSTS.E [R245], desc[UR60][R238.64], !P0 ;  /* 0x00000000eef57fae */ /* 0x000fea000c12187c */
[----:B------:R-:W3:Y:S01]  /*b890*/  LDC R9, c[0x0][0x230] ;  /* 0x00008c00ff097b82 */ /* 0x000ee20000000800 */
[----:B------:R-:W3:Y:S04]  /*b8a0*/  LDL.LU.64 R238, [R1+0xc88] ;  /* 0x000c880001ee7983 */ /* 0x000ee80000300a00 */
[----:B-1----:R-:W3:Y:S04]  /*b8b0*/  LDL.64 R200, [R1+0x28] ;  /* 0x0000280001c87983 */ /* 0x002ee80000100a00 */
[----:B------:R-:W3:Y:S04]  /*b8c0*/  LDL.64 R202, [R1+0x20] ;  /* 0x0000200001ca7983 */ /* 0x000ee80000100a00 */
[----:B----4-:R-:W-:Y:S04]  /*b8d0*/  LDGSTS.E [R245+0x4], desc[UR60][R240.64], !P6 ;  /* 0x00004000f0f57fae */ /* 0x010fe8000f12187c */
[----:B------:R-:W4:Y:S04]  /*b8e0*/  LDL.64 R240, [R1+0x18] ;  /* 0x0000180001f07983 */ /* 0x000f280000100a00 */
[----:B--2---:R1:W-:Y:S04]  /*b8f0*/  LDGSTS.E [R245+0x8], desc[UR60][R248.64], !P5 ;  /* 0x00008000f8f57fae */ /* 0x0043e8000e92187c */
[----:B---3--:R-:W-:Y:S01]  /*b900*/  LDGSTS.E [R245+0xc], desc[UR60][R250.64], !P2 ;  /* 0x0000c000faf57fae */ /* 0x008fe2000d12187c */
[----:B------:R-:W-:-:S02]  /*b910*/  VIADD R5, R4, 0xfffffff7 ;  /* 0xfffffff704057836 */ /* 0x000fc40000000000 */
[----:B------:R-:W-:Y:S02]  /*b920*/  VIADD R6, R6, 0xffffffda ;  /* 0xffffffda06067836 */ /* 0x000fe40000000000 */
[C---:B------:R-:W-:Y:S01]  /*b930*/  VIADD R184, R4.reuse, 0x7f ;  /* 0x0000007f04b87836 */ /* 0x040fe20000000000 */
[----:B-1----:R-:W1:Y:S01]  /*b940*/  LDC R248, c[0x0][0x230] ;  /* 0x00008c00fff87b82 */ /* 0x002e620000000800 */
[----:B------:R-:W2:Y:S01]  /*b950*/  LDL.64 R250, [R1+0x10] ;  /* 0x0000100001fa7983 */ /* 0x000ea20000100a00 */
[----:B------:R-:W-:Y:S01]  /*b960*/  ISETP.GE.U32.AND P4, PT, R5, 0x7fffff78, PT ;  /* 0x7fffff780500780c */ /* 0x000fe20003f86070 */
[----:B------:R-:W-:-:S05]  /*b970*/  VIADD R5, R4, 0xfffffff6 ;  /* 0xfffffff604057836 */ /* 0x000fca0000000000 */
[----:B------:R-:W3:Y:S01]  /*b980*/  LDC R249, c[0x0][0x230] ;  /* 0x00008c00fff97b82 */ /* 0x000ee20000000800 */
[----:B------:R-:W-:Y:S01]  /*b990*/  ISETP.GE.U32.AND P3, PT, R5, 0x7fffff77, PT ;  /* 0x7fffff770500780c */ /* 0x000fe20003f66070 */
[----:B------:R-:W-:-:S05]  /*b9a0*/  VIADD R5, R4, 0xfffffff5 ;  /* 0xfffffff504057836 */ /* 0x000fca0000000000 */
[----:B------:R-:W-:Y:S01]  /*b9b0*/  ISETP.GE.U32.AND P1, PT, R5, 0x7fffff76, PT ;  /* 0x7fffff760500780c */ /* 0x000fe20003f26070 */
[----:B------:R-:W-:Y:S01]  /*b9c0*/  VIADD R5, R242, 0xffffffdb ;  /* 0xffffffdbf2057836 */ /* 0x000fe20000000000 */
[----:B------:R-:W-:Y:S01]  /*b9d0*/  ISETP.GE.U32.AND P6, PT, R6, 0x7fffff5b, PT ;  /* 0x7fffff5b0600780c */ /* 0x000fe20003fc6070 */
[----:B------:R-:W1:Y:S03]  /*b9e0*/  LDC R242, c[0x0][0x230] ;  /* 0x00008c00fff27b82 */ /* 0x000e660000000800 */
[----:B------:R-:W-:Y:S01]  /*b9f0*/  ISETP.GE.U32.AND P0, PT, R5, 0x7fffff5c, PT ;  /* 0x7fffff5c0500780c */ /* 0x000fe20003f06070 */
[----:B------:R-:W-:-:S04]  /*ba00*/  VIADD R5, R8, 0xffffffd9 ;  /* 0xffffffd908057836 */ /* 0x000fc80000000000 */
[----:B------:R-:W1:Y:S01]  /*ba10*/  LDC R8, c[0x0][0x230] ;  /* 0x00008c00ff087b82 */ /* 0x000e620000000800 */
[----:B------:R-:W-:Y:S01]  /*ba20*/  ISETP.GE.U32.AND P5, PT, R5, 0x7fffff5a, PT ;  /* 0x7fffff5a0500780c */ /* 0x000fe20003fa6070 */
[----:B------:R-:W-:-:S05]  /*ba30*/  VIADD R5, R7, 0xffffffd8 ;  /* 0xffffffd807057836 */ /* 0x000fca0000000000 */
[----:B------:R-:W-:Y:S01]  /*ba40*/  ISETP.GE.U32.AND P2, PT, R5, 0x7fffff59, PT ;  /* 0x7fffff590500780c */ /* 0x000fe20003f46070 */
[----:B------:R-:W-:Y:S01]  /*ba50*/  VIADD R5, R247, 0xffffffbb ;  /* 0xffffffbbf7057836 */ /* 0x000fe20000000000 */
[----:B------:R-:W-:Y:S01]  /*ba60*/  LDGSTS.E [R245+0x4000], desc[UR60][R194.64], !P0 ;  /* 0x04000000c2f57fae */ /* 0x000fe2000c12187c */
[----:B------:R-:W-:Y:S01]  /*ba70*/  IADD3 R6, R246, -0x46, RZ ;  /* 0xffffffbaf6067810 */ /* 0x000fe20007ffe0ff */
[----:B------:R-:W1:Y:S02]  /*ba80*/  LDC R7, c[0x0][0x230] ;  /* 0x00008c00ff077b82 */ /* 0x000e640000000800 */
[----:B------:R-:W-:Y:S01]  /*ba90*/  ISETP.GE.U32.AND P0, PT, R5, 0x7fffff3c, PT ;  /* 0x7fffff3c0500780c */ /* 0x000fe20003f06070 */
[----:B------:R-:W-:Y:S01]  /*baa0*/  VIADD R5, R243, 0xffffffb9 ;  /* 0xffffffb9f3057836 */ /* 0x000fe20000000000 */
[----:B------:R-:W-:Y:S01]  /*bab0*/  LDGSTS.E [R245+0x4004], desc[UR60][R192.64], !P6 ;  /* 0x04004000c0f57fae */ /* 0x000fe2000f12187c */
[----:B------:R-:W-:-:S03]  /*bac0*/  ISETP.GE.U32.AND P6, PT, R6, 0x7fffff3b, PT ;  /* 0x7fffff3b0600780c */ /* 0x000fc60003fc6070 */
[----:B------:R-:W-:Y:S01]  /*bad0*/  LDGSTS.E [R245+0x4008], desc[UR60][R190.64], !P5 ;  /* 0x04008000bef57fae */ /* 0x000fe2000e92187c */
[----:B------:R-:W-:Y:S01]  /*bae0*/  ISETP.GE.U32.AND P5, PT, R5, 0x7fffff3a, PT ;  /* 0x7fffff3a0500780c */ /* 0x000fe20003fa6070 */
[----:B------:R-:W-:Y:S01]  /*baf0*/  VIADD R5, R9, 0xffffffb8 ;  /* 0xffffffb809057836 */ /* 0x000fe20000000000 */
[----:B------:R-:W-:Y:S01]  /*bb00*/  LOP3.LUT R246, R3, 0x20, RZ, 0x3c, !PT ;  /* 0x0000002003f67812 */ /* 0x000fe200078e3cff */
[----:B------:R-:W1:Y:S02]  /*bb10*/  LDC R9, c[0x0][0x230] ;  /* 0x00008c00ff097b82 */ /* 0x000e640000000800 */
[----:B-1----:R-:W-:Y:S01]  /*bb20*/  VIADD R6, R8, 0xffffff9b ;  /* 0xffffff9b08067836 */ /* 0x002fe20000000000 */
[----:B------:R-:W-:Y:S01]  /*bb30*/  LDGSTS.E [R245+0x400c], desc[UR60][R188.64], !P2 ;  /* 0x0400c000bcf57fae */ /* 0x000fe2000d12187c */
[----:B------:R-:W-:-:S03]  /*bb40*/  ISETP.GE.U32.AND P2, PT, R5, 0x7fffff39, PT ;  /* 0x7fffff390500780c */ /* 0x000fc60003f46070 */
[----:B------:R-:W-:Y:S01]  /*bb50*/  LDGSTS.E [R245+0x8000], desc[UR60][R128.64], !P0 ;  /* 0x0800000080f57fae */ /* 0x000fe2000c12187c */
[----:B------:R-:W-:Y:S01]  /*bb60*/  VIADD R246, R246, UR6 ;  /* 0x00000006f6f67c36 */ /* 0x000fe20008000000 */
[----:B------:R-:W1:Y:S02]  /*bb70*/  LDC R247, c[0x0][0x230] ;  /* 0x00008c00fff77b82 */ /* 0x000e640000000800 */
[----:B------:R-:W-:Y:S01]  /*bb80*/  LDGSTS.E [R245+0x8004], desc[UR60][R126.64], !P6 ;  /* 0x080040007ef57fae */ /* 0x000fe2000f12187c */
[----:B------:R-:W-:Y:S01]  /*bb90*/  ISETP.GE.U32.AND P6, PT, R6, 0x7fffff1c, PT ;  /* 0x7fffff1c0600780c */ /* 0x000fe20003fc6070 */
[----:B------:R-:W-:Y:S02]  /*bba0*/  VIADD R5, R4, 0xfffffff4 ;  /* 0xfffffff404057836 */ /* 0x000fe40000000000 */
[----:B------:R-:W-:Y:S01]  /*bbb0*/  VIADD R6, R7, 0xffffff9a ;  /* 0xffffff9a07067836 */ /* 0x000fe20000000000 */
[----:B------:R-:W-:Y:S01]  /*bbc0*/  LDGSTS.E [R245+0x8008], desc[UR60][R124.64], !P5 ;  /* 0x080080007cf57fae */ /* 0x000fe2000e92187c */
[----:B------:R-:W3:Y:S01]  /*bbd0*/  LDC R7, c[0x0][0x230] ;  /* 0x00008c00ff077b82 */ /* 0x000ee20000000800 */
[----:B------:R-:W-:Y:S01]  /*bbe0*/  ISETP.GE.U32.AND P0, PT, R5, 0x7fffff75, PT ;  /* 0x7fffff750500780c */ /* 0x000fe20003f06070 */
[----:B------:R-:W-:Y:S01]  /*bbf0*/  VIADD R5, R242, 0xffffff99 ;  /* 0xffffff99f2057836 */ /* 0x000fe20000000000 */
[----:B------:R-:W-:Y:S01]  /*bc00*/  LDGSTS.E [R245+0x800c], desc[UR60][R122.64], !P2 ;  /* 0x0800c0007af57fae */ /* 0x000fe2000d12187c */
[----:B------:R-:W-:-:S04]  /*bc10*/  ISETP.GE.U32.AND P5, PT, R6, 0x7fffff1b, PT ;  /* 0x7fffff1b0600780c */ /* 0x000fc80003fa6070 */
[----:B------:R-:W-:Y:S01]  /*bc20*/  LDGSTS.E [R245+0xc000], desc[UR60][R64.64], !P6 ;  /* 0x0c00000040f57fae */ /* 0x000fe2000f12187c */
[----:B------:R-:W-:Y:S01]  /*bc30*/  VIADD R6, R9, 0xffffff98 ;  /* 0xffffff9809067836 */ /* 0x000fe20000000000 */
[----:B------:R-:W-:Y:S01]  /*bc40*/  ISETP.GT.AND P6, PT, R184, 0x7f, PT ;  /* 0x0000007fb800780c */ /* 0x000fe20003fc4270 */
[----:B------:R-:W1:Y:S01]  /*bc50*/  LDC R242, c[0x0][0x230] ;  /* 0x00008c00fff27b82 */ /* 0x000e620000000800 */
[----:B------:R-:W-:Y:S02]  /*bc60*/  ISETP.GE.U32.AND P2, PT, R5, 0x7fffff1a, PT ;  /* 0x7fffff1a0500780c */ /* 0x000fe40003f46070 */
[----:B------:R-:W-:Y:S02]  /*bc70*/  SEL R5, RZ, 0x4, !P6 ;  /* 0x00000004ff057807 */ /* 0x000fe40007000000 */
[----:B------:R-:W-:Y:S01]  /*bc80*/  ISETP.GE.U32.AND P6, PT, R6, 0x7fffff19, PT ;  /* 0x7fffff190600780c */ /* 0x000fe20003fc6070 */
[----:B------:R-:W-:Y:S02]  /*bc90*/  STL.64 [R1+0xbc8], R194 ;  /* 0x000bc8c201007387 */ /* 0x000fe40000100a00 */
[----:B------:R-:W1:Y:S02]  /*bca0*/  LDC R9, c[0x0][0x230] ;  /* 0x00008c00ff097b82 */ /* 0x000e640000000800 */
[----:B------:R-:W-:Y:S04]  /*bcb0*/  LDGSTS.E [R245+0xc004], desc[UR60][R62.64], !P5 ;  /* 0x0c0040003ef57fae */ /* 0x000fe8000e92187c */
[----:B------:R-:W-:Y:S02]  /*bcc0*/  STL.64 [R1+0xbd0], R192 ;  /* 0x000bd0c001007387 */ /* 0x000fe40000100a00 */
[----:B------:R-:W1:Y:S02]  /*bcd0*/  LDC R8, c[0x0][0x230] ;  /* 0x00008c00ff087b82 */ /* 0x000e640000000800 */
[----:B------:R-:W-:Y:S04]  /*bce0*/  LDGSTS.E [R245+0xc008], desc[UR60][R60.64], !P2 ;  /* 0x0c0080003cf57fae */ /* 0x000fe8000d12187c */
[----:B------:R-:W-:Y:S02]  /*bcf0*/  STL.64 [R1+0xbd8], R190 ;  /* 0x000bd8be01007387 */ /* 0x000fe40000100a00 */
[----:B------:R-:W1:Y:S02]  /*bd00*/  LDC R243, c[0x0][0x230] ;  /* 0x00008c00fff37b82 */ /* 0x000e640000000800 */
[----:B------:R-:W-:Y:S04]  /*bd10*/  LDGSTS.E [R245+0xc00c], desc[UR60][R58.64], !P6 ;  /* 0x0c00c0003af57fae */ /* 0x000fe8000f12187c */
[----:B------:R-:W-:Y:S04]  /*bd20*/  STL.64 [R1+0xbe0], R188 ;  /* 0x000be0bc01007387 */ /* 0x000fe80000100a00 */
[----:B------:R-:W-:Y:S04]  /*bd30*/  LDGSTS.E [R246], desc[UR60][R200.64], !P4 ;  /* 0x00000000c8f67fae */ /* 0x000fe8000e12187c */
[----:B------:R-:W-:Y:S04]  /*bd40*/  STL [R1+0x65c], R184 ;  /* 0x00065cb801007387 */ /* 0x000fe80000100800 */
[----:B------:R-:W-:Y:S04]  /*bd50*/  LDGSTS.E [R246+0x4], desc[UR60][R202.64], !P3 ;  /* 0x00004000caf67fae */ /* 0x000fe8000d92187c */
[----:B------:R-:W-:Y:S04]  /*bd60*/  STL.64 [R1+0xbe8], R244 ;  /* 0x000be8f401007387 */ /* 0x000fe80000100a00 */
[----:B----4-:R-:W-:Y:S04]  /*bd70*/  LDGSTS.E [R246+0x8], desc[UR60][R240.64], !P1 ;  /* 0x00008000f0f67fae */ /* 0x010fe8000c92187c */
[----:B------:R-:W4:Y:S04]  /*bd80*/  LDL.64 R240, [R1+0x8] ;  /* 0x0000080001f07983 */ /* 0x000f280000100a00 */
[----:B--2---:R-:W-:Y:S04]  /*bd90*/  LDGSTS.E [R246+0xc], desc[UR60][R250.64], !P0 ;  /* 0x0000c000faf67fae */ /* 0x004fe8000c12187c */
[----:B------:R-:W2:Y:S01]  /*bda0*/  LDL.64 R250, [R1] ;  /* 0x0000000001fa7983 */ /* 0x000ea20000100a00 */
[----:B------:R-:W-:Y:S01]  /*bdb0*/  ISETP.GE.AND P5, PT, R185, UR4, PT ;  /* 0x00000004b9007c0c */ /* 0x000fe2000bfa6270 */
[----:B------:R-:W-:-:S03]  /*bdc0*/  VIADD R6, R4, 0xfffffff3 ;  /* 0xfffffff304067836 */ /* 0x000fc60000000000 */
[----:B------:R-:W-:Y:S02]  /*bdd0*/  SEL R4, R5, RZ, !P5 ;  /* 0x000000ff05047207 */ /* 0x000fe40006800000 */
[----:B------:R-:W-:Y:S02]  /*bde0*/  ISETP.GE.U32.AND P5, PT, R6, 0x7fffff74, PT ;  /* 0x7fffff740600780c */ /* 0x000fe40003fa6070 */
[----:B------:R-:W-:Y:S01]  /*bdf0*/  ISETP.NE.U32.AND P2, PT, R4, RZ, PT ;  /* 0x000000ff0400720c */ /* 0x000fe20003f45070 */
[----:B---3--:R-:W-:Y:S01]  /*be00*/  VIADD R4, R7, 0xffffffd7 ;  /* 0xffffffd707047836 */ /* 0x008fe20000000000 */
[----:B------:R-:W3:Y:S04]  /*be10*/  LDC R6, c[0x0][0x230] ;  /* 0x00008c00ff067b82 */ /* 0x000ee80000000800 */
[----:B------:R-:W-:Y:S01]  /*be20*/  ISETP.GE.U32.AND P6, PT, R4, 0x7fffff58, PT ;  /* 0x7fffff580400780c */ /* 0x000fe20003fc6070 */
[----:B-1----:R-:W-:Y:S01]  /*be30*/  VIADD R4, R242, 0xffffffd6 ;  /* 0xffffffd6f2047836 */ /* 0x002fe20000000000 */
[----:B------:R-:W-:-:S02]  /*be40*/  IADD3 R5, R248, -0x2b, RZ ;  /* 0xffffffd5f8057810 */ /* 0x000fc40007ffe0ff */
[----:B------:R-:W1:Y:S02]  /*be50*/  LDC R7, c[0x0][0x230] ;  /* 0x00008c00ff077b82 */ /* 0x000e640000000800 */
[----:B------:R-:W-:Y:S01]  /*be60*/  ISETP.GE.U32.AND P4, PT, R4, 0x7fffff57, PT ;  /* 0x7fffff570400780c */ /* 0x000fe20003f86070 */
[----:B------:R-:W-:-:S05]  /*be70*/  VIADD R4, R247, 0xffffffd4 ;  /* 0xffffffd4f7047836 */ /* 0x000fca0000000000 */
[----:B------:R-:W-:Y:S01]  /*be80*/  ISETP.GE.U32.AND P1, PT, R4, 0x7fffff55, PT ;  /* 0x7fffff550400780c */ /* 0x000fe20003f26070 */
[----:B------:R-:W-:Y:S01]  /*be90*/  VIADD R4, R9, 0xffffffb6 ;  /* 0xffffffb609047836 */ /* 0x000fe20000000000 */
[----:B------:R-:W1:Y:S01]  /*bea0*/  LDC R248, c[0x0][0x230] ;  /* 0x00008c00fff87b82 */ /* 0x000e620000000800 */
[----:B------:R-:W-:Y:S03]  /*beb0*/  LDGSTS.E [R246+0x4000], desc[UR60][R186.64], !P6 ;  /* 0x04000000baf67fae */ /* 0x000fe6000f12187c */
[----:B------:R-:W-:Y:S01]  /*bec0*/  ISETP.GE.U32.AND P6, PT, R4, 0x7fffff37, PT ;  /* 0x7fffff370400780c */ /* 0x000fe20003fc6070 */
[----:B------:R-:W-:Y:S01]  /*bed0*/  LDGSTS.E [R246+0x4004], desc[UR60][R182.64], !P4 ;  /* 0x04004000b6f67fae */ /* 0x000fe2000e12187c */
[----:B---3--:R-:W-:Y:S02]  /*bee0*/  VIADD R4, R6, 0xffffffb5 ;  /* 0xffffffb506047836 */ /* 0x008fe40000000000 */
[----:B------:R-:W3:Y:S01]  /*bef0*/  LDC R6, c[0x0][0x230] ;  /* 0x00008c00ff067b82 */ /* 0x000ee20000000800 */
[----:B------:R-:W-:Y:S01]  /*bf00*/  ISETP.GE.U32.AND P3, PT, R5, 0x7fffff56, PT ;  /* 0x7fffff560500780c */ /* 0x000fe20003f66070 */
[----:B------:R-:W-:-:S06]  /*bf10*/  VIADD R5, R8, 0xffffffb7 ;  /* 0xffffffb708057836 */ /* 0x000fcc0000000000 */
[----:B------:R-:W3:Y:S01]  /*bf20*/  LDC R247, c[0x0][0x230] ;  /* 0x00008c00fff77b82 */ /* 0x000ee20000000800 */
[----:B------:R-:W-:Y:S02]  /*bf30*/  ISETP.GE.U32.AND P0, PT, R5, 0x7fffff38, PT ;  /* 0x7fffff380500780c */ /* 0x000fe40003f06070 */
[----:B------:R-:W-:Y:S01]  /*bf40*/  ISETP.GE.U32.AND P4, PT, R4, 0x7fffff36, PT ;  /* 0x7fffff360400780c */ /* 0x000fe20003f86070 */
[----:B------:R-:W-:Y:S02]  /*bf50*/  VIADD R4, R243, 0xffffff97 ;  /* 0xffffff97f3047836 */ /* 0x000fe40000000000 */
[----:B------:R-:W-:Y:S02]  /*bf60*/  LDGSTS.E [R246+0x4008], desc[UR60][R180.64], !P3 ;  /* 0x04008000b4f67fae */ /* 0x000fe4000d92187c */
[----:B------:R-:W3:Y:S01]  /*bf70*/  LDC R9, c[0x0][0x230] ;  /* 0x00008c00ff097b82 */ /* 0x000ee20000000800 */
[----:B-1----:R-:W-:Y:S01]  /*bf80*/  VIADD R5, R7, 0xffffffb4 ;  /* 0xffffffb407057836 */ /* 0x002fe20000000000 */
[----:B------:R-:W-:Y:S01]  /*bf90*/  LDGSTS.E [R246+0x400c], desc[UR60][R178.64], !P1 ;  /* 0x0400c000b2f67fae */ /* 0x000fe2000c92187c */
[----:B------:R-:W-:-:S05]  /*bfa0*/  ISETP.GE.U32.AND P1, PT, R4, 0x7fffff18, PT ;  /* 0x7fffff180400780c */ /* 0x000fca0003f26070 */
[----:B------:R-:W1:Y:S01]  /*bfb0*/  LDC R242, c[0x0][0x230] ;  /* 0x00008c00fff27b82 */ /* 0x000e620000000800 */
[----:B------:R-:W-:Y:S01]  /*bfc0*/  VIADD R4, R248, 0xffffff95 ;  /* 0xffffff95f8047836 */ /* 0x000fe20000000000 */
[----:B------:R-:W-:Y:S04]  /*bfd0*/  LDGSTS.E [R246+0x8000], desc[UR60][R120.64], !P0 ;  /* 0x0800000078f67fae */ /* 0x000fe8000c12187c */
[----:B------:R-:W-:Y:S02]  /*bfe0*/  LDGSTS.E [R246+0x8004], desc[UR60][R118.64], !P6 ;  /* 0x0800400076f67fae */ /* 0x000fe4000f12187c */
[----:B------:R-:W1:Y:S01]  /*bff0*/  LDC R7, c[0x0][0x230] ;  /* 0x00008c00ff077b82 */ /* 0x000e620000000800 */
[----:B------:R-:W-:Y:S01]  /*c000*/  ISETP.GE.U32.AND P6, PT, R4, 0x7fffff16, PT ;  /* 0x7fffff160400780c */ /* 0x000fe20003fc6070 */
[----:B---3--:R-:W-:-:S06]  /*c010*/  VIADD R4, R6, 0xffffff94 ;  /* 0xffffff9406047836 */ /* 0x008fcc0000000000 */
[----:B------:R-:W3:Y:S01]  /*c020*/  LDC R8, c[0x0][0x230] ;  /* 0x00008c00ff087b82 */ /* 0x000ee20000000800 */
[----:B------:R-:W-:Y:S01]  /*c030*/  ISETP.GE.U32.AND P3, PT, R5, 0x7fffff35, PT ;  /* 0x7fffff350500780c */ /* 0x000fe20003f66070 */
[----:B------:R-:W-:Y:S01]  /*c040*/  VIADD R5, R247, 0xffffff96 ;  /* 0xffffff96f7057836 */ /* 0x000fe20000000000 */
[----:B------:R-:W-:Y:S05]  /*c050*/  LDGSTS.E [R246+0x8008], desc[UR60][R116.64], !P4 ;  /* 0x0800800074f67fae */ /* 0x000fea000e12187c */
[----:B------:R-:W3:Y:S01]  /*c060*/  LDC R6, c[0x0][0x230] ;  /* 0x00008c00ff067b82 */ /* 0x000ee20000000800 */
[----:B------:R-:W-:Y:S01]  /*c070*/  ISETP.GE.U32.AND P0, PT, R5, 0x7fffff17, PT ;  /* 0x7fffff170500780c */ /* 0x000fe20003f06070 */
[----:B------:R-:W-:Y:S01]  /*c080*/  VIADD R5, R9, 0xfffffff2 ;  /* 0xfffffff209057836 */ /* 0x000fe20000000000 */
[----:B------:R-:W-:-:S05]  /*c090*/  ISETP.GE.U32.AND P4, PT, R4, 0x7fffff15, PT ;  /* 0x7fffff150400780c */ /* 0x000fca0003f86070 */
[----:B------:R-:W3:Y:S01]  /*c0a0*/  LDC R243, c[0x0][0x230] ;  /* 0x00008c00fff37b82 */ /* 0x000ee20000000800 */
[----:B-1----:R-:W-:Y:S01]  /*c0b0*/  VIADD R4, R242, 0xfffffff1 ;  /* 0xfffffff1f2047836 */ /* 0x002fe20000000000 */
[----:B------:R-:W-:Y:S01]  /*c0c0*/  LDGSTS.E [R246+0x800c], desc[UR60][R114.64], !P3 ;  /* 0x0800c00072f67fae */ /* 0x000fe2000d92187c */
[----:B------:R-:W-:-:S05]  /*c0d0*/  ISETP.GE.U32.AND P3, PT, R5, 0x7fffff73, PT ;  /* 0x7fffff730500780c */ /* 0x000fca0003f66070 */
[----:B------:R-:W1:Y:S01]  /*c0e0*/  LDC R9, c[0x0][0x230] ;  /* 0x00008c00ff097b82 */ /* 0x000e620000000800 */
[----:B------:R-:W-:Y:S01]  /*c0f0*/  LDGSTS.E [R246+0xc000], desc[UR60][R56.64], !P1 ;  /* 0x0c00000038f67fae */ /* 0x000fe2000c92187c */
[----:B------:R-:W-:Y:S01]  /*c100*/  ISETP.GE.U32.AND P1, PT, R4, 0x7fffff72, PT ;  /* 0x7fffff720400780c */ /* 0x000fe20003f26070 */
[----:B------:R-:W-:-:S05]  /*c110*/  VIADD R5, R7, 0xfffffff0 ;  /* 0xfffffff007057836 */ /* 0x000fca0000000000 */
[----:B------:R-:W4:Y:S01]  /*c120*/  LDC R242, c[0x0][0x230] ;  /* 0x00008c00fff27b82 */ /* 0x000f220000000800 */
[----:B---3--:R-:W-:Y:S01]  /*c130*/  IADD3 R4, R8, -0x2d, RZ ;  /* 0xffffffd308047810 */ /* 0x008fe20007ffe0ff */
[----:B------:R-:W-:Y:S01]  /*c140*/  LDGSTS.E [R246+0xc004], desc[UR60][R54.64], !P0 ;  /* 0x0c00400036f67fae */ /* 0x000fe2000c12187c */
[----:B------:R-:W-:-:S03]  /*c150*/  LOP3.LUT R247, R3, 0x30, RZ, 0x3c, !PT ;  /* 0x0000003003f77812 */ /* 0x000fc600078e3cff */
[----:B------:R-:W-:Y:S02]  /*c160*/  LDGSTS.E [R246+0xc008], desc[UR60][R52.64], !P6 ;  /* 0x0c00800034f67fae */ /* 0x000fe4000f12187c */
[----:B------:R-:W3:Y:S01]  /*c170*/  LDC R7, c[0x0][0x230] ;  /* 0x00008c00ff077b82 */ /* 0x000ee20000000800 */
[----:B------:R-:W-:Y:S01]  /*c180*/  ISETP.GE.U32.AND P6, PT, R4, 0x7fffff54, PT ;  /* 0x7fffff540400780c */ /* 0x000fe20003fc6070 */
[----:B------:R-:W-:Y:S01]  /*c190*/  VIADD R4, R6, 0xffffffd2 ;  /* 0xffffffd206047836 */ /* 0x000fe20000000000 */
[----:B------:R-:W-:Y:S05]  /*c1a0*/  LDGSTS.E [R246+0xc00c], desc[UR60][R50.64], !P4 ;  /* 0x0c00c00032f67fae */ /* 0x000fea000e12187c */
[----:B------:R-:W3:Y:S01]  /*c1b0*/  LDC R8, c[0x0][0x230] ;  /* 0x00008c00ff087b82 */ /* 0x000ee20000000800 */
[----:B------:R-:W-:Y:S01]  /*c1c0*/  VIADD R247, R247, UR6 ;  /* 0x00000006f7f77c36 */ /* 0x000fe20008000000 */
[----:B------:R-:W-:Y:S01]  /*c1d0*/  ISETP.GE.U32.AND P4, PT, R4, 0x7fffff53, PT ;  /* 0x7fffff530400780c */ /* 0x000fe20003f86070 */
[----:B------:R-:W-:-:S05]  /*c1e0*/  VIADD R4, R243, 0xffffffd1 ;  /* 0xffffffd1f3047836 */ /* 0x000fca0000000000 */
[----:B------:R-:W3:Y:S01]  /*c1f0*/  LDC R6, c[0x0][0x230] ;  /* 0x00008c00ff067b82 */ /* 0x000ee20000000800 */
[----:B------:R-:W-:Y:S01]  /*c200*/  ISETP.GE.U32.AND P0, PT, R5, 0x7fffff71, PT ;  /* 0x7fffff710500780c */ /* 0x000fe20003f06070 */
[----:B-1----:R-:W-:-:S06]  /*c210*/  VIADD R5, R9, 0xffffffd0 ;  /* 0xffffffd009057836 */ /* 0x002fcc0000000000 */
[----:B------:R-:W1:Y:S08]  /*c220*/  LDC R248, c[0x0][0x230] ;  /* 0x00008c00fff87b82 */ /* 0x000e700000000800 */
[----:B------:R-:W1:Y:S08]  /*c230*/  LDC R243, c[0x0][0x230] ;  /* 0x00008c00fff37b82 */ /* 0x000e700000000800 */
[----:B------:R-:W1:Y:S01]  /*c240*/  LDC R9, c[0x0][0x230] ;  /* 0x00008c00ff097b82 */ /* 0x000e620000000800 */
[----:B----4-:R-:W-:Y:S01]  /*c250*/  LDGSTS.E [R247], desc[UR60][R240.64], !P5 ;  /* 0x00000000f0f77fae */ /* 0x010fe2000e92187c */
[----:B------:R-:W-:Y:S01]  /*c260*/  ISETP.GE.U32.AND P5, PT, R4, 0x7fffff52, PT ;  /* 0x7fffff520400780c */ /* 0x000fe20003fa6070 */
[----:B------:R-:W-:-:S05]  /*c270*/  VIADD R4, R242, 0xffffffb3 ;  /* 0xffffffb3f2047836 */ /* 0x000fca0000000000 */
[----:B------:R-:W4:Y:S01]  /*c280*/  LDC R242, c[0x0][0x230] ;  /* 0x00008c00fff27b82 */ /* 0x000f220000000800 */
[----:B--2---:R2:W-:Y:S01]  /*c290*/  LDGSTS.E [R247+0x4], desc[UR60][R250.64], !P3 ;  /* 0x00004000faf77fae */ /* 0x0045e2000d92187c */
[----:B------:R-:W-:Y:S01]  /*c2a0*/  ISETP.GE.U32.AND P3, PT, R5, 0x7fffff51, PT ;  /* 0x7fffff510500780c */ /* 0x000fe20003f66070 */
[----:B---3--:R-:W-:Y:S02]  /*c2b0*/  VIADD R5, R7, 0xffffffb2 ;  /* 0xffffffb207057836 */ /* 0x008fe40000000000 */
[----:B------:R-:W-:Y:S01]  /*c2c0*/  LDGSTS.E [R247+0x8], desc[UR60][R238.64], !P1 ;  /* 0x00008000eef77fae */ /* 0x000fe2000c92187c */
[----:B------:R-:W-:Y:S01]  /*c2d0*/  ISETP.GE.U32.AND P1, PT, R4, 0x7fffff34, PT ;  /* 0x7fffff340400780c */ /* 0x000fe20003f26070 */
[----:B------:R-:W-:Y:S01]  /*c2e0*/  VIADD R4, R8, 0xffffffb1 ;  /* 0xffffffb108047836 */ /* 0x000fe20000000000 */
[----:B------:R-:W3:Y:S01]  /*c2f0*/  LDC R7, c[0x0][0x230] ;  /* 0x00008c00ff077b82 */ /* 0x000ee20000000800 */
[----:B------:R-:W-:Y:S04]  /*c300*/  LDGSTS.E [R247+0xc], desc[UR60][R236.64], !P0 ;  /* 0x0000c000ecf77fae */ /* 0x000fe8000c12187c */
[----:B------:R-:W-:Y:S01]  /*c310*/  LDGSTS.E [R247+0x4000], desc[UR60][R176.64], !P6 ;  /* 0x04000000b0f77fae */ /* 0x000fe2000f12187c */
[----:B------:R-:W-:Y:S01]  /*c320*/  ISETP.GE.U32.AND P6, PT, R4, 0x7fffff32, PT ;  /* 0x7fffff320400780c */ /* 0x000fe20003fc6070 */
[----:B------:R-:W-:Y:S01]  /*c330*/  VIADD R4, R6, 0xffffffb0 ;  /* 0xffffffb006047836 */ /* 0x000fe20000000000 */
[----:B------:R-:W-:Y:S01]  /*c340*/  ISETP.GE.U32.AND P0, PT, R5, 0x7fffff33, PT ;  /* 0x7fffff330500780c */ /* 0x000fe20003f06070 */
[----:B------:R-:W-:Y:S01]  /*c350*/  LDGSTS.E [R247+0x4004], desc[UR60][R174.64], !P4 ;  /* 0x04004000aef77fae */ /* 0x000fe2000e12187c */
[----:B------:R-:W2:Y:S02]  /*c360*/  LDC R8, c[0x0][0x230] ;  /* 0x00008c00ff087b82 */ /* 0x000ea40000000800 */
[----:B------:R-:W-:Y:S01]  /*c370*/  ISETP.GE.U32.AND P4, PT, R4, 0x7fffff31, PT ;  /* 0x7fffff310400780c */ /* 0x000fe20003f86070 */
[----:B-1----:R-:W-:Y:S01]  /*c380*/  VIADD R4, R248, 0xffffff92 ;  /* 0xffffff92f8047836 */ /* 0x002fe20000000000 */
[----:B------:R-:W-:Y:S04]  /*c390*/  LDGSTS.E [R247+0x4008], desc[UR60][R172.64], !P5 ;  /* 0x04008000acf77fae */ /* 0x000fe8000e92187c */
[----:B------:R-:W-:Y:S01]  /*c3a0*/  LDGSTS.E [R247+0x400c], desc[UR60][R170.64], !P3 ;  /* 0x0400c000aaf77fae */ /* 0x000fe2000d92187c */
[----:B------:R-:W-:Y:S01]  /*c3b0*/  ISETP.GE.U32.AND P3, PT, R4, 0x7fffff13, PT ;  /* 0x7fffff130400780c */ /* 0x000fe20003f66070 */
[----:B------:R-:W1:Y:S01]  /*c3c0*/  LDC R6, c[0x0][0x230] ;  /* 0x00008c00ff067b82 */ /* 0x000e620000000800 */
[----:B----4-:R-:W-:Y:S01]  /*c3d0*/  VIADD R4, R242, 0xffffff90 ;  /* 0xffffff90f2047836 */ /* 0x010fe20000000000 */
[----:B------:R-:W-:Y:S01]  /*c3e0*/  LDGSTS.E [R247+0x8000], desc[UR60][R112.64], !P1 ;  /* 0x0800000070f77fae */ /* 0x000fe2000c92187c */
[----:B------:R-:W-:-:S03]  /*c3f0*/  VIADD R5, R243, 0xffffff93 ;  /* 0xffffff93f3057836 */ /* 0x000fc60000000000 */
[----:B------:R-:W-:Y:S02]  /*c400*/  LDGSTS.E [R247+0x8004], desc[UR60][R110.64], !P0 ;  /* 0x080040006ef77fae */ /* 0x000fe4000c12187c */
[----:B------:R-:W4:Y:S01]  /*c410*/  LDC R248, c[0x0][0x230] ;  /* 0x00008c00fff87b82 */ /* 0x000f220000000800 */
[----:B------:R-:W-:Y:S01]  /*c420*/  ISETP.GE.U32.AND P0, PT, R4, 0x7fffff11, PT ;  /* 0x7fffff110400780c */ /* 0x000fe20003f06070 */
[----:B------:R-:W-:Y:S01]  /*c430*/  LDGSTS.E [R247+0x8008], desc[UR60][R108.64], !P6 ;  /* 0x080080006cf77fae */ /* 0x000fe2000f12187c */
[----:B---3--:R-:W-:Y:S02]  /*c440*/  IADD3 R4, R7, -0x11, RZ ;  /* 0xffffffef07047810 */ /* 0x008fe40007ffe0ff */
[----:B------:R-:W-:Y:S01]  /*c450*/  ISETP.GE.U32.AND P5, PT, R5, 0x7fffff14, PT ;  /* 0x7fffff140500780c */ /* 0x000fe20003fa6070 */
[----:B------:R-:W-:Y:S02]  /*c460*/  LDGSTS.E [R247+0x800c], desc[UR60][R106.64], !P4 ;  /* 0x0800c0006af77fae */ /* 0x000fe4000e12187c */
[----:B------:R-:W3:Y:S01]  /*c470*/  LDC R7, c[0x0][0x230] ;  /* 0x00008c00ff077b82 */ /* 0x000ee20000000800 */
[----:B------:R-:W-:-:S07]  /*c480*/  VIADD R5, R9, 0xffffff91 ;  /* 0xffffff9109057836 */ /* 0x000fce0000000000 */
[----:B------:R-:W3:Y:S01]  /*c490*/  LDC R243, c[0x0][0x230] ;  /* 0x00008c00fff37b82 */ /* 0x000ee20000000800 */
[----:B------:R-:W-:Y:S01]  /*c4a0*/  ISETP.GE.U32.AND P1, PT, R5, 0x7fffff12, PT ;  /* 0x7fffff120500780c */ /* 0x000fe20003f26070 */
[----:B------:R-:W-:Y:S01]  /*c4b0*/  LDGSTS.E [R247+0xc000], desc[UR60][R48.64], !P5 ;  /* 0x0c00000030f77fae */ /* 0x000fe2000e92187c */
[----:B------:R-:W-:-:S05]  /*c4c0*/  ISETP.GE.U32.AND P6, PT, R4, 0x7fffff70, PT ;  /* 0x7fffff700400780c */ /* 0x000fca0003fc6070 */
[----:B------:R-:W3:Y:S01]  /*c4d0*/  LDC R9, c[0x0][0x230] ;  /* 0x00008c00ff097b82 */ /* 0x000ee20000000800 */
[----:B--2---:R-:W-:Y:S01]  /*c4e0*/  VIADD R4, R8, 0xffffffed ;  /* 0xffffffed08047836 */ /* 0x004fe20000000000 */
[----:B------:R-:W-:Y:S01]  /*c4f0*/  LDGSTS.E [R247+0xc004], desc[UR60][R46.64], !P3 ;  /* 0x0c0040002ef77fae */ /* 0x000fe2000d92187c */
[----:B-1----:R-:W-:-:S05]  /*c500*/  VIADD R5, R6, 0xffffffee ;  /* 0xffffffee06057836 */ /* 0x002fca0000000000 */
[----:B------:R-:W1:Y:S01]  /*c510*/  LDC R8, c[0x0][0x230] ;  /* 0x00008c00ff087b82 */ /* 0x000e620000000800 */
[----:B------:R-:W-:Y:S01]  /*c520*/  ISETP.GE.U32.AND P5, PT, R4, 0x7fffff6e, PT ;  /* 0x7fffff6e0400780c */ /* 0x000fe20003fa6070 */
[----:B----4-:R-:W-:Y:S01]  /*c530*/  VIADD R4, R248, 0xffffffcf ;  /* 0xffffffcff8047836 */ /* 0x010fe20000000000 */
[----:B------:R-:W-:Y:S05]  /*c540*/  LDGSTS.E [R247+0xc008], desc[UR60][R44.64], !P1 ;  /* 0x0c0080002cf77fae */ /* 0x000fea000c92187c */
[----:B------:R-:W2:Y:S01]  /*c550*/  LDC R6, c[0x0][0x230] ;  /* 0x00008c00ff067b82 */ /* 0x000ea20000000800 */
[----:B------:R-:W-:Y:S01]  /*c560*/  ISETP.GE.U32.AND P1, PT, R4, 0x7fffff50, PT ;  /* 0x7fffff500400780c */ /* 0x000fe20003f26070 */
[----:B---3--:R-:W-:Y:S01]  /*c570*/  VIADD R4, R7, 0xffffffce ;  /* 0xffffffce07047836 */ /* 0x008fe20000000000 */
[----:B------:R-:W-:Y:S01]  /*c580*/  LOP3.LUT R248, R3, 0x40, RZ, 0x3c, !PT ;  /* 0x0000004003f87812 */ /* 0x000fe200078e3cff */
[----:B------:R-:W-:Y:S01]  /*c590*/  LDGSTS.E [R247+0xc00c], desc[UR60][R42.64], !P0 ;  /* 0x0c00c0002af77fae */ /* 0x000fe2000c12187c */
[----:B------:R-:W-:-:S03]  /*c5a0*/  ISETP.GE.U32.AND P4, PT, R5, 0x7fffff6f, PT ;  /* 0x7fffff6f0500780c */ /* 0x000fc60003f86070 */
[----:B------:R-:W3:Y:S01]  /*c5b0*/  LDC R7, c[0x0][0x230] ;  /* 0x00008c00ff077b82 */ /* 0x000ee20000000800 */
[----:B------:R-:W-:Y:S01]  /*c5c0*/  VIADD R5, R243, 0xffffffec ;  /* 0xffffffecf3057836 */ /* 0x000fe20000000000 */
[----:B------:R-:W-:Y:S01]  /*c5d0*/  ISETP.GE.U32.AND P0, PT, R4, 0x7fffff4f, PT ;  /* 0x7fffff4f0400780c */ /* 0x000fe20003f06070 */
[----:B------:R-:W-:Y:S02]  /*c5e0*/  VIADD R248, R248, UR6 ;  /* 0x00000006f8f87c36 */ /* 0x000fe40008000000 */
[----:B------:R-:W-:-:S03]  /*c5f0*/  VIADD R4, R9, 0xffffffcd ;  /* 0xffffffcd09047836 */ /* 0x000fc60000000000 */
[----:B------:R-:W4:Y:S01]  /*c600*/  LDC R243, c[0x0][0x230] ;  /* 0x00008c00fff37b82 */ /* 0x000f220000000800 */
[----:B------:R-:W-:Y:S01]  /*c610*/  ISETP.GE.U32.AND P3, PT, R5, 0x7fffff6d, PT ;  /* 0x7fffff6d0500780c */ /* 0x000fe20003f66070 */
[----:B------:R-:W-:Y:S01]  /*c620*/  LDGSTS.E [R248], desc[UR60][R234.64], !P6 ;  /* 0x00000000eaf87fae */ /* 0x000fe2000f12187c */
[----:B------:R-:W-:Y:S01]  /*c630*/  ISETP.GE.U32.AND P6, PT, R4, 0x7fffff4e, PT ;  /* 0x7fffff4e0400780c */ /* 0x000fe20003fc6070 */
[----:B-1----:R-:W-:Y:S02]  /*c640*/  VIADD R4, R8, 0xffffffaf ;  /* 0xffffffaf08047836 */ /* 0x002fe40000000000 */
[----:B------:R-:W-:Y:S02]  /*c650*/  LDGSTS.E [R248+0x4], desc[UR60][R232.64], !P4 ;  /* 0x00004000e8f87fae */ /* 0x000fe4000e12187c */
[----:B------:R-:W1:Y:S01]  /*c660*/  LDC R242, c[0x0][0x230] ;  /* 0x00008c00fff27b82 */ /* 0x000e620000000800 */
[----:B--2---:R-:W-:Y:S01]  /*c670*/  VIADD R5, R6, 0xffffffcc ;  /* 0xffffffcc06057836 */ /* 0x004fe20000000000 */
[----:B------:R-:W-:Y:S01]  /*c680*/  LDGSTS.E [R248+0x8], desc[UR60][R230.64], !P5 ;  /* 0x00008000e6f87fae */ /* 0x000fe2000e92187c */
[----:B------:R-:W-:-:S05]  /*c690*/  ISETP.GE.U32.AND P5, PT, R4, 0x7fffff30, PT ;  /* 0x7fffff300400780c */ /* 0x000fca0003fa6070 */
[----:B------:R-:W2:Y:S01]  /*c6a0*/  LDC R250, c[0x0][0x230] ;  /* 0x00008c00fffa7b82 */ /* 0x000ea20000000800 */
[----:B------:R-:W-:Y:S01]  /*c6b0*/  VIADD R4, R249, 0xffffffad ;  /* 0xffffffadf9047836 */ /* 0x000fe20000000000 */
[----:B------:R-:W-:Y:S04]  /*c6c0*/  LDGSTS.E [R248+0xc], desc[UR60][R228.64], !P3 ;  /* 0x0000c000e4f87fae */ /* 0x000fe8000d92187c */
[----:B------:R-:W-:Y:S02]  /*c6d0*/  LDGSTS.E [R248+0x4000], desc[UR60][R168.64], !P1 ;  /* 0x04000000a8f87fae */ /* 0x000fe4000c92187c */
[----:B------:R-:W2:Y:S01]  /*c6e0*/  LDC R6, c[0x0][0x230] ;  /* 0x00008c00ff067b82 */ /* 0x000ea20000000800 */
[----:B------:R-:W-:Y:S01]  /*c6f0*/  ISETP.GE.U32.AND P1, PT, R4, 0x7fffff2e, PT ;  /* 0x7fffff2e0400780c */ /* 0x000fe20003f26070 */
[----:B---3--:R-:W-:-:S06]  /*c700*/  VIADD R4, R7, 0xffffffac ;  /* 0xffffffac07047836 */ /* 0x008fcc0000000000 */
[----:B------:R-:W3:Y:S01]  /*c710*/  LDC R9, c[0x0][0x230] ;  /* 0x00008c00ff097b82 */ /* 0x000ee20000000800 */
[----:B------:R-:W-:Y:S01]  /*c720*/  ISETP.GE.U32.AND P4, PT, R5, 0x7fffff4d, PT ;  /* 0x7fffff4d0500780c */ /* 0x000fe20003f86070 */
[----:B----4-:R-:W-:Y:S01]  /*c730*/  VIADD R5, R243, 0xffffffae ;  /* 0xffffffaef3057836 */ /* 0x010fe20000000000 */
[----:B------:R-:W-:Y:S05]  /*c740*/  LDGSTS.E [R248+0x4004], desc[UR60][R166.64], !P0 ;  /* 0x04004000a6f87fae */ /* 0x000fea000c12187c */
[----:B------:R-:W4:Y:S01]  /*c750*/  LDC R7, c[0x0][0x230] ;  /* 0x00008c00ff077b82 */ /* 0x000f220000000800 */
[----:B------:R-:W-:Y:S01]  /*c760*/  ISETP.GE.U32.AND P3, PT, R5, 0x7fffff2f, PT ;  /* 0x7fffff2f0500780c */ /* 0x000fe20003f66070 */
[----:B------:R-:W-:Y:S01]  /*c770*/  LDGSTS.E [R248+0x4008], desc[UR60][R164.64], !P6 ;  /* 0x04008000a4f87fae */ /* 0x000fe2000f12187c */
[----:B------:R-:W-:-:S05]  /*c780*/  ISETP.GE.U32.AND P0, PT, R4, 0x7fffff2d, PT ;  /* 0x7fffff2d0400780c */ /* 0x000fca0003f06070 */
[----:B------:R-:W4:Y:S01]  /*c790*/  LDC R243, c[0x0][0x230] ;  /* 0x00008c00fff37b82 */ /* 0x000f220000000800 */
[----:B-1----:R-:W-:Y:S01]  /*c7a0*/  IADD3 R5, R242, -0x71, RZ ;  /* 0xffffff8ff2057810 */ /* 0x002fe20007ffe0ff */
[----:B--2---:R-:W-:Y:S01]  /*c7b0*/  VIADD R4, R250, 0xffffff8e ;  /* 0xffffff8efa047836 */ /* 0x004fe20000000000 */
[----:B------:R1:W-:Y:S05]  /*c7c0*/  LDGSTS.E [R248+0x400c], desc[UR60][R162.64], !P4 ;  /* 0x0400c000a2f87fae */ /* 0x0003ea000e12187c */
[----:B------:R-:W2:Y:S01]  /*c7d0*/  LDC R8, c[0x0][0x230] ;  /* 0x00008c00ff087b82 */ /* 0x000ea20000000800 */
[----:B------:R-:W-:Y:S01]  /*c7e0*/  ISETP.GE.U32.AND P6, PT, R5, 0x7fffff10, PT ;  /* 0x7fffff100500780c */ /* 0x000fe20003fc6070 */
[----:B------:R-:W-:Y:S01]  /*c7f0*/  VIADD R5, R6, 0xffffff8d ;  /* 0xffffff8d06057836 */ /* 0x000fe20000000000 */
[----:B------:R-:W-:-:S05]  /*c800*/  ISETP.GE.U32.AND P4, PT, R4, 0x7fffff0f, PT ;  /* 0x7fffff0f0400780c */ /* 0x000fca0003f86070 */
[----:B------:R-:W1:Y:S01]  /*c810*/  LDC R249, c[0x0][0x230] ;  /* 0x00008c00fff97b82 */ /* 0x000e620000000800 */
[----:B---3--:R-:W-:Y:S01]  /*c820*/  VIADD R4, R9, 0xffffff8c ;  /* 0xffffff8c09047836 */ /* 0x008fe20000000000 */
[----:B------:R-:W-:Y:S04]  /*c830*/  LDGSTS.E [R248+0x8000], desc[UR60][R104.64], !P5 ;  /* 0x0800000068f87fae */ /* 0x000fe8000e92187c */
[----:B------:R-:W-:Y:S02]  /*c840*/  LDGSTS.E [R248+0x8004], desc[UR60][R102.64], !P3 ;  /* 0x0800400066f87fae */ /* 0x000fe4000d92187c */
[----:B------:R-:W3:Y:S01]  /*c850*/  LDC R242, c[0x0][0x230] ;  /* 0x00008c00fff27b82 */ /* 0x000ee20000000800 */
[----:B------:R-:W-:Y:S01]  /*c860*/  ISETP.GE.U32.AND P3, PT, R4, 0x7fffff0d, PT ;  /* 0x7fffff0d0400780c */ /* 0x000fe20003f66070 */
[----:B----4-:R-:W-:-:S06]  /*c870*/  VIADD R4, R7, 0xffffffeb ;  /* 0xffffffeb07047836 */ /* 0x010fcc0000000000 */
[----:B------:R-:W4:Y:S01]  /*c880*/  LDC R6, c[0x0][0x230] ;  /* 0x00008c00ff067b82 */ /* 0x000f220000000800 */
[----:B------:R-:W-:Y:S01]  /*c890*/  ISETP.GE.U32.AND P5, PT, R5, 0x7fffff0e, PT ;  /* 0x7fffff0e0500780c */ /* 0x000fe20003fa6070 */
[----:B------:R-:W-:Y:S01]  /*c8a0*/  LDGSTS.E [R248+0x8008], desc[UR60][R100.64], !P1 ;  /* 0x0800800064f87fae */ /* 0x000fe2000c92187c */
[----:B------:R-:W-:Y:S01]  /*c8b0*/  ISETP.GE.U32.AND P1, PT, R4, 0x7fffff6c, PT ;  /* 0x7fffff6c0400780c */ /* 0x000fe20003f26070 */
[----:B------:R-:W-:-:S04]  /*c8c0*/  VIADD R4, R243, 0xffffffe9 ;  /* 0xffffffe9f3047836 */ /* 0x000fc80000000000 */
[----:B------:R-:W4:Y:S01]  /*c8d0*/  LDC R9, c[0x0][0x230] ;  /* 0x00008c00ff097b82 */ /* 0x000f220000000800 */
[----:B--2---:R-:W-:Y:S01]  /*c8e0*/  VIADD R5, R8, 0xffffffea ;  /* 0xffffffea08057836 */ /* 0x004fe20000000000 */
[----:B------:R-:W-:Y:S04]  /*c8f0*/  LDGSTS.E [R248+0x800c], desc[UR60][R98.64], !P0 ;  /* 0x0800c00062f87fae */ /* 0x000fe8000c12187c */
[----:B------:R-:W-:Y:S02]  /*c900*/  LDGSTS.E [R248+0xc000], desc[UR60][R40.64], !P6 ;  /* 0x0c00000028f87fae */ /* 0x000fe4000f12187c */
[----:B------:R-:W2:Y:S01]  /*c910*/  LDC R8, c[0x0][0x230] ;  /* 0x00008c00ff087b82 */ /* 0x000ea20000000800 */
[----:B------:R-:W-:Y:S01]  /*c920*/  ISETP.GE.U32.AND P6, PT, R4, 0x7fffff6a, PT ;  /* 0x7fffff6a0400780c */ /* 0x000fe20003fc6070 */
[----:B-1----:R-:W-:Y:S01]  /*c930*/  VIADD R4, R249, 0xffffffcb ;  /* 0xffffffcbf9047836 */ /* 0x002fe20000000000 */
[----:B------:R-:W-:Y:S01]  /*c940*/  LDGSTS.E [R248+0xc004], desc[UR60][R38.64], !P4 ;  /* 0x0c00400026f87fae */ /* 0x000fe2000e12187c */
[----:B------:R-:W-:-:S04]  /*c950*/  ISETP.GE.U32.AND P0, PT, R5, 0x7fffff6b, PT ;  /* 0x7fffff6b0500780c */ /* 0x000fc80003f06070 */
[----:B------:R-:W1:Y:S01]  /*c960*/  LDC R7, c[0x0][0x230] ;  /* 0x00008c00ff077b82 */ /* 0x000e620000000800 */
[----:B------:R-:W-:Y:S01]  /*c970*/  LDGSTS.E [R248+0xc008], desc[UR60][R36.64], !P5 ;  /* 0x0c00800024f87fae */ /* 0x000fe2000e92187c */
[----:B---3--:R-:W-:Y:S01]  /*c980*/  VIADD R5, R242, 0xffffffe8 ;  /* 0xffffffe8f2057836 */ /* 0x008fe20000000000 */
[----:B------:R-:W-:-:S05]  /*c990*/  ISETP.GE.U32.AND P5, PT, R4, 0x7fffff4c, PT ;  /* 0x7fffff4c0400780c */ /* 0x000fca0003fa6070 */
[----:B------:R-:W3:Y:S01]  /*c9a0*/  LDC R250, c[0x0][0x230] ;  /* 0x00008c00fffa7b82 */ /* 0x000ee20000000800 */
[----:B----4-:R-:W-:Y:S01]  /*c9b0*/  VIADD R4, R6, 0xffffffca ;  /* 0xffffffca06047836 */ /* 0x010fe20000000000 */
[----:B------:R-:W-:Y:S01]  /*c9c0*/  LOP3.LUT R249, R3, 0x50, RZ, 0x3c, !PT ;  /* 0x0000005003f97812 */ /* 0x000fe200078e3cff */
[----:B------:R-:W-:Y:S05]  /*c9d0*/  LDGSTS.E [R248+0xc00c], desc[UR60][R34.64], !P3 ;  /* 0x0c00c00022f87fae */ /* 0x000fea000d92187c */
[----:B------:R-:W4:Y:S01]  /*c9e0*/  LDC R242, c[0x0][0x230] ;  /* 0x00008c00fff27b82 */ /* 0x000f220000000800 */
[----:B------:R-:W-:Y:S01]  /*c9f0*/  VIADD R249, R249, UR6 ;  /* 0x00000006f9f97c36 */ /* 0x000fe20008000000 */
[----:B------:R-:W-:-:S06]  /*ca00*/  ISETP.GE.U32.AND P3, PT, R4, 0x7fffff4b, PT ;  /* 0x7fffff4b0400780c */ /* 0x000fcc0003f66070 */
[----:B------:R-:W4:Y:S01]  /*ca10*/  LDC R6, c[0x0][0x230] ;  /* 0x00008c00ff067b82 */ /* 0x000f220000000800 */
[----:B------:R-:W-:Y:S01]  /*ca20*/  VIADD R4, R9, 0xffffffc9 ;  /* 0xffffffc909047836 */ /* 0x000fe20000000000 */
[----:B------:R-:W-:Y:S01]  /*ca30*/  ISETP.GE.U32.AND P4, PT, R5, 0x7fffff69, PT ;  /* 0x7fffff690500780c */ /* 0x000fe20003f86070 */
[----:B------:R-:W-:Y:S05]  /*ca40*/  LDGSTS.E [R249], desc[UR60][R226.64], !P1 ;  /* 0x00000000e2f97fae */ /* 0x000fea000c92187c */
[----:B------:R-:W4:Y:S01]  /*ca50*/  LDC R243, c[0x0][0x230] ;  /* 0x00008c00fff37b82 */ /* 0x000f220000000800 */
[----:B------:R-:W-:Y:S01]  /*ca60*/  ISETP.GE.U32.AND P1, PT, R4, 0x7fffff4a, PT ;  /* 0x7fffff4a0400780c */ /* 0x000fe20003f26070 */
[----:B------:R-:W-:Y:S06]  /*ca70*/  LDGSTS.E [R249+0x4], desc[UR60][R224.64], !P0 ;  /* 0x00004000e0f97fae */ /* 0x000fec000c12187c */
[----:B------:R-:W4:Y:S01]  /*ca80*/  LDC R251, c[0x0][0x230] ;  /* 0x00008c00fffb7b82 */ /* 0x000f220000000800 */
[----:B--2---:R-:W-:Y:S01]  /*ca90*/  IADD3 R4, R8, -0x55, RZ ;  /* 0xffffffab08047810 */ /* 0x004fe20007ffe0ff */
[----:B------:R-:W-:Y:S01]  /*caa0*/  LDGSTS.E [R249+0x8], desc[UR60][R222.64], !P6 ;  /* 0x00008000def97fae */ /* 0x000fe2000f12187c */
[----:B-1----:R-:W-:-:S05]  /*cab0*/  VIADD R5, R7, 0xffffffc8 ;  /* 0xffffffc807057836 */ /* 0x002fca0000000000 */
[----:B------:R-:W1:Y:S01]  /*cac0*/  LDC R9, c[0x0][0x230] ;  /* 0x00008c00ff097b82 */ /* 0x000e620000000800 */
[----:B------:R-:W-:Y:S01]  /*cad0*/  ISETP.GE.U32.AND P6, PT, R4, 0x7fffff2c, PT ;  /* 0x7fffff2c0400780c */ /* 0x000fe20003fc6070 */
[----:B---3--:R-:W-:Y:S01]  /*cae0*/  VIADD R4, R250, 0xffffffa9 ;  /* 0xffffffa9fa047836 */ /* 0x008fe20000000000 */
[----:B------:R-:W-:Y:S01]  /*caf0*/  LDGSTS.E [R249+0xc], desc[UR60][R220.64], !P4 ;  /* 0x0000c000dcf97fae */ /* 0x000fe2000e12187c */
[----:B------:R-:W-:-:S04]  /*cb00*/  ISETP.GE.U32.AND P0, PT, R5, 0x7fffff49, PT ;  /* 0x7fffff490500780c */ /* 0x000fc80003f06070 */
[----:B------:R-:W2:Y:S01]  /*cb10*/  LDC R8, c[0x0][0x230] ;  /* 0x00008c00ff087b82 */ /* 0x000ea20000000800 */
[----:B------:R-:W-:Y:S01]  /*cb20*/  LDGSTS.E [R249+0x4000], desc[UR60][R160.64], !P5 ;  /* 0x04000000a0f97fae */ /* 0x000fe2000e92187c */
[----:B----4-:R-:W-:Y:S01]  /*cb30*/  VIADD R5, R242, 0xffffffaa ;  /* 0xffffffaaf2057836 */ /* 0x010fe20000000000 */
[----:B------:R-:W-:-:S05]  /*cb40*/  ISETP.GE.U32.AND P5, PT, R4, 0x7fffff2a, PT ;  /* 0x7fffff2a0400780c */ /* 0x000fca0003fa6070 */
[----:B------:R-:W3:Y:S01]  /*cb50*/  LDC R7, c[0x0][0x230] ;  /* 0x00008c00ff077b82 */ /* 0x000ee20000000800 */
[----:B------:R-:W-:Y:S01]  /*cb60*/  VIADD R4, R6, 0xffffffa8 ;  /* 0xffffffa806047836 */ /* 0x000fe20000000000 */
[----:B------:R-:W-:Y:S01]  /*cb70*/  ISETP.GE.U32.AND P4, PT, R5, 0x7fffff2b, PT ;  /* 0x7fffff2b0500780c */ /* 0x000fe20003f86070 */
[----:B------:R-:W-:Y:S05]  /*cb80*/  LDGSTS.E [R249+0x4004], desc[UR60][R158.64], !P3 ;  /* 0x040040009ef97fae */ /* 0x000fea000d92187c */
[----:B------:R-:W4:Y:S01]  /*cb90*/  LDC R6, c[0x0][0x230] ;  /* 0x00008c00ff067b82 */ /* 0x000f220000000800 */
[----:B------:R-:W-:Y:S01]  /*cba0*/  ISETP.GE.U32.AND P3, PT, R4, 0x7fffff29, PT ;  /* 0x7fffff290400780c */ /* 0x000fe20003f66070 */
[----:B------:R-:W-:Y:S01]  /*cbb0*/  VIADD R5, R243, 0xffffff8b ;  /* 0xffffff8bf3057836 */ /* 0x000fe20000000000 */
[----:B------:R-:W-:Y:S05]  /*cbc0*/  LDGSTS.E [R249+0x4008], desc[UR60][R156.64], !P1 ;  /* 0x040080009cf97fae */ /* 0x000fea000c92187c */
[----:B------:R-:W4:Y:S01]  /*cbd0*/  LDC R242, c[0x0][0x230] ;  /* 0x00008c00fff27b82 */ /* 0x000f220000000800 */
[----:B------:R-:W-:Y:S01]  /*cbe0*/  VIADD R4, R251, 0xffffff8a ;  /* 0xffffff8afb047836 */ /* 0x000fe20000000000 */
[----:B------:R-:W-:Y:S06]  /*cbf0*/  LDGSTS.E [R249+0x400c], desc[UR60][R154.64], !P0 ;  /* 0x0400c0009af97fae */ /* 0x000fec000c12187c */
[----:B------:R-:W4:Y:S01]  /*cc00*/  LDC R243, c[0x0][0x230] ;  /* 0x00008c00fff37b82 */ /* 0x000f220000000800 */
[----:B------:R-:W-:Y:S01]  /*cc10*/  ISETP.GE.U32.AND P0, PT, R4, 0x7fffff0b, PT ;  /* 0x7fffff0b0400780c */ /* 0x000fe20003f06070 */
[----:B-1----:R-:W-:Y:S01]  /*cc20*/  VIADD R4, R9, 0xffffff88 ;  /* 0xffffff8809047836 */ /* 0x002fe20000000000 */
[----:B------:R-:W-:Y:S05]  /*cc30*/  LDGSTS.E [R249+0x8000], desc[UR60][R96.64], !P6 ;  /* 0x0800000060f97fae */ /* 0x000fea000f12187c */
[----:B------:R-:W1:Y:S01]  /*cc40*/  LDC R250, c[0x0][0x230] ;  /* 0x00008c00fffa7b82 */ /* 0x000e620000000800 */
[----:B------:R-:W-:Y:S01]  /*cc50*/  LDGSTS.E [R249+0x8004], desc[UR60][R94.64], !P4 ;  /* 0x080040005ef97fae */ /* 0x000fe2000e12187c */
[----:B------:R-:W-:Y:S01]  /*cc60*/  ISETP.GE.U32.AND P1, PT, R5, 0x7fffff0c, PT ;  /* 0x7fffff0c0500780c */ /* 0x000fe20003f26070 */
[----:B--2---:R-:W-:Y:S01]  /*cc70*/  VIADD R5, R8, 0xffffff89 ;  /* 0xffffff8908057836 */ /* 0x004fe20000000000 */
[----:B------:R-:W-:-:S04]  /*cc80*/  ISETP.GE.U32.AND P4, PT, R4, 0x7fffff09, PT ;  /* 0x7fffff090400780c */ /* 0x000fc80003f86070 */
[----:B------:R-:W2:Y:S01]  /*cc90*/  LDC R9, c[0x0][0x230] ;  /* 0x00008c00ff097b82 */ /* 0x000ea20000000800 */
[----:B---3--:R-:W-:Y:S01]  /*cca0*/  VIADD R4, R7, 0xffffffe7 ;  /* 0xffffffe707047836 */ /* 0x008fe20000000000 */
[----:B------:R-:W-:Y:S01]  /*ccb0*/  LDGSTS.E [R249+0x8008], desc[UR60][R92.64], !P5 ;  /* 0x080080005cf97fae */ /* 0x000fe2000e92187c */
[----:B------:R-:W-:-:S05]  /*ccc0*/  ISETP.GE.U32.AND P6, PT, R5, 0x7fffff0a, PT ;  /* 0x7fffff0a0500780c */ /* 0x000fca0003fc6070 */
[----:B------:R-:W3:Y:S01]  /*ccd0*/  LDC R251, c[0x0][0x230] ;  /* 0x00008c00fffb7b82 */ /* 0x000ee20000000800 */
[----:B------:R-:W-:Y:S01]  /*cce0*/  ISETP.GE.U32.AND P5, PT, R4, 0x7fffff68, PT ;  /* 0x7fffff680400780c */ /* 0x000fe20003fa6070 */
[----:B----4-:R-:W-:Y:S01]  /*ccf0*/  VIADD R5, R6, 0xffffffe6 ;  /* 0xffffffe606057836 */ /* 0x010fe20000000000 */
[----:B------:R-:W-:Y:S01]  /*cd00*/  LDGSTS.E [R249+0x800c], desc[UR60][R90.64], !P3 ;  /* 0x0800c0005af97fae */ /* 0x000fe2000d92187c */
[----:B------:R-:W-:-:S03]  /*cd10*/  VIADD R4, R242, 0xffffffe5 ;  /* 0xffffffe5f2047836 */ /* 0x000fc60000000000 */
[----:B------:R-:W-:Y:S01]  /*cd20*/  ISETP.GE.U32.AND P3, PT, R5, 0x7fffff67, PT ;  /* 0x7fffff670500780c */ /* 0x000fe20003f66070 */
[----:B------:R-:W4:Y:S01]  /*cd30*/  LDC R242, c[0x0][0x230] ;  /* 0x00008c00fff27b82 */ /* 0x000f220000000800 */
[----:B------:R-:W-:Y:S01]  /*cd40*/  LDGSTS.E [R249+0xc000], desc[UR60][R32.64], !P1 ;  /* 0x0c00000020f97fae */ /* 0x000fe2000c92187c */
[----:B------:R-:W-:Y:S01]  /*cd50*/  VIADD R5, R243, 0xffffffe4 ;  /* 0xffffffe4f3057836 */ /* 0x000fe20000000000 */
[----:B------:R-:W-:Y:S01]  /*cd60*/  ISETP.GE.U32.AND P1, PT, R4, 0x7fffff66, PT ;  /* 0x7fffff660400780c */ /* 0x000fe20003f26070 */
[----:B-1----:R-:W-:Y:S01]  /*cd70*/  VIADD R4, R250, 0xffffffc7 ;  /* 0xffffffc7fa047836 */ /* 0x002fe20000000000 */
[----:B------:R-:W-:Y:S03]  /*cd80*/  LDGSTS.E [R249+0xc004], desc[UR60][R30.64], !P0 ;  /* 0x0c0040001ef97fae */ /* 0x000fe6000c12187c */
[----:B------:R-:W1:Y:S01]  /*cd90*/  LDC R243, c[0x0][0x230] ;  /* 0x00008c00fff37b82 */ /* 0x000e620000000800 */
[----:B------:R-:W-:Y:S01]  /*cda0*/  LDGSTS.E [R249+0xc008], desc[UR60][R28.64], !P6 ;  /* 0x0c0080001cf97fae */ /* 0x000fe2000f12187c */
[----:B------:R-:W-:-:S02]  /*cdb0*/  ISETP.GE.U32.AND P6, PT, R4, 0x7fffff48, PT ;  /* 0x7fffff480400780c */ /* 0x000fc40003fc6070 */
[----:B------:R-:W-:Y:S01]  /*cdc0*/  LOP3.LUT R250, R3, 0x60, RZ, 0x3c, !PT ;  /* 0x0000006003fa7812 */ /* 0x000fe200078e3cff */
[----:B------:R-:W-:Y:S01]  /*cdd0*/  LDGSTS.E [R249+0xc00c], desc[UR60][R26.64], !P4 ;  /* 0x0c00c0001af97fae */ /* 0x000fe2000e12187c */
[----:B--2---:R-:W-:Y:S02]  /*cde0*/  IADD3 R4, R9, -0x3a, RZ ;  /* 0xffffffc609047810 */ /* 0x004fe40007ffe0ff */
[----:B------:R-:W2:Y:S01]  /*cdf0*/  LDC R8, c[0x0][0x230] ;  /* 0x00008c00ff087b82 */ /* 0x000ea20000000800 */
[----:B------:R-:W-:Y:S01]  /*ce00*/  VIADD R250, R250, UR6 ;  /* 0x00000006fafa7c36 */ /* 0x000fe20008000000 */
[----:B------:R-:W-:-:S06]  /*ce10*/  ISETP.GE.U32.AND P4, PT, R4, 0x7fffff47, PT ;  /* 0x7fffff470400780c */ /* 0x000fcc0003f86070 */
[----:B------:R-:W1:Y:S01]  /*ce20*/  LDC R6, c[0x0][0x230] ;  /* 0x00008c00ff067b82 */ /* 0x000e620000000800 */
[----:B---3--:R-:W-:Y:S01]  /*ce30*/  VIADD R4, R251, 0xffffffc5 ;  /* 0xffffffc5fb047836 */ /* 0x008fe20000000000 */
[----:B------:R-:W-:Y:S01]  /*ce40*/  ISETP.GE.U32.AND P0, PT, R5, 0x7fffff65, PT ;  /* 0x7fffff650500780c */ /* 0x000fe20003f06070 */
[----:B------:R-:W-:Y:S05]  /*ce50*/  STL.64 [R1+0xbf0], R186 ;  /* 0x000bf0ba01007387 */ /* 0x000fea0000100a00 */
[----:B------:R-:W3:Y:S01]  /*ce60*/  LDC R7, c[0x0][0x230] ;  /* 0x00008c00ff077b82 */ /* 0x000ee20000000800 */
[----:B------:R-:W-:Y:S04]  /*ce70*/  STL.64 [R1+0xbf8], R182 ;  /* 0x000bf8b601007387 */ /* 0x000fe80000100a00 */
[----:B------:R-:W-:Y:S01]  /*ce80*/  LDGSTS.E [R250], desc[UR60][R218.64], !P5 ;  /* 0x00000000dafa7fae */ /* 0x000fe2000e92187c */
[----:B------:R-:W-:Y:S01]  /*ce90*/  ISETP.GE.U32.AND P5, PT, R4, 0x7fffff46, PT ;  /* 0x7fffff460400780c */ /* 0x000fe20003fa6070 */
[----:B----4-:R-:W-:Y:S01]  /*cea0*/  VIADD R4, R242, 0xffffffa7 ;  /* 0xffffffa7f2047836 */ /* 0x010fe20000000000 */
[----:B------:R-:W4:Y:S01]  /*ceb0*/  LDC R251, c[0x0][0x230] ;  /* 0x00008c00fffb7b82 */ /* 0x000f220000000800 */
[----:B------:R-:W-:Y:S04]  /*cec0*/  STL.64 [R1+0xc00], R180 ;  /* 0x000c00b401007387 */ /* 0x000fe80000100a00 */
[----:B------:R1:W-:Y:S01]  /*ced0*/  STL.64 [R1+0xc08], R178 ;  /* 0x000c08b201007387 */ /* 0x0003e20000100a00 */
[----:B--2---:R-:W-:-:S02]  /*cee0*/  VIADD R5, R8, 0xffffffc4 ;  /* 0xffffffc408057836 */ /* 0x004fc40000000000 */
[----:B------:R-:W2:Y:S01]  /*cef0*/  LDC R9, c[0x0][0x230] ;  /* 0x00008c00ff097b82 */ /* 0x000ea20000000800 */
[----:B------:R-:W-:Y:S04]  /*cf00*/  LDGSTS.E [R250+0x4], desc[UR60][R216.64], !P3 ;  /* 0x00004000d8fa7fae */ /* 0x000fe8000d92187c */
[----:B------:R-:W-:Y:S03]  /*cf10*/  LDGSTS.E [R250+0x8], desc[UR60][R214.64], !P1 ;  /* 0x00008000d6fa7fae */ /* 0x000fe6000c92187c */
[----:B------:R-:W2:Y:S01]  /*cf20*/  LDC R242, c[0x0][0x230] ;  /* 0x00008c00fff27b82 */ /* 0x000ea20000000800 */
[----:B------:R-:W-:Y:S01]  /*cf30*/  ISETP.GE.U32.AND P1, PT, R4, 0x7fffff28, PT ;  /* 0x7fffff280400780c */ /* 0x000fe20003f26070 */
[----:B-1----:R-:W-:Y:S01]  /*cf40*/  VIADD R4, R243, 0xffffffa5 ;  /* 0xffffffa5f3047836 */ /* 0x002fe20000000000 */
[----:B------:R-:W-:Y:S04]  /*cf50*/  LDGSTS.E [R250+0xc], desc[UR60][R212.64], !P0 ;  /* 0x0000c000d4fa7fae */ /* 0x000fe8000c12187c */
[----:B------:R-:W-:Y:S01]  /*cf60*/  LDGSTS.E [R250+0x4000], desc[UR60][R152.64], !P6 ;  /* 0x0400000098fa7fae */ /* 0x000fe2000f12187c */
[----:B------:R-:W1:Y:S01]  /*cf70*/  LDC R178, c[0x0][0x230] ;  /* 0x00008c00ffb27b82 */ /* 0x000e620000000800 */
[----:B------:R-:W-:Y:S01]  /*cf80*/  ISETP.GE.U32.AND P6, PT, R4, 0x7fffff26, PT ;  /* 0x7fffff260400780c */ /* 0x000fe20003fc6070 */
[----:B------:R-:W-:Y:S01]  /*cf90*/  VIADD R4, R6, 0xffffffa4 ;  /* 0xffffffa406047836 */ /* 0x000fe20000000000 */
[----:B------:R-:W-:Y:S01]  /*cfa0*/  ISETP.GE.U32.AND P3, PT, R5, 0x7fffff45, PT ;  /* 0x7fffff450500780c */ /* 0x000fe20003f66070 */
[----:B---3--:R-:W-:Y:S01]  /*cfb0*/  VIADD R5, R7, 0xffffffa6 ;  /* 0xffffffa607057836 */ /* 0x008fe20000000000 */
[----:B------:R-:W-:Y:S03]  /*cfc0*/  LDGSTS.E [R250+0x4004], desc[UR60][R150.64], !P4 ;  /* 0x0400400096fa7fae */ /* 0x000fe6000e12187c */
[----:B------:R-:W3:Y:S01]  /*cfd0*/  LDC R6, c[0x0][0x230] ;  /* 0x00008c00ff067b82 */ /* 0x000ee20000000800 */
[----:B------:R-:W-:Y:S01]  /*cfe0*/  ISETP.GE.U32.AND P0, PT, R5, 0x7fffff27, PT ;  /* 0x7fffff270500780c */ /* 0x000fe20003f06070 */
[----:B------:R-:W-:Y:S01]  /*cff0*/  LDGSTS.E [R250+0x4008], desc[UR60][R148.64], !P5 ;  /* 0x0400800094fa7fae */ /* 0x000fe2000e92187c */
[----:B------:R-:W-:-:S03]  /*d000*/  ISETP.GE.U32.AND P4, PT, R4, 0x7fffff25, PT ;  /* 0x7fffff250400780c */ /* 0x000fc60003f86070 */
[----:B------:R-:W-:Y:S02]  /*d010*/  STL.64 [R1+0xc10], R238 ;  /* 0x000c10ee01007387 */ /* 0x000fe40000100a00 */
[----:B------:R-:W2:Y:S02]  /*d020*/  LDC R243, c[0x0][0x230] ;  /* 0x00008c00fff37b82 */ /* 0x000ea40000000800 */
[----:B------:R-:W-:Y:S01]  /*d030*/  LDGSTS.E [R250+0x400c], desc[UR60][R146.64], !P3 ;  /* 0x0400c00092fa7fae */ /* 0x000fe2000d92187c */
[----:B-1----:R-:W-:-:S03]  /*d040*/  VIADD R4, R178, 0xffffff86 ;  /* 0xffffff86b2047836 */ /* 0x002fc60000000000 */
[----:B------:R-:W-:Y:S02]  /*d050*/  STL.64 [R1+0xc18], R236 ;  /* 0x000c18ec01007387 */ /* 0x000fe40000100a00 */
[----:B------:R-:W1:Y:S01]  /*d060*/  LDC R8, c[0x0][0x230] ;  /* 0x00008c00ff087b82 */ /* 0x000e620000000800 */
[----:B------:R-:W-:Y:S01]  /*d070*/  ISETP.GE.U32.AND P3, PT, R4, 0x7fffff07, PT ;  /* 0x7fffff070400780c */ /* 0x000fe20003f66070 */
[----:B------:R-:W-:Y:S01]  /*d080*/  STL.64 [R1+0xc20], R176 ;  /* 0x000c20b001007387 */ /* 0x000fe20000100a00 */
[----:B------:R-:W-:-:S03]  /*d090*/  VIADD R4, R252, 0xffffff84 ;  /* 0xffffff84fc047836 */ /* 0x000fc60000000000 */
[----:B------:R-:W-:Y:S01]  /*d0a0*/  STL.64 [R1+0xc28], R174 ;  /* 0x000c28ae01007387 */ /* 0x000fe20000100a00 */
[----:B----4-:R-:W-:Y:S01]  /*d0b0*/  VIADD R5, R251, 0xffffff87 ;  /* 0xffffff87fb057836 */ /* 0x010fe20000000000 */
[----:B------:R-:W4:Y:S02]  /*d0c0*/  LDC R7, c[0x0][0x230] ;  /* 0x00008c00ff077b82 */ /* 0x000f240000000800 */
[----:B------:R-:W-:Y:S04]  /*d0d0*/  STL.64 [R1+0xc30], R172 ;  /* 0x000c30ac01007387 */ /* 0x000fe80000100a00 */
[----:B------:R-:W-:Y:S02]  /*d0e0*/  STL.64 [R1+0xc38], R170 ;  /* 0x000c38aa01007387 */ /* 0x000fe40000100a00 */
[----:B------:R-:W4:Y:S02]  /*d0f0*/  LDC R252, c[0x0][0x230] ;  /* 0x00008c00fffc7b82 */ /* 0x000f240000000800 */
[----:B------:R-:W-:Y:S04]  /*d100*/  LDGSTS.E [R250+0x8000], desc[UR60][R88.64], !P1 ;  /* 0x0800000058fa7fae */ /* 0x000fe8000c92187c */
[----:B------:R-:W-:Y:S04]  /*d110*/  STL.64 [R1+0xc40], R246 ;  /* 0x000c40f601007387 */ /* 0x000fe80000100a00 */
[----:B------:R-:W-:Y:S01]  /*d120*/  LDGSTS.E [R250+0x8004], desc[UR60][R86.64], !P0 ;  /* 0x0800400056fa7fae */ /* 0x000fe2000c12187c */
[----:B------:R-:W-:Y:S01]  /*d130*/  ISETP.GE.U32.AND P0, PT, R4, 0x7fffff05, PT ;  /* 0x7fffff050400780c */ /* 0x000fe20003f06070 */
[----:B---3--:R-:W-:-:S02]  /*d140*/  VIADD R4, R6, 0xffffffe3 ;  /* 0xffffffe306047836 */ /* 0x008fc40000000000 */
[----:B------:R-:W-:Y:S01]  /*d150*/  STL.64 [R1+0xc48], R234 ;  /* 0x000c48ea01007387 */ /* 0x000fe20000100a00 */
[----:B------:R-:W3:Y:S03]  /*d160*/  LDC R6, c[0x0][0x230] ;  /* 0x00008c00ff067b82 */ /* 0x000ee60000000800 */
[----:B------:R-:W-:Y:S01]  /*d170*/  STL.64 [R1+0xc50], R232 ;  /* 0x000c50e801007387 */ /* 0x000fe20000100a00 */
[----:B------:R-:W-:-:S03]  /*d180*/  ISETP.GE.U32.AND P5, PT, R5, 0x7fffff08, PT ;  /* 0x7fffff080500780c */ /* 0x000fc60003fa6070 */
[----:B------:R-:W-:Y:S01]  /*d190*/  STL.64 [R1+0xc58], R230 ;  /* 0x000c58e601007387 */ /* 0x000fe20000100a00 */
[----:B--2---:R-:W-:Y:S01]  /*d1a0*/  VIADD R5, R9, 0xffffff85 ;  /* 0xffffff8509057836 */ /* 0x004fe20000000000 */
[----:B------:R-:W-:Y:S01]  /*d1b0*/  LOP3.LUT R251, R3, 0x70, RZ, 0x3c, !PT ;  /* 0x0000007003fb7812 */ /* 0x000fe200078e3cff */
[----:B------:R-:W2:Y:S01]  /*d1c0*/  LDC R9, c[0x0][0x230] ;  /* 0x00008c00ff097b82 */ /* 0x000ea20000000800 */
[----:B------:R-:W-:Y:S04]  /*d1d0*/  STL.64 [R1+0xc60], R228 ;  /* 0x000c60e401007387 */ /* 0x000fe80000100a00 */
[----:B------:R-:W-:Y:S04]  /*d1e0*/  STL.64 [R1+0xc68], R168 ;  /* 0x000c68a801007387 */ /* 0x000fe80000100a00 */
[----:B------:R-:W-:Y:S04]  /*d1f0*/  STL.64 [R1+0xc70], R166 ;  /* 0x000c70a601007387 */ /* 0x000fe80000100a00 */
[----:B------:R-:W-:Y:S04]  /*d200*/  STL.64 [R1+0xc78], R164 ;  /* 0x000c78a401007387 */ /* 0x000fe80000100a00 */
[----:B------:R1:W-:Y:S01]  /*d210*/  STL.64 [R1+0xc80], R162 ;  /* 0x000c80a201007387 */ /* 0x0003e20000100a00 */
[----:B------:R-:W-:-:S03]  /*d220*/  ISETP.GE.U32.AND P1, PT, R5, 0x7fffff06, PT ;  /* 0x7fffff060500780c */ /* 0x000fc60003f26070 */
[----:B------:R-:W-:Y:S01]  /*d230*/  LDGSTS.E [R250+0x8008], desc[UR60][R84.64], !P6 ;  /* 0x0800800054fa7fae */ /* 0x000fe2000f12187c */
[----:B------:R-:W-:Y:S01]  /*d240*/  ISETP.GE.U32.AND P6, PT, R4, 0x7fffff64, PT ;  /* 0x7fffff640400780c */ /* 0x000fe20003fc6070 */
[----:B------:R-:W-:Y:S02]  /*d250*/  VIADD R4, R242, 0xffffffe1 ;  /* 0xffffffe1f2047836 */ /* 0x000fe40000000000 */
[----:B------:R-:W-:Y:S01]  /*d260*/  LDGSTS.E [R250+0x800c], desc[UR60][R82.64], !P4 ;  /* 0x0800c00052fa7fae */ /* 0x000fe2000e12187c */
[----:B------:R-:W2:Y:S03]  /*d270*/  LDC R242, c[0x0][0x230] ;  /* 0x00008c00fff27b82 */ /* 0x000ea60000000800 */
[----:B------:R-:W-:Y:S05]  /*d280*/  LDGSTS.E [R250+0xc000], desc[UR60][R24.64], !P5 ;  /* 0x0c00000018fa7fae */ /* 0x000fea000e92187c */
[----:B-1----:R-:W1:Y:S01]  /*d290*/  LDC R162, c[0x0][0x230] ;  /* 0x00008c00ffa27b82 */ /* 0x002e620000000800 */
[----:B------:R-:W-:Y:S01]  /*d2a0*/  ISETP.GE.U32.AND P5, PT, R4, 0x7fffff62, PT ;  /* 0x7fffff620400780c */ /* 0x000fe20003fa6070 */
[----:B------:R-:W-:Y:S01]  /*d2b0*/  VIADD R4, R243, 0xffffffc3 ;  /* 0xffffffc3f3047836 */ /* 0x000fe20000000000 */
[----:B------:R-:W-:Y:S04]  /*d2c0*/  LDGSTS.E [R250+0xc004], desc[UR60][R22.64], !P3 ;  /* 0x0c00400016fa7fae */ /* 0x000fe8000d92187c */
[----:B------:R-:W-:Y:S01]  /*d2d0*/  LDGSTS.E [R250+0xc008], desc[UR60][R20.64], !P1 ;  /* 0x0c00800014fa7fae */ /* 0x000fe2000c92187c */
[----:B------:R-:W-:Y:S01]  /*d2e0*/  ISETP.GE.U32.AND P1, PT, R4, 0x7fffff44, PT ;  /* 0x7fffff440400780c */ /* 0x000fe20003f26070 */
[----:B---3--:R-:W-:Y:S01]  /*d2f0*/  VIADD R4, R6, 0xffffffc2 ;  /* 0xffffffc206047836 */ /* 0x008fe20000000000 */
[----:B------:R-:W-:Y:S01]  /*d300*/  IADD3 R5, R8, -0x1e, RZ ;  /* 0xffffffe208057810 */ /* 0x000fe20007ffe0ff */
[----:B------:R-:W-:Y:S01]  /*d310*/  LDGSTS.E [R250+0xc00c], desc[UR60][R18.64], !P0 ;  /* 0x0c00c00012fa7fae */ /* 0x000fe2000c12187c */
[----:B------:R-:W-:Y:S01]  /*d320*/  VIADD R251, R251, UR6 ;  /* 0x00000006fbfb7c36 */ /* 0x000fe20008000000 */
[----:B------:R-:W3:Y:S01]  /*d330*/  LDC R6, c[0x0][0x230] ;  /* 0x00008c00ff067b82 */ /* 0x000ee20000000800 */
[----:B------:R-:W-:Y:S01]  /*d340*/  ISETP.GE.U32.AND P0, PT, R4, 0x7fffff43, PT ;  /* 0x7fffff430400780c */ /* 0x000fe20003f06070 */
[----:B------:R-:W3:Y:S01]  /*d350*/  LDL.64 R198, [R1+0x460] ;  /* 0x0004600001c67983 */ /* 0x000ee20000100a00 */
[----:B------:R-:W-:Y:S01]  /*d360*/  ISETP.GE.U32.AND P4, PT, R5, 0x7fffff63, PT ;  /* 0x7fffff630500780c */ /* 0x000fe20003f86070 */
[----:B----4-:R-:W-:-:S02]  /*d370*/  VIADD R5, R7, 0xffffffe0 ;  /* 0xffffffe007057836 */ /* 0x010fc40000000000 */
[----:B------:R-:W-:Y:S02]  /*d380*/  LDGSTS.E [R251], desc[UR60][R210.64], !P6 ;  /* 0x00000000d2fb7fae */ /* 0x000fe4000f12187c */
[----:B------:R-:W4:Y:S02]  /*d390*/  LDC R243, c[0x0][0x230] ;  /* 0x00008c00fff37b82 */ /* 0x000f240000000800 */
[----:B------:R-:W4:Y:S01]  /*d3a0*/  LDL.64 R200, [R1+0x420] ;  /* 0x0004200001c87983 */ /* 0x000f220000100a00 */
[----:B-1----:R-:W-:-:S03]  /*d3b0*/  VIADD R4, R162, 0xffffffc1 ;  /* 0xffffffc1a2047836 */ /* 0x002fc60000000000 */
[----:B------:R-:W4:Y:S02]  /*d3c0*/  LDL.64 R202, [R1+0x3e0] ;  /* 0x0003e00001ca7983 */ /* 0x000f240000100a00 */
[----:B------:R-:W-:Y:S01]  /*d3d0*/  ISETP.GE.U32.AND P6, PT, R4, 0x7fffff42, PT ;  /* 0x7fffff420400780c */ /* 0x000fe20003fc6070 */
[----:B------:R-:W-:Y:S01]  /*d3e0*/  VIADD R4, R252, 0xffffffa3 ;  /* 0xffffffa3fc047836 */ /* 0x000fe20000000000 */
[----:B------:R-:W-:Y:S01]  /*d3f0*/  ISETP.GE.U32.AND P3, PT, R5, 0x7fffff61, PT ;  /* 0x7fffff610500780c */ /* 0x000fe20003f66070 */
[----:B------:R-:W1:Y:S01]  /*d400*/  LDC R252, c[0x0][0x230] ;  /* 0x00008c00fffc7b82 */ /* 0x000e620000000800 */
[----:B--2---:R-:W-:Y:S01]  /*d410*/  VIADD R5, R242, 0xffffffc0 ;  /* 0xffffffc0f2057836 */ /* 0x004fe20000000000 */
[----:B------:R-:W-:Y:S04]  /*d420*/  LDGSTS.E [R251+0x4], desc[UR60][R208.64], !P4 ;  /* 0x00004000d0fb7fae */ /* 0x000fe8000e12187c */
[----:B------:R-:W-:Y:S01]  /*d430*/  ISETP.GE.U32.AND P4, PT, R5, 0x7fffff41, PT ;  /* 0x7fffff410500780c */ /* 0x000fe20003f86070 */
[----:B------:R-:W-:Y:S01]  /*d440*/  VIADD R5, R9, 0xffffffa2 ;  /* 0xffffffa209057836 */ /* 0x000fe20000000000 */
[----:B------:R-:W-:Y:S01]  /*d450*/  LDGSTS.E [R251+0x8], desc[UR60][R206.64], !P5 ;  /* 0x00008000cefb7fae */ /* 0x000fe2000e92187c */
[----:B------:R-:W-:Y:S01]  /*d460*/  ISETP.GE.U32.AND P5, PT, R4, 0x7fffff24, PT ;  /* 0x7fffff240400780c */ /* 0x000fe20003fa6070 */
[----:B------:R-:W2:Y:S02]  /*d470*/  LDC R8, c[0x0][0x230] ;  /* 0x00008c00ff087b82 */ /* 0x000ea40000000800 */
[----:B------:R-:W-:Y:S01]  /*d480*/  LDGSTS.E [R251+0xc], desc[UR60][R204.64], !P3 ;  /* 0x0000c000ccfb7fae */ /* 0x000fe2000d92187c */
[----:B------:R-:W-:Y:S01]  /*d490*/  ISETP.GE.U32.AND P3, PT, R5, 0x7fffff23, PT ;  /* 0x7fffff230500780c */ /* 0x000fe20003f66070 */
[----:B---3--:R-:W-:-:S02]  /*d4a0*/  VIADD R5, R6, 0xffffffa0 ;  /* 0xffffffa006057836 */ /* 0x008fc40000000000 */
[----:B------:R-:W-:Y:S02]  /*d4b0*/  LDGSTS.E [R251+0x4000], desc[UR60][R144.64], !P1 ;  /* 0x0400000090fb7fae */ /* 0x000fe4000c92187c */
[----:B------:R-:W3:Y:S02]  /*d4c0*/  LDC R7, c[0x0][0x230] ;  /* 0x00008c00ff077b82 */ /* 0x000ee40000000800 */
[----:B------:R-:W-:Y:S01]  /*d4d0*/  LDGSTS.E [R251+0x4004], desc[UR60][R142.64], !P0 ;  /* 0x040040008efb7fae */ /* 0x000fe2000c12187c */
[----:B------:R-:W-:Y:S01]  /*d4e0*/  ISETP.GE.U32.AND P0, PT, R5, 0x7fffff21, PT ;  /* 0x7fffff210500780c */ /* 0x000fe20003f06070 */
[----:B-1----:R-:W-:Y:S02]  /*d4f0*/  VIADD R5, R252, 0xffffff80 ;  /* 0xffffff80fc057836 */ /* 0x002fe40000000000 */
[----:B------:R-:W-:Y:S01]  /*d500*/  LDGSTS.E [R251+0x4008], desc[UR60][R140.64], !P6 ;  /* 0x040080008cfb7fae */ /* 0x000fe2000f12187c */
[----:B----4-:R-:W-:Y:S01]  /*d510*/  VIADD R4, R243, 0xffffffa1 ;  /* 0xffffffa1f3047836 */ /* 0x010fe20000000000 */
[----:B------:R-:W1:Y:S02]  /*d520*/  LDC R163, c[0x0][0x230] ;  /* 0x00008c00ffa37b82 */ /* 0x000e640000000800 */
[----:B------:R-:W-:Y:S01]  /*d530*/  LDGSTS.E [R251+0x400c], desc[UR60][R138.64], !P4 ;  /* 0x0400c0008afb7fae */ /* 0x000fe2000e12187c */
[----:B------:R-:W-:-:S03]  /*d540*/  ISETP.GE.AND P4, PT, R185, R5, PT ;  /* 0x00000005b900720c */ /* 0x000fc60003f86270 */
[----:B------:R-:W-:Y:S01]  /*d550*/  LDGSTS.E [R251+0x8000], desc[UR60][R80.64], !P5 ;  /* 0x0800000050fb7fae */ /* 0x000fe2000e92187c */
[----:B------:R-:W-:Y:S01]  /*d560*/  ISETP.GT.AND P5, PT, R184, 0xff, PT ;  /* 0x000000ffb800780c */ /* 0x000fe20003fa4270 */
[----:B------:R-:W4:Y:S02]  /*d570*/  LDC R242, c[0x0][0x230] ;  /* 0x00008c00fff27b82 */ /* 0x000f240000000800 */
[----:B------:R-:W4:Y:S01]  /*d580*/  LDL.64 R184, [R1+0x3a0] ;  /* 0x0003a00001b87983 */ /* 0x000f220000100a00 */
[----:B------:R-:W-:Y:S01]  /*d590*/  ISETP.GE.U32.AND P1, PT, R4, 0x7fffff22, PT ;  /* 0x7fffff220400780c */ /* 0x000fe20003f26070 */
[----:B--2---:R-:W-:Y:S02]  /*d5a0*/  VIADD R4, R8, 0xffffff83 ;  /* 0xffffff8308047836 */ /* 0x004fe40000000000 */
[----:B------:R-:W-:Y:S02]  /*d5b0*/  LDGSTS.E [R251+0x8004], desc[UR60][R78.64], !P3 ;  /* 0x080040004efb7fae */ /* 0x000fe4000d92187c */
[----:B------:R-:W2:Y:S01]  /*d5c0*/  LDC R8, c[0x0][0x230] ;  /* 0x00008c00ff087b82 */ /* 0x000ea20000000800 */
[----:B------:R-:W-:Y:S01]  /*d5d0*/  ISETP.GE.U32.AND P6, PT, R4, 0x7fffff04, PT ;  /* 0x7fffff040400780c */ /* 0x000fe20003fc6070 */
[----:B------:R-:W4:Y:S01]  /*d5e0*/  LDL.64 R240, [R1+0x360] ;  /* 0x0003600001f07983 */ /* 0x000f220000100a00 */
[----:B------:R-:W-:-:S03]  /*d5f0*/  SEL R4, RZ, 0x4, P4 ;  /* 0x00000004ff047807 */ /* 0x000fc60002000000 */
[----:B------:R-:W4:Y:S02]  /*d600*/  LDL.64 R164, [R1+0x2e0] ;  /* 0x0002e00001a47983 */ /* 0x000f240000100a00 */
[----:B------:R-:W4:Y:S01]  /*d610*/  LDC R9, c[0x0][0x230] ;  /* 0x00008c00ff097b82 */ /* 0x000f220000000800 */
[----:B---3--:R-:W-:Y:S01]  /*d620*/  IADD3 R7, R7, -0x7e, RZ ;  /* 0xffffff8207077810 */ /* 0x008fe20007ffe0ff */
[----:B------:R-:W3:Y:S04]  /*d630*/  LDL.64 R166, [R1+0x2a0] ;  /* 0x0002a00001a67983 */ /* 0x000ee80000100a00 */
[----:B------:R-:W3:Y:S02]  /*d640*/  LDL.64 R168, [R1+0x260] ;  /* 0x0002600001a87983 */ /* 0x000ee40000100a00 */
[----:B------:R-:W4:Y:S01]  /*d650*/  LDC R162, c[0x0][0x230] ;  /* 0x00008c00ffa27b82 */ /* 0x000f220000000800 */
[----:B------:R-:W-:Y:S01]  /*d660*/  SEL R4, R4, RZ, P5 ;  /* 0x000000ff04047207 */ /* 0x000fe20002800000 */
[----:B-1----:R-:W-:Y:S01]  /*d670*/  VIADD R6, R163, 0xffffff81 ;  /* 0xffffff81a3067836 */ /* 0x002fe20000000000 */
[----:B------:R-:W-:Y:S01]  /*d680*/  ISETP.GE.U32.AND P3, PT, R7, 0x7fffff03, PT ;  /* 0x7fffff030700780c */ /* 0x000fe20003f66070 */
[----:B------:R-:W-:Y:S04]  /*d690*/  LDGSTS.E [R251+0x8008], desc[UR60][R76.64], !P1 ;  /* 0x080080004cfb7fae */ /* 0x000fe8000c92187c */
[----:B------:R-:W1:Y:S01]  /*d6a0*/  LDC R243, c[0x0][0x230] ;  /* 0x00008c00fff37b82 */ /* 0x000e620000000800 */
[----:B------:R-:W-:Y:S01]  /*d6b0*/  ISETP.NE.U32.AND P1, PT, R4, RZ, PT ;  /* 0x000000ff0400720c */ /* 0x000fe20003f25070 */
[----:B--2---:R-:W-:Y:S01]  /*d6c0*/  VIADD R4, R8, 0xffffff7f ;  /* 0xffffff7f08047836 */ /* 0x004fe20000000000 */
[----:B------:R-:W-:Y:S01]  /*d6d0*/  ISETP.GE.U32.AND P4, PT, R6, 0x7fffff02, PT ;  /* 0x7fffff020600780c */ /* 0x000fe20003f86070 */
[----:B------:R-:W-:Y:S01]  /*d6e0*/  LDGSTS.E [R251+0x800c], desc[UR60][R74.64], !P0 ;  /* 0x0800c0004afb7fae */ /* 0x000fe2000c12187c */
[----:B------:R-:W-:-:S02]  /*d6f0*/  ISETP.GE.U32.AND P5, PT, R5, 0x7fffff01, PT ;  /* 0x7fffff010500780c */ /* 0x000fc40003fa6070 */
[----:B------:R-:W-:Y:S01]  /*d700*/  ISETP.GE.U32.AND P0, PT, R4, 0x7fffff00, PT ;  /* 0x7fffff000400780c */ /* 0x000fe20003f06070 */
[----:B----4-:R-:W-:Y:S01]  /*d710*/  VIADD R4, R242, 0xffffff7d ;  /* 0xffffff7df2047836 */ /* 0x010fe20000000000 */
[----:B------:R-:W-:Y:S01]  /*d720*/  LDGSTS.E [R251+0xc000], desc[UR60][R16.64], !P6 ;  /* 0x0c00000010fb7fae */ /* 0x000fe2000f12187c */
[----:B------:R-:W-:Y:S01]  /*d730*/  VIADD R5, R9, 0xffffff7e ;  /* 0xffffff7e09057836 */ /* 0x000fe20000000000 */
[----:B------:R-:W2:Y:S02]  /*d740*/  LDC R252, c[0x0][0x230] ;  /* 0x00008c00fffc7b82 */ /* 0x000ea40000000800 */
[----:B------:R-:W-:Y:S01]  /*d750*/  LDGSTS.E [R251+0xc004], desc[UR60][R14.64], !P3 ;  /* 0x0c0040000efb7fae */ /* 0x000fe2000d92187c */
[----:B------:R-:W-:Y:S01]  /*d760*/  ISETP.GE.U32.AND P3, PT, R4, 0x7ffffefe, PT ;  /* 0x7ffffefe0400780c */ /* 0x000fe20003f66070 */
[----:B------:R-:W-:Y:S01]  /*d770*/  VIADD R4, R162, 0xffffff7b ;  /* 0xffffff7ba2047836 */ /* 0x000fe20000000000 */
[C---:B------:R-:W-:Y:S01]  /*d780*/  LOP3.LUT R163, R2.reuse, 0x60, RZ, 0x3c, !PT ;  /* 0x0000006002a37812 */ /* 0x040fe200078e3cff */
[----:B------:R-:W-:Y:S01]  /*d790*/  LDGSTS.E [R251+0xc008], desc[UR60][R12.64], !P4 ;  /* 0x0c0080000cfb7fae */ /* 0x000fe2000e12187c */
[----:B------:R-:W-:-:S02]  /*d7a0*/  LOP3.LUT R162, R2, 0x70, RZ, 0x3c, !PT ;  /* 0x0000007002a27812 */ /* 0x000fc400078e3cff */
[----:B------:R-:W-:Y:S01]  /*d7b0*/  ISETP.GE.U32.AND P6, PT, R5, 0x7ffffeff, PT ;  /* 0x7ffffeff0500780c */ /* 0x000fe20003fc6070 */
[----:B------:R-:W-:Y:S01]  /*d7c0*/  LDGSTS.E [R251+0xc00c], desc[UR60][R10.64], !P5 ;  /* 0x0c00c0000afb7fae */ /* 0x000fe2000e92187c */
[----:B------:R-:W-:Y:S01]  /*d7d0*/  ISETP.GE.U32.AND P5, PT, R4, 0x7ffffefc, PT ;  /* 0x7ffffefc0400780c */ /* 0x000fe20003fa6070 */
[----:B-1----:R-:W-:Y:S02]  /*d7e0*/  VIADD R5, R243, 0xffffff7c ;  /* 0xffffff7cf3057836 */ /* 0x002fe40000000000 */
[----:B------:R-:W-:Y:S01]  /*d7f0*/  VIADD R4, R2, UR6 ;  /* 0x0000000602047c36 */ /* 0x000fe20008000000 */
[----:B------:R-:W0:Y:S01]  /*d800*/  LDGDEPBAR ;  /* 0x00000000000079af */ /* 0x000e220000000000 */
[----:B------:R-:W-:Y:S02]  /*d810*/  VIADD R242, R163, UR6 ;  /* 0x00000006a3f27c36 */ /* 0x000fe40008000000 */
[----:B------:R-:W-:Y:S01]  /*d820*/  VIADD R243, R162, UR6 ;  /* 0x00000006a2f37c36 */ /* 0x000fe20008000000 */
[----:B------:R-:W4:Y:S04]  /*d830*/  LDL.64 R228, [R1+0x220] ;  /* 0x0002200001e47983 */ /* 0x000f280000100a00 */
[----:B------:R-:W2:Y:S04]  /*d840*/  LDL.64 R162, [R1+0x320] ;  /* 0x0003200001a27983 */ /* 0x000ea80000100a00 */
[----:B------:R-:W4:Y:S04]  /*d850*/  LDL.64 R230, [R1+0x1e0] ;  /* 0x0001e00001e67983 */ /* 0x000f280000100a00 */
        /* <DEDUP_REMOVED lines=19> */
[----:B------:R-:W-:Y:S04]  /*d990*/  LDGSTS.E [R4+0x30000], desc[UR60][R198.64], P2 ;  /* 0x30000000c6047fae */ /* 0x000fe8000912187c */
[----:B------:R-:W-:Y:S04]  /*d9a0*/  LDGSTS.E [R4+0x30400], desc[UR60][R200.64], P2 ;  /* 0x30400000c8047fae */ /* 0x000fe8000912187c */
[----:B------:R-:W-:Y:S04]  /*d9b0*/  LDGSTS.E [R4+0x30800], desc[UR60][R202.64], P2 ;  /* 0x30800000ca047fae */ /* 0x000fe8000912187c */
[----:B------:R-:W4:Y:S04]  /*d9c0*/  LDL.64 R198, [R1+0x98] ;  /* 0x0000980001c67983 */ /* 0x000f280000100a00 */
[----:B------:R-:W4:Y:S04]  /*d9d0*/  LDL.64 R200, [R1+0x450] ;  /* 0x0004500001c87983 */ /* 0x000f280000100a00 */
[----:B------:R-:W4:Y:S04]  /*d9e0*/  LDL.64 R202, [R1+0x410] ;  /* 0x0004100001ca7983 */ /* 0x000f280000100a00 */
[----:B------:R-:W-:Y:S04]  /*d9f0*/  LDGSTS.E [R4+0x30c00], desc[UR60][R184.64], P2 ;  /* 0x30c00000b8047fae */ /* 0x000fe8000912187c */
[----:B------:R-:W-:Y:S04]  /*da00*/  LDGSTS.E [R4+0x31000], desc[UR60][R240.64], P2 ;  /* 0x31000000f0047fae */ /* 0x000fe8000912187c */
[----:B------:R-:W4:Y:S04]  /*da10*/  LDL.64 R184, [R1+0x160] ;  /* 0x0001600001b87983 */ /* 0x000f280000100a00 */
[----:B------:R-:W4:Y:S04]  /*da20*/  LDL.64 R240, [R1+0x3d0] ;  /* 0x0003d00001f07983 */ /* 0x000f280000100a00 */
[----:B--2---:R-:W-:Y:S04]  /*da30*/  LDGSTS.E [R4+0x31400], desc[UR60][R162.64], P2 ;  /* 0x31400000a2047fae */ /* 0x004fe8000912187c */
[----:B------:R-:W-:Y:S04]  /*da40*/  LDGSTS.E [R4+0x31800], desc[UR60][R164.64], P2 ;  /* 0x31800000a4047fae */ /* 0x000fe8000912187c */
[----:B---3--:R-:W-:Y:S04]  /*da50*/  LDGSTS.E [R4+0x31c00], desc[UR60][R166.64], P2 ;  /* 0x31c00000a6047fae */ /* 0x008fe8000912187c */
[----:B------:R-:W-:Y:S04]  /*da60*/  LDGSTS.E [R4+0x32000], desc[UR60][R168.64], P2 ;  /* 0x32000000a8047fae */ /* 0x000fe8000912187c */
[----:B----4-:R-:W-:Y:S04]  /*da70*/  LDGSTS.E [R4+0x32400], desc[UR60][R228.64], P2 ;  /* 0x32400000e4047fae */ /* 0x010fe8000912187c */
[----:B------:R-:W-:Y:S04]  /*da80*/  LDGSTS.E [R4+0x32800], desc[UR60][R230.64], P2 ;  /* 0x32800000e6047fae */ /* 0x000fe8000912187c */
[----:B------:R-:W-:Y:S01]  /*da90*/  LDGSTS.E [R4+0x32c00], desc[UR60][R232.64], P2 ;  /* 0x32c00000e8047fae */ /* 0x000fe2000912187c */
[----:B------:R-:W-:-:S02]  /*daa0*/  ISETP.GE.U32.AND P4, PT, R5, 0x7ffffefd, PT ;  /* 0x7ffffefd0500780c */ /* 0x000fc40003f86070 */
[C---:B------:R-:W-:Y:S01]  /*dab0*/  LOP3.LUT R6, R2.reuse, 0x20, RZ, 0x3c, !PT ;  /* 0x0000002002067812 */ /* 0x040fe200078e3cff */
[----:B------:R-:W2:Y:S04]  /*dac0*/  LDL.64 R162, [R1+0x350] ;  /* 0x0003500001a27983 */ /* 0x000ea80000100a00 */
[----:B------:R-:W3:Y:S04]  /*dad0*/  LDL.64 R164, [R1+0x310] ;  /* 0x0003100001a47983 */ /* 0x000ee80000100a00 */
[----:B------:R-:W4:Y:S04]  /*dae0*/  LDL.64 R166, [R1+0x2d0] ;  /* 0x0002d00001a67983 */ /* 0x000f280000100a00 */
[----:B------:R-:W4:Y:S04]  /*daf0*/  LDL.64 R168, [R1+0x290] ;  /* 0x0002900001a87983 */ /* 0x000f280000100a00 */
[----:B------:R-:W4:Y:S04]  /*db00*/  LDL.64 R228, [R1+0x250] ;  /* 0x0002500001e47983 */ /* 0x000f280000100a00 */
[----:B------:R-:W4:Y:S04]  /*db10*/  LDL.64 R230, [R1+0x210] ;  /* 0x0002100001e67983 */ /* 0x000f280000100a00 */
[----:B------:R-:W4:Y:S04]  /*db20*/  LDL.64 R232, [R1+0x1d0] ;  /* 0x0001d00001e87983 */ /* 0x000f280000100a00 */
[----:B------:R-:W-:Y:S01]  /*db30*/  LDGSTS.E [R4+0x33000], desc[UR60][R184.64], P2 ;  /* 0x33000000b8047fae */ /* 0x000fe2000912187c */
[----:B------:R-:W-:-:S03]  /*db40*/  LOP3.LUT R5, R2, 0x10, RZ, 0x3c, !PT ;  /* 0x0000001002057812 */ /* 0x000fc600078e3cff */
[----:B------:R-:W-:Y:S04]  /*db50*/  LDGSTS.E [R4+0x33400], desc[UR60][R234.64], P2 ;  /* 0x33400000ea047fae */ /* 0x000fe8000912187c */
[----:B------:R-:W2:Y:S01]  /*db60*/  LDL.64 R184, [R1+0x390] ;  /* 0x0003900001b87983 */ /* 0x000ea20000100a00 */
[----:B------:R-:W-:-:S03]  /*db70*/  VIADD R5, R5, UR6 ;  /* 0x0000000605057c36 */ /* 0x000fc60008000000 */
[----:B------:R-:W-:Y:S04]  /*db80*/  LDGSTS.E [R4+0x33800], desc[UR60][R246.64], P2 ;  /* 0x33800000f6047fae */ /* 0x000fe8000912187c */
        /* <DEDUP_REMOVED lines=8> */
[----:B------:R-:W-:Y:S01]  /*dc10*/  LDGSTS.E [R5+0x31c80], desc[UR60][R182.64], P2 ;  /* 0x31c80000b6057fae */ /* 0x000fe2000912187c */
        /* <DEDUP_REMOVED lines=34> */
[----:B--2---:R-:W-:Y:S01]  /*de40*/  LDGSTS.E [R6+0x30d00], desc[UR60][R184.64], P2 ;  /* 0x30d00000b8067fae */ /* 0x004fe2000912187c */
[----:B------:R-:W-:-:S03]  /*de50*/  LOP3.LUT R7, R2, 0x30, RZ, 0x3c, !PT ;  /* 0x0000003002077812 */ /* 0x000fc600078e3cff */
[----:B------:R-:W-:Y:S04]  /*de60*/  LDGSTS.E [R6+0x31100], desc[UR60][R162.64], P2 ;  /* 0x31100000a2067fae */ /* 0x000fe8000912187c */
[----:B---3--:R-:W-:Y:S04]  /*de70*/  LDGSTS.E [R6+0x31500], desc[UR60][R164.64], P2 ;  /* 0x31500000a4067fae */ /* 0x008fe8000912187c */
[----:B------:R-:W2:Y:S04]  /*de80*/  LDL.64 R184, [R1+0x400] ;  /* 0x0004000001b87983 */ /* 0x000ea80000100a00 */
[----:B----4-:R-:W-:Y:S04]  /*de90*/  LDGSTS.E [R6+0x31900], desc[UR60][R166.64], P2 ;  /* 0x31900000a6067fae */ /* 0x010fe8000912187c */
[----:B------:R-:W-:Y:S01]  /*dea0*/  LDGSTS.E [R6+0x31d00], desc[UR60][R168.64], P2 ;  /* 0x31d00000a8067fae */ /* 0x000fe2000912187c */
[----:B------:R-:W-:-:S03]  /*deb0*/  VIADD R7, R7, UR6 ;  /* 0x0000000607077c36 */ /* 0x000fc60008000000 */
[----:B------:R-:W-:Y:S04]  /*dec0*/  LDGSTS.E [R6+0x32100], desc[UR60][R228.64], P2 ;  /* 0x32100000e4067fae */ /* 0x000fe8000912187c */
[----:B------:R-:W-:Y:S04]  /*ded0*/  LDGSTS.E [R6+0x32500], desc[UR60][R230.64], P2 ;  /* 0x32500000e6067fae */ /* 0x000fe8000912187c */
[----:B------:R-:W-:Y:S01]  /*dee0*/  LDGSTS.E [R6+0x32900], desc[UR60][R232.64], P2 ;  /* 0x32900000e8067fae */ /* 0x000fe2000912187c */
[----:B------:R-:W-:-:S03]  /*def0*/  LOP3.LUT R8, R2, 0x40, RZ, 0x3c, !PT ;  /* 0x0000004002087812 */ /* 0x000fc600078e3cff */
[----:B------:R-:W3:Y:S01]  /*df00*/  LDL.64 R162, [R1+0x380] ;  /* 0x0003800001a27983 */ /* 0x000ee20000100a00 */
[----:B------:R-:W-:-:S03]  /*df10*/  IADD3 R8, R8, UR6, RZ ;  /* 0x0000000608087c10 */ /* 0x000fc6000fffe0ff */
        /* <DEDUP_REMOVED lines=21> */
[----:B------:R-:W3:Y:S04]  /*e070*/  LDL.64 R240, [R1+0x3c0] ;  /* 0x0003c00001f07983 */ /* 0x000ee80000100a00 */
        /* <DEDUP_REMOVED lines=28> */
[----:B--2---:R-:W-:Y:S04]  /*e240*/  LDGSTS.E [R8+0x30600], desc[UR60][R184.64], P2 ;  /* 0x30600000b8087fae */ /* 0x004fe8000912187c */
[----:B------:R-:W2:Y:S04]  /*e250*/  LDL.64 R184, [R1+0x1c0] ;  /* 0x0001c00001b87983 */ /* 0x000ea80000100a00 */
[----:B---3--:R-:W-:Y:S04]  /*e260*/  LDGSTS.E [R8+0x30a00], desc[UR60][R240.64], P2 ;  /* 0x30a00000f0087fae */ /* 0x008fe8000912187c */
[----:B------:R-:W-:Y:S04]  /*e270*/  LDGSTS.E [R8+0x30e00], desc[UR60][R162.64], P2 ;  /* 0x30e00000a2087fae */ /* 0x000fe8000912187c */
[----:B----4-:R-:W-:Y:S04]  /*e280*/  LDGSTS.E [R8+0x31200], desc[UR60][R164.64], P2 ;  /* 0x31200000a4087fae */ /* 0x010fe8000912187c */
[----:B------:R-:W-:Y:S04]  /*e290*/  LDGSTS.E [R8+0x31600], desc[UR60][R166.64], P2 ;  /* 0x31600000a6087fae */ /* 0x000fe8000912187c */
[----:B------:R-:W-:Y:S04]  /*e2a0*/  LDGSTS.E [R8+0x31a00], desc[UR60][R168.64], P2 ;  /* 0x31a00000a8087fae */ /* 0x000fe8000912187c */
[----:B------:R-:W-:Y:S04]  /*e2b0*/  LDGSTS.E [R8+0x31e00], desc[UR60][R228.64], P2 ;  /* 0x31e00000e4087fae */ /* 0x000fe8000912187c */
[----:B------:R-:W-:Y:S04]  /*e2c0*/  LDGSTS.E [R8+0x32200], desc[UR60][R230.64], P2 ;  /* 0x32200000e6087fae */ /* 0x000fe8000912187c */
[----:B------:R-:W-:Y:S04]  /*e2d0*/  LDGSTS.E [R8+0x32600], desc[UR60][R232.64], P2 ;  /* 0x32600000e8087fae */ /* 0x000fe8000912187c */
[----:B------:R-:W3:Y:S01]  /*e2e0*/  LDL.64 R240, [R1+0x430] ;  /* 0x0004300001f07983 */ /* 0x000ee20000100a00 */
[----:B------:R-:W-:-:S03]  /*e2f0*/  LOP3.LUT R9, R2, 0x50, RZ, 0x3c, !PT ;  /* 0x0000005002097812 */ /* 0x000fc600078e3cff */
        /* <DEDUP_REMOVED lines=8> */
[----:B------:R-:W-:-:S03]  /*e380*/  VIADD R9, R9, UR6 ;  /* 0x0000000609097c36 */ /* 0x000fc60008000000 */
[----:B------:R-:W-:Y:S04]  /*e390*/  LDGSTS.E [R8+0x32e00], desc[UR60][R234.64], P2 ;  /* 0x32e00000ea087fae */ /* 0x000fe8000912187c */
[----:B------:R-:W-:Y:S04]  /*e3a0*/  LDGSTS.E [R8+0x33200], desc[UR60][R246.64], P2 ;  /* 0x33200000f6087fae */ /* 0x000fe8000912187c */
[----:B------:R-:W2:Y:S04]  /*e3b0*/  LDL.64 R184, [R1+0x3f0] ;  /* 0x0003f00001b87983 */ /* 0x000ea80000100a00 */
        /* <DEDUP_REMOVED lines=39> */
[----:B---3--:R-:W-:Y:S04]  /*e630*/  LDGSTS.E [R242+0x30300], desc[UR60][R240.64], P2 ;  /* 0x30300000f0f27fae */ /* 0x008fe8000912187c */
[----:B------:R-:W3:Y:S04]  /*e640*/  LDL.64 R200, [R1+0xe8] ;  /* 0x0000e80001c87983 */ /* 0x000ee80000100a00 */
[----:B------:R-:W3:Y:S04]  /*e650*/  LDL.64 R240, [R1+0xa8] ;  /* 0x0000a80001f07983 */ /* 0x000ee80000100a00 */
[----:B--2---:R-:W-:Y:S04]  /*e660*/  LDGSTS.E [R242+0x30700], desc[UR60][R184.64], P2 ;  /* 0x30700000b8f27fae */ /* 0x004fe8000912187c */
[----:B----4-:R-:W-:Y:S04]  /*e670*/  LDGSTS.E [R242+0x30b00], desc[UR60][R162.64], P2 ;  /* 0x30b00000a2f27fae */ /* 0x010fe8000912187c */
[----:B------:R-:W-:Y:S04]  /*e680*/  LDGSTS.E [R242+0x30f00], desc[UR60][R164.64], P2 ;  /* 0x30f00000a4f27fae */ /* 0x000fe8000912187c */
[----:B------:R-:W2:Y:S04]  /*e690*/  LDL.64 R184, [R1+0x68] ;  /* 0x0000680001b87983 */ /* 0x000ea80000100a00 */
[----:B------:R-:W4:Y:S04]  /*e6a0*/  LDL.LU.64 R162, [R1+0xc80] ;  /* 0x000c800001a27983 */ /* 0x000f280000300a00 */
[----:B------:R-:W4:Y:S04]  /*e6b0*/  LDL.LU.64 R164, [R1+0xc78] ;  /* 0x000c780001a47983 */ /* 0x000f280000300a00 */
[----:B------:R-:W-:Y:S04]  /*e6c0*/  LDGSTS.E [R242+0x31300], desc[UR60][R166.64], P2 ;  /* 0x31300000a6f27fae */ /* 0x000fe8000912187c */
[----:B------:R-:W-:Y:S04]  /*e6d0*/  LDGSTS.E [R242+0x31700], desc[UR60][R168.64], P2 ;  /* 0x31700000a8f27fae */ /* 0x000fe8000912187c */
[----:B------:R-:W-:Y:S04]  /*e6e0*/  LDGSTS.E [R242+0x31b00], desc[UR60][R228.64], P2 ;  /* 0x31b00000e4f27fae */ /* 0x000fe8000912187c */
[----:B------:R-:W4:Y:S04]  /*e6f0*/  LDL.LU.64 R166, [R1+0xc70] ;  /* 0x000c700001a67983 */ /* 0x000f280000300a00 */
[----:B------:R-:W4:Y:S04]  /*e700*/  LDL.LU.64 R168, [R1+0xc68] ;  /* 0x000c680001a87983 */ /* 0x000f280000300a00 */
[----:B------:R-:W4:Y:S04]  /*e710*/  LDL.LU.64 R228, [R1+0xc60] ;  /* 0x000c600001e47983 */ /* 0x000f280000300a00 */
[----:B------:R-:W-:Y:S04]  /*e720*/  LDGSTS.E [R242+0x31f00], desc[UR60][R230.64], P2 ;  /* 0x31f00000e6f27fae */ /* 0x000fe8000912187c */
[----:B------:R-:W-:Y:S04]  /*e730*/  LDGSTS.E [R242+0x32300], desc[UR60][R232.64], P2 ;  /* 0x32300000e8f27fae */ /* 0x000fe8000912187c */
        /* <DEDUP_REMOVED lines=40> */
[----:B---3--:R-:W-:Y:S04]  /*e9c0*/  LDGSTS.E [R243+0x33780], desc[UR60][R200.64], P2 ;  /* 0x33780000c8f37fae */ /* 0x008fe8000912187c */
[----:B------:R-:W3:Y:S04]  /*e9d0*/  LDL.LU.64 R196, [R1+0xbc0] ;  /* 0x000bc00001c47983 */ /* 0x000ee80000300a00 */
[----:B------:R-:W3:Y:S04]  /*e9e0*/  LDL.LU.64 R198, [R1+0xbb8] ;  /* 0x000bb80001c67983 */ /* 0x000ee80000300a00 */
[----:B------:R-:W3:Y:S04]  /*e9f0*/  LDL.LU.64 R200, [R1+0xbb0] ;  /* 0x000bb00001c87983 */ /* 0x000ee80000300a00 */
[----:B------:R-:W-:Y:S04]  /*ea00*/  LDGSTS.E [R243+0x33b80], desc[UR60][R240.64], P2 ;  /* 0x33b80000f0f37fae */ /* 0x000fe8000912187c */
[----:B------:R-:W3:Y:S04]  /*ea10*/  LDL.LU.64 R240, [R1+0xba8] ;  /* 0x000ba80001f07983 */ /* 0x000ee80000300a00 */
[----:B--2---:R1:W-:Y:S01]  /*ea20*/  LDGSTS.E [R243+0x33f80], desc[UR60][R184.64], P2 ;  /* 0x33f80000b8f37fae */ /* 0x0043e2000912187c */
[----:B------:R-:W-:-:S03]  /*ea30*/  VIADD R252, R252, 0xffffff7a ;  /* 0xffffff7afcfc7836 */ /* 0x000fc60000000000 */
[----:B------:R-:W0:Y:S04]  /*ea40*/  LDGDEPBAR ;  /* 0x00000000000079af */ /* 0x000e280000000000 */
[----:B------:R-:W1:Y:S01]  /*ea50*/  LDL.LU.64 R184, [R1+0xba0] ;  /* 0x000ba00001b87983 */ /* 0x000e620000300a00 */
[----:B------:R-:W-:Y:S02]  /*ea60*/  ISETP.GE.U32.AND P2, PT, R252, 0x7ffffefb, PT ;  /* 0x7ffffefbfc00780c */ /* 0x000fe40003f46070 */
[----:B------:R-:W2:Y:S01]  /*ea70*/  LDC R252, c[0x0][0x230] ;  /* 0x00008c00fffc7b82 */ /* 0x000ea20000000800 */
[----:B-1----:R-:W-:-:S04]  /*ea80*/  IMAD.SHL.U32 R184, R184, 0x80, RZ ;  /* 0x00000080b8b87824 */ /* 0x002fc800078e00ff */
[----:B----4-:R-:W-:-:S05]  /*ea90*/  IMAD.WIDE R202, R184, 0x4, R202 ;  /* 0x00000004b8ca7825 */ /* 0x010fca00078e02ca */
[----:B------:R1:W-:Y:S04]  /*eaa0*/  STL.64 [R1+0x60], R202 ;  /* 0x000060ca01007387 */ /* 0x0003e80000100a00 */
[----:B-1----:R-:W4:Y:S01]  /*eab0*/  LDL.LU.64 R202, [R1+0xb98] ;  /* 0x000b980001ca7983 */ /* 0x002f220000300a00 */
[----:B--2---:R-:W-:Y:S02]  /*eac0*/  VIADD R252, R252, 0xffffff5e ;  /* 0xffffff5efcfc7836 */ /* 0x004fe40000000000 */
[----:B---3--:R-:W-:Y:S01]  /*ead0*/  IMAD.WIDE R240, R184, 0x4, R240 ;  /* 0x00000004b8f07825 */ /* 0x008fe200078e02f0 */
[----:B------:R1:W-:Y:S01]  /*eae0*/  STL.64 [R1+0xbb8], R4 ;  /* 0x000bb80401007387 */ /* 0x0003e20000100a00 */
[----:B------:R-:W-:Y:S06]  /*eaf0*/  BAR.SYNC.DEFER_BLOCKING 0x0 ;  /* 0x0000000000007b1d */ /* 0x000fec0000010000 */
[----:B-1----:R-:W2:Y:S04]  /*eb00*/  LDL.LU.64 R4, [R1+0x58] ;  /* 0x0000580001047983 */ /* 0x002ea80000300a00 */
[----:B------:R1:W-:Y:S04]  /*eb10*/  STL.64 [R1+0xbb0], R6 ;  /* 0x000bb00601007387 */ /* 0x0003e80000100a00 */
[----:B-1----:R-:W3:Y:S04]  /*eb20*/  LDL.LU.64 R6, [R1+0x50] ;  /* 0x0000500001067983 */ /* 0x002ee80000300a00 */
[----:B------:R1:W-:Y:S04]  /*eb30*/  STL.64 [R1+0xba8], R8 ;  /* 0x000ba80801007387 */ /* 0x0003e80000100a00 */
[----:B------:R-:W-:Y:S01]  /*eb40*/  @!PT LDS RZ, [RZ] ;  /* 0x00000000fffff984 */ /* 0x000fe20000000800 */
[----:B------:R-:W-:Y:S01]  /*eb50*/  @!PT LDS RZ, [RZ] ;  /* 0x00000000fffff984 */ /* 0x000fe20000000800 */
[----:B------:R-:W-:Y:S01]  /*eb60*/  @!PT LDS RZ, [RZ] ;  /* 0x00000000fffff984 */ /* 0x000fe20000000800 */
[----:B------:R-:W-:Y:S04]  /*eb70*/  LDGSTS.E [R244+0x10000], desc[UR60][R240.64], !P0 ;  /* 0x10000000f0f47fae */ /* 0x000fe8000c12187c */
[----:B-1----:R-:W4:Y:S04]  /*eb80*/  LDL.64 R8, [R1+0x60] ;  /* 0x0000600001087983 */ /* 0x002f280000100a00 */
[----:B------:R1:W-:Y:S04]  /*eb90*/  STL.64 [R1+0xba0], R242 ;  /* 0x000ba0f201007387 */ /* 0x0003e80000100a00 */
[----:B------:R1:W-:Y:S02]  /*eba0*/  STL.64 [R1+0xb98], R2 ;  /* 0x000b980201007387 */ /* 0x0003e40000100a00 */
[----:B-1----:R-:W1:Y:S08]  /*ebb0*/  LDC R243, c[0x0][0x230] ;  /* 0x00008c00fff37b82 */ /* 0x002e700000000800 */
[----:B------:R-:W3:Y:S08]  /*ebc0*/  LDC R2, c[0x0][0x230] ;  /* 0x00008c00ff027b82 */ /* 0x000ef00000000800 */
[----:B------:R-:W3:Y:S01]  /*ebd0*/  LDC R242, c[0x0][0x230] ;  /* 0x00008c00fff27b82 */ /* 0x000ee20000000800 */
[----:B-1----:R-:W-:-:S05]  /*ebe0*/  VIADD R243, R243, 0xffffff5f ;  /* 0xffffff5ff3f37836 */ /* 0x002fca0000000000 */
[----:B------:R-:W-:Y:S02]  /*ebf0*/  ISETP.GE.U32.AND P0, PT, R243, 0x7ffffee0, PT ;  /* 0x7ffffee0f300780c */ /* 0x000fe40003f06070 */
[----:B------:R-:W1:Y:S01]  /*ec00*/  LDC R243, c[0x0][0x230] ;  /* 0x00008c00fff37b82 */ /* 0x000e620000000800 */
[----:B--2---:R-:W-:-:S05]  /*ec10*/  IMAD.WIDE R4, R184, 0x4, R4 ;  /* 0x00000004b8047825 */ /* 0x004fca00078e0204 */
[----:B------:R2:W-:Y:S04]  /*ec20*/  STL.64 [R1+0x58], R4 ;  /* 0x0000580401007387 */ /* 0x0005e80000100a00 */
[----:B----4-:R4:W-:Y:S01]  /*ec30*/  LDGSTS.E [R244+0x10004], desc[UR60][R8.64], !P6 ;  /* 0x1000400008f47fae */ /* 0x0109e2000f12187c */
[----:B------:R-:W-:Y:S01]  /*ec40*/  ISETP.GE.U32.AND P6, PT, R252, 0x7ffffedf, PT ;  /* 0x7ffffedffc00780c */ /* 0x000fe20003fc6070 */
[----:B----4-:R-:W4:Y:S08]  /*ec50*/  LDC R8, c[0x0][0x230] ;  /* 0x00008c00ff087b82 */ /* 0x010f300000000800 */
[----:B------:R-:W1:Y:S01]  /*ec60*/  LDC R9, c[0x0][0x230] ;  /* 0x00008c00ff097b82 */ /* 0x000e620000000800 */
[----:B----4-:R-:W-:-:S02]  /*ec70*/  VIADD R252, R8, 0xffffff5d ;  /* 0xffffff5d08fc7836 */ /* 0x010fc40000000000 */
[----:B-1----:R-:W-:Y:S02]  /*ec80*/  VIADD R3, R9, 0xffffff5c ;  /* 0xffffff5c09037836 */ /* 0x002fe40000000000 */
[----:B---3--:R-:W-:-:S04]  /*ec90*/  IMAD.WIDE R8, R184, 0x4, R6 ;  /* 0x00000004b8087825 */ /* 0x008fc800078e0206 */
[----:B------:R-:W-:-:S04]  /*eca0*/  IMAD.WIDE R6, R184, 0x4, R202 ;  /* 0x00000004b8067825 */ /* 0x000fc800078e02ca */
[----:B------:R-:W-:Y:S02]  /*ecb0*/  IMAD.MOV.U32 R202, RZ, RZ, R4 ;  /* 0x000000ffffca7224 */ /* 0x000fe400078e0004 */
[----:B------:R-:W-:Y:S02]  /*ecc0*/  IMAD.MOV.U32 R203, RZ, RZ, R5 ;  /* 0x000000ffffcb7224 */ /* 0x000fe400078e0005 */
[----:B--2---:R-:W2:Y:S04]  /*ecd0*/  LDL.LU.64 R4, [R1+0xbb8] ;  /* 0x000bb80001047983 */ /* 0x004ea80000300a00 */
[----:B------:R1:W-:Y:S01]  /*ece0*/  LDGSTS.E [R244+0x10008], desc[UR60][R202.64], !P3 ;  /* 0x10008000caf47fae */ /* 0x0003e2000d92187c */
[----:B------:R-:W-:-:S03]  /*ecf0*/  ISETP.GE.U32.AND P3, PT, R252, 0x7ffffede, PT ;  /* 0x7ffffedefc00780c */ /* 0x000fc60003f66070 */
[----:B------:R3:W-:Y:S04]  /*ed00*/  STL.64 [R1+0x50], R8 ;  /* 0x0000500801007387 */ /* 0x0007e80000100a00 */
[----:B------:R3:W-:Y:S01]  /*ed10*/  LDGSTS.E [R244+0x1000c], desc[UR60][R8.64], !P4 ;  /* 0x1000c00008f47fae */ /* 0x0007e2000e12187c */
[----:B------:R-:W-:Y:S01]  /*ed20*/  ISETP.GE.U32.AND P4, PT, R3, 0x7ffffedd, PT ;  /* 0x7ffffedd0300780c */ /* 0x000fe20003f86070 */
[----:B-1----:R-:W-:Y:S02]  /*ed30*/  VIADD R202, R243, 0xffffff3f ;  /* 0xffffff3ff3ca7836 */ /* 0x002fe40000000000 */
[----:B------:R1:W-:Y:S01]  /*ed40*/  LDGSTS.E [R244+0x14000], desc[UR60][R6.64], !P0 ;  /* 0x1400000006f47fae */ /* 0x0003e2000c12187c */
[----:B------:R-:W4:Y:S02]  /*ed50*/  LDC R243, c[0x0][0x230] ;  /* 0x00008c00fff37b82 */ /* 0x000f240000000800 */
[----:B------:R-:W-:Y:S01]  /*ed60*/  ISETP.GE.U32.AND P0, PT, R202, 0x7ffffec0, PT ;  /* 0x7ffffec0ca00780c */ /* 0x000fe20003f06070 */
[----:B------:R1:W-:Y:S05]  /*ed70*/  STL.64 [R1+0x500], R6 ;  /* 0x0005000601007387 */ /* 0x0003ea0000100a00 */
[----:B---3--:R-:W3:Y:S08]  /*ed80*/  LDC R9, c[0x0][0x230] ;  /* 0x00008c00ff097b82 */ /* 0x008ef00000000800 */
[----:B------:R-:W4:Y:S01]  /*ed90*/  LDC R202, c[0x0][0x230] ;  /* 0x00008c00ffca7b82 */ /* 0x000f220000000800 */
[----:B-1----:R-:W-:-:S05]  /*eda0*/  IMAD.WIDE R6, R184, 0x4, R200 ;  /* 0x00000004b8067825 */ /* 0x002fca00078e02c8 */
[----:B------:R1:W-:Y:S02]  /*edb0*/  STL.64 [R1+0x508], R6 ;  /* 0x0005080601007387 */ /* 0x0003e40000100a00 */
[----:B------:R-:W1:Y:S02]  /*edc0*/  LDC R203, c[0x0][0x230] ;  /* 0x00008c00ffcb7b82 */ /* 0x000e640000000800 */
[----:B------:R-:W-:Y:S01]  /*edd0*/  LDGSTS.E [R244+0x14004], desc[UR60][R6.64], !P6 ;  /* 0x1400400006f47fae */ /* 0x000fe2000f12187c */
[----:B---3--:R-:W-:Y:S02]  /*ede0*/  VIADD R200, R9, 0xffffff3e ;  /* 0xffffff3e09c87836 */ /* 0x008fe40000000000 */
[----:B------:R-:W-:Y:S01]  /*edf0*/  IMAD.WIDE R8, R184, 0x4, R198 ;  /* 0x00000004b8087825 */ /* 0x000fe200078e02c6 */
[----:B----4-:R-:W-:Y:S02]  /*ee00*/  IADD3 R198, R243, -0xc3, RZ ;  /* 0xffffff3df3c67810 */ /* 0x010fe40007ffe0ff */
[----:B------:R-:W3:Y:S01]  /*ee10*/  LDC R199, c[0x0][0x230] ;  /* 0x00008c00ffc77b82 */ /* 0x000ee20000000800 */
[----:B-1----:R-:W4:Y:S01]  /*ee20*/  LDL.LU.64 R6, [R1+0xbb0] ;  /* 0x000bb00001067983 */ /* 0x002f220000300a00 */
[----:B------:R-:W-:Y:S01]  /*ee30*/  ISETP.GE.U32.AND P6, PT, R200, 0x7ffffebf, PT ;  /* 0x7ffffebfc800780c */ /* 0x000fe20003fc6070 */
[----:B------:R-:W-:-:S02]  /*ee40*/  IMAD.WIDE R200, R184, 0x4, R134 ;  /* 0x00000004b8c87825 */ /* 0x000fc400078e0286 */
[----:B------:R1:W-:Y:S02]  /*ee50*/  STL.64 [R1+0x510], R8 ;  /* 0x0005100801007387 */ /* 0x0003e40000100a00 */
[----:B------:R-:W-:Y:S02]  /*ee60*/  VIADD R134, R202, 0xffffff1e ;  /* 0xffffff1eca867836 */ /* 0x000fe40000000000 */
[----:B------:R1:W-:Y:S01]  /*ee70*/  LDGSTS.E [R244+0x14008], desc[UR60][R8.64], !P3 ;  /* 0x1400800008f47fae */ /* 0x0003e2000d92187c */
[----:B------:R-:W-:Y:S01]  /*ee80*/  ISETP.GE.U32.AND P3, PT, R198, 0x7ffffebe, PT ;  /* 0x7ffffebec600780c */ /* 0x000fe20003f66070 */
[----:B------:R-:W-:Y:S01]  /*ee90*/  VIADD R135, R203, 0xffffff1d ;  /* 0xffffff1dcb877836 */ /* 0x000fe20000000000 */
[----:B------:R-:W3:Y:S01]  /*eea0*/  LDC R198, c[0x0][0x230] ;  /* 0x00008c00ffc67b82 */ /* 0x000ee20000000800 */
[----:B-1----:R-:W-:-:S04]  /*eeb0*/  IMAD.WIDE R8, R184, 0x4, R196 ;  /* 0x00000004b8087825 */ /* 0x002fc800078e02c4 */
[----:B------:R-:W-:Y:S01]  /*eec0*/  VIADD R196, R2, 0xffffff3c ;  /* 0xffffff3c02c47836 */ /* 0x000fe20000000000 */
[----:B------:R1:W-:Y:S01]  /*eed0*/  STL.64 [R1+0x518], R8 ;  /* 0x0005180801007387 */ /* 0x0003e20000100a00 */
[----:B------:R-:W-:Y:S02]  /*eee0*/  IMAD.WIDE R2, R184, 0x4, R136 ;  /* 0x00000004b8027825 */ /* 0x000fe400078e0288 */
[----:B------:R-:W3:Y:S01]  /*eef0*/  LDC R137, c[0x0][0x230] ;  /* 0x00008c00ff897b82 */ /* 0x000ee20000000800 */
[----:B------:R1:W-:Y:S01]  /*ef00*/  LDGSTS.E [R244+0x1400c], desc[UR60][R8.64], !P4 ;  /* 0x1400c00008f47fae */ /* 0x0003e2000e12187c */
[----:B------:R-:W-:Y:S01]  /*ef10*/  VIADD R136, R242, 0xffffff1f ;  /* 0xffffff1ff2887836 */ /* 0x000fe20000000000 */
[----:B------:R-:W-:Y:S02]  /*ef20*/  ISETP.GE.U32.AND P4, PT, R196, 0x7ffffebd, PT ;  /* 0x7ffffebdc400780c */ /* 0x000fe40003f86070 */
[----:B------:R1:W-:Y:S03]  /*ef30*/  STL.64 [R1+0x600], R2 ;  /* 0x0006000201007387 */ /* 0x0003e60000100a00 */
[----:B------:R-:W3:Y:S01]  /*ef40*/  LDC R196, c[0x0][0x230] ;  /* 0x00008c00ffc47b82 */ /* 0x000ee20000000800 */
[----:B------:R1:W-:Y:S01]  /*ef50*/  LDGSTS.E [R244+0x18000], desc[UR60][R2.64], !P0 ;  /* 0x1800000002f47fae */ /* 0x0003e2000c12187c */
[----:B------:R-:W-:Y:S01]  /*ef60*/  ISETP.GE.U32.AND P0, PT, R136, 0x7ffffea0, PT ;  /* 0x7ffffea08800780c */ /* 0x000fe20003f06070 */
[----:B-1----:R-:W-:-:S02]  /*ef70*/  IMAD.WIDE R8, R184, 0x4, R130 ;  /* 0x00000004b8087825 */ /* 0x002fc400078e0282 */
[----:B------:R1:W-:Y:S03]  /*ef80*/  STL.64 [R1+0x608], R200 ;  /* 0x000608c801007387 */ /* 0x0003e60000100a00 */
[----:B------:R-:W3:Y:S01]  /*ef90*/  LDC R131, c[0x0][0x230] ;  /* 0x00008c00ff837b82 */ /* 0x000ee20000000800 */
[----:B------:R-:W2:Y:S01]  /*efa0*/  LDL.LU.64 R202, [R1+0x48] ;  /* 0x0000480001ca7983 */ /* 0x000ea20000300a00 */
[----:B------:R-:W-:-:S03]  /*efb0*/  IMAD.WIDE R2, R184, 0x4, R132 ;  /* 0x00000004b8027825 */ /* 0x000fc600078e0284 */
[----:B------:R-:W-:Y:S03]  /*efc0*/  LDGSTS.E [R244+0x18004], desc[UR60][R200.64], !P6 ;  /* 0x18004000c8f47fae */ /* 0x000fe6000f12187c */
[----:B------:R-:W2:Y:S01]  /*efd0*/  LDC R132, c[0x0][0x230] ;  /* 0x00008c00ff847b82 */ /* 0x000ea20000000800 */
[----:B------:R3:W-:Y:S04]  /*efe0*/  STL.64 [R1+0x610], R2 ;  /* 0x0006100201007387 */ /* 0x0007e80000100a00 */
[----:B------:R3:W-:Y:S01]  /*eff0*/  STL.64 [R1+0x618], R8 ;  /* 0x0006180801007387 */ /* 0x0007e20000100a00 */
[----:B------:R-:W-:Y:S02]  /*f000*/  IMAD.WIDE R192, R184, 0x4, R192 ;  /* 0x00000004b8c07825 */ /* 0x000fe400078e02c0 */
[----:B------:R-:W2:Y:S01]  /*f010*/  LDC R136, c[0x0][0x230] ;  /* 0x00008c00ff887b82 */ /* 0x000ea20000000800 */
[----:B-1----:R-:W4:Y:S04]  /*f020*/  LDL.LU.64 R200, [R1+0x40] ;  /* 0x0000400001c87983 */ /* 0x002f280000300a00 */
[----:B------:R-:W-:Y:S01]  /*f030*/  LDGSTS.E [R244+0x18008], desc[UR60][R2.64], !P3 ;  /* 0x1800800002f47fae */ /* 0x000fe2000d92187c */
[----:B------:R-:W-:Y:S01]  /*f040*/  ISETP.GE.U32.AND P6, PT, R134, 0x7ffffe9f, PT ;  /* 0x7ffffe9f8600780c */ /* 0x000fe20003fc6070 */
[----:B---3--:R-:W-:-:S02]  /*f050*/  VIADD R130, R199, 0xffffff1c ;  /* 0xffffff1cc7827836 */ /* 0x008fc40000000000 */
[----:B------:R1:W-:Y:S04]  /*f060*/  LDGSTS.E [R244+0x1800c], desc[UR60][R8.64], !P4 ;  /* 0x1800c00008f47fae */ /* 0x0003e8000e12187c */
[----:B------:R-:W3:Y:S04]  /*f070*/  LDL.LU.64 R2, [R1+0x38] ;  /* 0x0000380001027983 */ /* 0x000ee80000300a00 */
[----:B------:R-:W3:Y:S01]  /*f080*/  LDL.LU.64 R242, [R1+0x30] ;  /* 0x0000300001f27983 */ /* 0x000ee20000300a00 */
[----:B-1----:R-:W-:Y:S01]  /*f090*/  IMAD.WIDE R8, R184, 0x4, R72 ;  /* 0x00000004b8087825 */ /* 0x002fe200078e0248 */
[----:B------:R-:W-:Y:S01]  /*f0a0*/  ISETP.GE.U32.AND P4, PT, R130, 0x7ffffe9d, PT ;  /* 0x7ffffe9d8200780c */ /* 0x000fe20003f86070 */
[----:B------:R-:W1:Y:S02]  /*f0b0*/  LDC R73, c[0x0][0x230] ;  /* 0x00008c00ff497b82 */ /* 0x000e640000000800 */
[----:B------:R-:W-:Y:S01]  /*f0c0*/  VIADD R72, R198, 0xffffff79 ;  /* 0xffffff79c6487836 */ /* 0x000fe20000000000 */
[----:B------:R1:W-:Y:S01]  /*f0d0*/  STL.64 [R1+0x780], R8 ;  /* 0x0007800801007387 */ /* 0x0003e20000100a00 */
[----:B------:R-:W-:-:S02]  /*f0e0*/  IMAD.MOV.U32 R198, RZ, RZ, R8 ;  /* 0x000000ffffc67224 */ /* 0x000fc400078e0008 */
[----:B------:R-:W-:Y:S02]  /*f0f0*/  IMAD.MOV.U32 R199, RZ, RZ, R9 ;  /* 0x000000ffffc77224 */ /* 0x000fe400078e0009 */
[----:B------:R-:W1:Y:S01]  /*f100*/  LDC R130, c[0x0][0x230] ;  /* 0x00008c00ff827b82 */ /* 0x000e620000000800 */
[----:B------:R-:W-:Y:S02]  /*f110*/  ISETP.GE.U32.AND P3, PT, R135, 0x7ffffe9e, PT ;  /* 0x7ffffe9e8700780c */ /* 0x000fe40003f66070 */
[----:B------:R1:W-:Y:S02]  /*f120*/  LDGSTS.E [R244+0x1c000], desc[UR60][R198.64], !P0 ;  /* 0x1c000000c6f47fae */ /* 0x0003e4000c12187c */
[----:B-1----:R-:W-:-:S03]  /*f130*/  IMAD.WIDE R8, R184, 0x4, R70 ;  /* 0x00000004b8087825 */ /* 0x002fc600078e0246 */
[----:B------:R-:W1:Y:S01]  /*f140*/  LDC R71, c[0x0][0x230] ;  /* 0x00008c00ff477b82 */ /* 0x000e620000000800 */
[----:B------:R-:W-:Y:S01]  /*f150*/  VIADD R70, R137, 0xffffff78 ;  /* 0xffffff7889467836 */ /* 0x000fe20000000000 */
[----:B------:R1:W-:Y:S04]  /*f160*/  LDGSTS.E [R244+0x1c004], desc[UR60][R8.64], !P6 ;  /* 0x1c00400008f47fae */ /* 0x0003e8000f12187c */
[----:B------:R-:W-:Y:S02]  /*f170*/  ISETP.GE.U32.AND P6, PT, R70, 0x7ffffef9, PT ;  /* 0x7ffffef94600780c */ /* 0x000fe40003fc6070 */
[----:B------:R-:W4:Y:S01]  /*f180*/  LDC R70, c[0x0][0x230] ;  /* 0x00008c00ff467b82 */ /* 0x000f220000000800 */
[----:B------:R-:W-:Y:S01]  /*f190*/  ISETP.GE.U32.AND P0, PT, R72, 0x7ffffefa, PT ;  /* 0x7ffffefa4800780c */ /* 0x000fe20003f06070 */
[----:B------:R1:W-:Y:S01]  /*f1a0*/  STL.64 [R1+0x788], R8 ;  /* 0x0007880801007387 */ /* 0x0003e20000100a00 */
[----:B------:R-:W-:-:S05]  /*f1b0*/  IMAD.WIDE R198, R184, 0x4, R66 ;  /* 0x00000004b8c67825 */ /* 0x000fca00078e0242 */
[----:B------:R-:W3:Y:S01]  /*f1c0*/  LDC R72, c[0x0][0x230] ;  /* 0x00008c00ff487b82 */ /* 0x000ee20000000800 */
[----:B------:R-:W-:Y:S02]  /*f1d0*/  VIADD R66, R196, 0xffffff76 ;  /* 0xffffff76c4427836 */ /* 0x000fe40000000000 */
[----:B-1----:R-:W-:Y:S01]  /*f1e0*/  IMAD.WIDE R8, R184, 0x4, R68 ;  /* 0x00000004b8087825 */ /* 0x002fe200078e0244 */
[----:B------:R-:W-:-:S04]  /*f1f0*/  IADD3 R67, R131, -0xa6, RZ ;  /* 0xffffff5a83437810 */ /* 0x000fc80007ffe0ff */
[----:B------:R-:W1:Y:S01]  /*f200*/  LDC R69, c[0x0][0x230] ;  /* 0x00008c00ff457b82 */ /* 0x000e620000000800 */
[----:B------:R1:W-:Y:S04]  /*f210*/  STL.64 [R1+0x790], R8 ;  /* 0x0007900801007387 */ /* 0x0003e80000100a00 */
[----:B------:R-:W-:Y:S04]  /*f220*/  LDGSTS.E [R244+0x1c008], desc[UR60][R8.64], !P3 ;  /* 0x1c00800008f47fae */ /* 0x000fe8000d92187c */
[----:B------:R4:W-:Y:S01]  /*f230*/  LDGSTS.E [R244+0x1c00c], desc[UR60][R198.64], !P4 ;  /* 0x1c00c000c6f47fae */ /* 0x0009e2000e12187c */
[----:B------:R-:W-:Y:S01]  /*f240*/  ISETP.GE.U32.AND P4, PT, R66, 0x7ffffef7, PT ;  /* 0x7ffffef74200780c */ /* 0x000fe20003f86070 */
[----:B------:R-:W-:-:S02]  /*f250*/  VIADD R66, R130, 0xffffff5b ;  /* 0xffffff5b82427836 */ /* 0x000fc40000000000 */
[C---:B------:R-:W-:Y:S01]  /*f260*/  IMAD.WIDE R188, R184.reuse, 0x4, R188 ;  /* 0x00000004b8bc7825 */ /* 0x040fe200078e02bc */
[----:B------:R-:W3:Y:S01]  /*f270*/  LDC R130, c[0x0][0x230] ;  /* 0x00008c00ff827b82 */ /* 0x000ee20000000800 */
[----:B-1----:R-:W3:Y:S04]  /*f280*/  LDL.LU.64 R8, [R1+0xba8] ;  /* 0x000ba80001087983 */ /* 0x002ee80000300a00 */
[----:B------:R4:W-:Y:S01]  /*f290*/  STL.64 [R1+0x798], R198 ;  /* 0x000798c601007387 */ /* 0x0009e20000100a00 */
[----:B--2---:R-:W-:-:S05]  /*f2a0*/  IMAD.WIDE R196, R184, 0x4, R202 ;  /* 0x00000004b8c47825 */ /* 0x004fca00078e02ca */
[----:B------:R-:W-:Y:S01]  /*f2b0*/  LDGSTS.E [R245+0x10000], desc[UR60][R196.64], !P5 ;  /* 0x10000000c4f57fae */ /* 0x000fe2000e92187c */
[----:B------:R-:W-:Y:S01]  /*f2c0*/  ISETP.GE.U32.AND P5, PT, R66, 0x7ffffedc, PT ;  /* 0x7ffffedc4200780c */ /* 0x000fe20003fa6070 */
[----:B------:R-:W-:Y:S02]  /*f2d0*/  VIADD R66, R71, 0xffffff59 ;  /* 0xffffff5947427836 */ /* 0x000fe40000000000 */
[----:B------:R-:W-:Y:S01]  /*f2e0*/  VIADD R68, R136, 0xffffff77 ;  /* 0xffffff7788447836 */ /* 0x000fe20000000000 */
[----:B------:R-:W1:Y:S01]  /*f2f0*/  LDC R71, c[0x0][0x230] ;  /* 0x00008c00ff477b82 */ /* 0x000e620000000800 */
[----:B----4-:R-:W-:-:S05]  /*f300*/  IMAD.WIDE R198, R184, 0x4, R200 ;  /* 0x00000004b8c67825 */ /* 0x010fca00078e02c8 */
[----:B------:R-:W-:Y:S01]  /*f310*/  LDGSTS.E [R245+0x10004], desc[UR60][R198.64], !P2 ;  /* 0x10004000c6f57fae */ /* 0x000fe2000d12187c */
[----:B------:R-:W-:Y:S01]  /*f320*/  ISETP.GE.U32.AND P2, PT, R67, 0x7ffffedb, PT ;  /* 0x7ffffedb4300780c */ /* 0x000fe20003f46070 */
[----:B------:R-:W-:Y:S02]  /*f330*/  VIADD R67, R70, 0xffffff58 ;  /* 0xffffff5846437836 */ /* 0x000fe40000000000 */
[----:B---3--:R-:W-:Y:S01]  /*f340*/  IMAD.WIDE R202, R184, 0x4, R242 ;  /* 0x00000004b8ca7825 */ /* 0x008fe200078e02f2 */
[----:B------:R-:W-:Y:S01]  /*f350*/  ISETP.GE.U32.AND P3, PT, R68, 0x7ffffef8, PT ;  /* 0x7ffffef84400780c */ /* 0x000fe20003f66070 */
[----:B------:R-:W2:Y:S02]  /*f360*/  LDC R70, c[0x0][0x230] ;  /* 0x00008c00ff467b82 */ /* 0x000ea40000000800 */
[----:B------:R-:W-:-:S05]  /*f370*/  IMAD.WIDE R200, R184, 0x4, R2 ;  /* 0x00000004b8c87825 */ /* 0x000fca00078e0202 */
[----:B------:R-:W-:Y:S01]  /*f380*/  LDGSTS.E [R245+0x10008], desc[UR60][R200.64], !P0 ;  /* 0x10008000c8f57fae */ /* 0x000fe2000c12187c */
[----:B------:R-:W-:Y:S01]  /*f390*/  ISETP.GE.U32.AND P0, PT, R66, 0x7ffffeda, PT ;  /* 0x7ffffeda4200780c */ /* 0x000fe20003f06070 */
[----:B------:R-:W-:Y:S01]  /*f3a0*/  IMAD.WIDE R2, R184, 0x4, R194 ;  /* 0x00000004b8027825 */ /* 0x000fe200078e02c2 */
[----:B------:R-:W3:Y:S01]  /*f3b0*/  LDC R68, c[0x0][0x230] ;  /* 0x00008c00ff447b82 */ /* 0x000ee20000000800 */
[----:B------:R-:W-:Y:S01]  /*f3c0*/  LDGSTS.E [R245+0x1000c], desc[UR60][R202.64], !P6 ;  /* 0x1000c000caf57fae */ /* 0x000fe2000f12187c */
[----:B------:R-:W-:Y:S01]  /*f3d0*/  ISETP.GE.U32.AND P6, PT, R67, 0x7ffffed9, PT ;  /* 0x7ffffed94300780c */ /* 0x000fe20003fc6070 */
[----:B------:R-:W-:Y:S02]  /*f3e0*/  VIADD R66, R72, 0xffffff3b ;  /* 0xffffff3b48427836 */ /* 0x000fe40000000000 */
[----:B------:R-:W-:Y:S01]  /*f3f0*/  VIADD R67, R73, 0xffffff3a ;  /* 0xffffff3a49437836 */ /* 0x000fe20000000000 */
[----:B------:R4:W-:Y:S02]  /*f400*/  LDGSTS.E [R245+0x14000], desc[UR60][R2.64], !P5 ;  /* 0x1400000002f57fae */ /* 0x0009e4000e92187c */
[----:B------:R-:W-:Y:S01]  /*f410*/  ISETP.GE.U32.AND P5, PT, R66, 0x7ffffebc, PT ;  /* 0x7ffffebc4200780c */ /* 0x000fe20003fa6070 */
[----:B------:R-:W1:Y:S01]  /*f420*/  LDC R73, c[0x0][0x230] ;  /* 0x00008c00ff497b82 */ /* 0x000e620000000800 */
[----:B------:R4:W-:Y:S01]  /*f430*/  STL.64 [R1+0x4c0], R2 ;  /* 0x0004c00201007387 */ /* 0x0009e20000100a00 */
[----:B------:R-:W-:-:S03]  /*f440*/  VIADD R66, R132, 0xffffff39 ;  /* 0xffffff3984427836 */ /* 0x000fc60000000000 */
[----:B------:R-:W-:Y:S01]  /*f450*/  LDGSTS.E [R245+0x14004], desc[UR60][R192.64], !P2 ;  /* 0x14004000c0f57fae */ /* 0x000fe2000d12187c */
[----:B------:R-:W-:Y:S02]  /*f460*/  ISETP.GE.U32.AND P2, PT, R67, 0x7ffffebb, PT ;  /* 0x7ffffebb4300780c */ /* 0x000fe40003f46070 */
[----:B------:R-:W1:Y:S01]  /*f470*/  LDC R72, c[0x0][0x230] ;  /* 0x00008c00ff487b82 */ /* 0x000e620000000800 */
[----:B----4-:R-:W-:Y:S01]  /*f480*/  IMAD.WIDE R2, R184, 0x4, R190 ;  /* 0x00000004b8027825 */ /* 0x010fe200078e02be */
[----:B------:R-:W-:Y:S04]  /*f490*/  STL.64 [R1+0x4c8], R192 ;  /* 0x0004c8c001007387 */ /* 0x000fe80000100a00 */
[----:B------:R4:W-:Y:S01]  /*f4a0*/  LDGSTS.E [R245+0x14008], desc[UR60][R2.64], !P0 ;  /* 0x1400800002f57fae */ /* 0x0009e2000c12187c */
[----:B------:R-:W-:Y:S01]  /*f4b0*/  ISETP.GE.U32.AND P0, PT, R66, 0x7ffffeba, PT ;  /* 0x7ffffeba4200780c */ /* 0x000fe20003f06070 */
[----:B------:R-:W-:-:S02]  /*f4c0*/  IMAD.WIDE R190, R184, 0x4, R128 ;  /* 0x00000004b8be7825 */ /* 0x000fc400078e0280 */
[----:B------:R4:W-:Y:S04]  /*f4d0*/  STL.64 [R1+0x4d0], R2 ;  /* 0x0004d00201007387 */ /* 0x0009e80000100a00 */
[----:B------:R2:W-:Y:S04]  /*f4e0*/  STL.64 [R1+0x4d8], R188 ;  /* 0x0004d8bc01007387 */ /* 0x0005e80000100a00 */
[----:B------:R2:W-:Y:S01]  /*f4f0*/  LDGSTS.E [R245+0x1400c], desc[UR60][R188.64], !P6 ;  /* 0x1400c000bcf57fae */ /* 0x0005e2000f12187c */
[----:B----4-:R-:W-:-:S03]  /*f500*/  IMAD.WIDE R2, R184, 0x4, R126 ;  /* 0x00000004b8027825 */ /* 0x010fc600078e027e */
[----:B------:R4:W-:Y:S04]  /*f510*/  STL.64 [R1+0x5c0], R190 ;  /* 0x0005c0be01007387 */ /* 0x0009e80000100a00 */
[----:B------:R-:W-:Y:S01]  /*f520*/  LDGSTS.E [R245+0x18000], desc[UR60][R190.64], !P5 ;  /* 0x18000000bef57fae */ /* 0x000fe2000e92187c */
[----:B--2---:R-:W-:-:S03]  /*f530*/  IMAD.WIDE R188, R184, 0x4, R124 ;  /* 0x00000004b8bc7825 */ /* 0x004fc600078e027c */
[----:B------:R2:W-:Y:S04]  /*f540*/  STL.64 [R1+0x5c8], R2 ;  /* 0x0005c80201007387 */ /* 0x0005e80000100a00 */
[----:B------:R2:W-:Y:S04]  /*f550*/  LDGSTS.E [R245+0x18004], desc[UR60][R2.64], !P2 ;  /* 0x1800400002f57fae */ /* 0x0005e8000d12187c */
[----:B----4-:R-:W4:Y:S04]  /*f560*/  LDL.LU.64 R190, [R1+0x28] ;  /* 0x0000280001be7983 */ /* 0x010f280000300a00 */
[----:B------:R3:W-:Y:S01]  /*f570*/  STL.64 [R1+0x5d0], R188 ;  /* 0x0005d0bc01007387 */ /* 0x0007e20000100a00 */
[----:B--2---:R-:W-:-:S03]  /*f580*/  IMAD.WIDE R2, R184, 0x4, R122 ;  /* 0x00000004b8027825 */ /* 0x004fc600078e027a */
[----:B------:R-:W-:Y:S04]  /*f590*/  LDGSTS.E [R245+0x18008], desc[UR60][R188.64], !P0 ;  /* 0x18008000bcf57fae */ /* 0x000fe8000c12187c */
[----:B------:R2:W-:Y:S04]  /*f5a0*/  STL.64 [R1+0x5d8], R2 ;  /* 0x0005d80201007387 */ /* 0x0005e80000100a00 */
[----:B---3--:R-:W3:Y:S04]  /*f5b0*/  LDL.LU.64 R188, [R1+0x20] ;  /* 0x0000200001bc7983 */ /* 0x008ee80000300a00 */
[----:B------:R-:W3:Y:S04]  /*f5c0*/  LDL.LU.64 R192, [R1+0x18] ;  /* 0x0000180001c07983 */ /* 0x000ee80000300a00 */
[----:B------:R-:W3:Y:S01]  /*f5d0*/  LDL.LU.64 R194, [R1+0x10] ;  /* 0x0000100001c27983 */ /* 0x000ee20000300a00 */
[----:B------:R-:W-:-:S02]  /*f5e0*/  VIADD R66, R68, 0xffffff38 ;  /* 0xffffff3844427836 */ /* 0x000fc40000000000 */
[----:B------:R-:W-:Y:S01]  /*f5f0*/  VIADD R67, R69, 0xffffff1b ;  /* 0xffffff1b45437836 */ /* 0x000fe20000000000 */
[----:B------:R-:W3:Y:S02]  /*f600*/  LDC R68, c[0x0][0x230] ;  /* 0x00008c00ff447b82 */ /* 0x000ee40000000800 */
[----:B------:R-:W-:Y:S01]  /*f610*/  ISETP.GE.U32.AND P6, PT, R66, 0x7ffffeb9, PT ;  /* 0x7ffffeb94200780c */ /* 0x000fe20003fc6070 */
[----:B------:R-:W-:-:S05]  /*f620*/  VIADD R66, R70, 0xffffff1a ;  /* 0xffffff1a46427836 */ /* 0x000fca0000000000 */
[----:B------:R-:W-:Y:S01]  /*f630*/  ISETP.GE.U32.AND P2, PT, R66, 0x7ffffe9b, PT ;  /* 0x7ffffe9b4200780c */ /* 0x000fe20003f46070 */
[----:B-1----:R-:W-:Y:S01]  /*f640*/  VIADD R66, R71, 0xffffff19 ;  /* 0xffffff1947427836 */ /* 0x002fe20000000000 */
[----:B------:R-:W-:Y:S01]  /*f650*/  ISETP.GE.U32.AND P5, PT, R67, 0x7ffffe9c, PT ;  /* 0x7ffffe9c4300780c */ /* 0x000fe20003fa6070 */
[----:B------:R-:W1:Y:S04]  /*f660*/  LDC R70, c[0x0][0x230] ;  /* 0x00008c00ff467b82 */ /* 0x000e680000000800 */
[----:B------:R2:W-:Y:S01]  /*f670*/  LDGSTS.E [R245+0x1800c], desc[UR60][R2.64], !P6 ;  /* 0x1800c00002f57fae */ /* 0x0005e2000f12187c */
[----:B------:R-:W-:-:S03]  /*f680*/  ISETP.GE.U32.AND P6, PT, R66, 0x7ffffe9a, PT ;  /* 0x7ffffe9a4200780c */ /* 0x000fc60003fc6070 */
[----:B------:R-:W1:Y:S01]  /*f690*/  LDC R66, c[0x0][0x230] ;  /* 0x00008c00ff427b82 */ /* 0x000e620000000800 */
[----:B------:R-:W-:-:S04]  /*f6a0*/  IMAD.WIDE R242, R184, 0x4, R64 ;  /* 0x00000004b8f27825 */ /* 0x000fc800078e0240 */
[----:B--2---:R-:W-:-:S03]  /*f6b0*/  IMAD.WIDE R2, R184, 0x4, R62 ;  /* 0x00000004b8027825 */ /* 0x004fc600078e023e */
[----:B------:R-:W2:Y:S01]  /*f6c0*/  LDC R65, c[0x0][0x230] ;  /* 0x00008c00ff417b82 */ /* 0x000ea20000000800 */
[----:B------:R1:W-:Y:S01]  /*f6d0*/  LDGSTS.E [R245+0x1c000], desc[UR60][R242.64], !P5 ;  /* 0x1c000000f2f57fae */ /* 0x0003e2000e92187c */
[----:B------:R-:W-:-:S06]  /*f6e0*/  VIADD R64, R73, 0xffffff18 ;  /* 0xffffff1849407836 */ /* 0x000fcc0000000000 */
[----:B------:R-:W2:Y:S01]  /*f6f0*/  LDC R63, c[0x0][0x230] ;  /* 0x00008c00ff3f7b82 */ /* 0x000ea20000000800 */
[----:B------:R-:W-:Y:S01]  /*f700*/  ISETP.GE.U32.AND P5, PT, R64, 0x7ffffe99, PT ;  /* 0x7ffffe994000780c */ /* 0x000fe20003fa6070 */
[----:B------:R-:W-:Y:S01]  /*f710*/  VIADD R67, R72, 0xffffff75 ;  /* 0xffffff7548437836 */ /* 0x000fe20000000000 */
[----:B------:R1:W-:Y:S01]  /*f720*/  STL.64 [R1+0x720], R242 ;  /* 0x000720f201007387 */ /* 0x0003e20000100a00 */
[----:B------:R-:W-:-:S03]  /*f730*/  VIADD R62, R130, 0xffffff74 ;  /* 0xffffff74823e7836 */ /* 0x000fc60000000000 */
[----:B------:R-:W-:Y:S01]  /*f740*/  ISETP.GE.U32.AND P0, PT, R67, 0x7ffffef6, PT ;  /* 0x7ffffef64300780c */ /* 0x000fe20003f06070 */
[----:B------:R1:W-:Y:S01]  /*f750*/  STL.64 [R1+0x728], R2 ;  /* 0x0007280201007387 */ /* 0x0003e20000100a00 */
[----:B------:R-:W-:Y:S01]  /*f760*/  IMAD.WIDE R186, R184, 0x4, R186 ;  /* 0x00000004b8ba7825 */ /* 0x000fe200078e02ba */
[----:B------:R-:W2:Y:S02]  /*f770*/  LDC R69, c[0x0][0x230] ;  /* 0x00008c00ff457b82 */ /* 0x000ea40000000800 */
[----:B------:R1:W-:Y:S01]  /*f780*/  LDGSTS.E [R245+0x1c004], desc[UR60][R2.64], !P2 ;  /* 0x1c00400002f57fae */ /* 0x0003e2000d12187c */
[----:B------:R-:W-:Y:S01]  /*f790*/  ISETP.GE.U32.AND P2, PT, R62, 0x7ffffef5, PT ;  /* 0x7ffffef53e00780c */ /* 0x000fe20003f46070 */
[----:B-1----:R-:W-:-:S04]  /*f7a0*/  IMAD.WIDE R242, R184, 0x4, R60 ;  /* 0x00000004b8f27825 */ /* 0x002fc800078e023c */
[----:B------:R-:W1:Y:S01]  /*f7b0*/  LDC R67, c[0x0][0x230] ;  /* 0x00008c00ff437b82 */ /* 0x000e620000000800 */
[----:B------:R-:W-:Y:S01]  /*f7c0*/  LDGSTS.E [R245+0x1c008], desc[UR60][R242.64], !P6 ;  /* 0x1c008000f2f57fae */ /* 0x000fe2000f12187c */
[----:B------:R-:W-:-:S06]  /*f7d0*/  IMAD.WIDE R2, R184, 0x4, R58 ;  /* 0x00000004b8027825 */ /* 0x000fcc00078e023a */
[----:B------:R-:W1:Y:S01]  /*f7e0*/  LDC R62, c[0x0][0x230] ;  /* 0x00008c00ff3e7b82 */ /* 0x000e620000000800 */
[----:B------:R-:W-:Y:S01]  /*f7f0*/  VIADD R58, R70, 0xffffff57 ;  /* 0xffffff57463a7836 */ /* 0x000fe20000000000 */
[----:B------:R-:W-:Y:S01]  /*f800*/  LDGSTS.E [R245+0x1c00c], desc[UR60][R2.64], !P5 ;  /* 0x1c00c00002f57fae */ /* 0x000fe2000e92187c */
[----:B------:R-:W-:Y:S02]  /*f810*/  VIADD R59, R66, 0xffffff56 ;  /* 0xffffff56423b7836 */ /* 0x000fe40000000000 */
[C---:B------:R-:W-:Y:S01]  /*f820*/  IMAD.WIDE R182, R184.reuse, 0x4, R182 ;  /* 0x00000004b8b67825 */ /* 0x040fe200078e02b6 */
[----:B------:R4:W-:Y:S03]  /*f830*/  STL.64 [R1+0x730], R242 ;  /* 0x000730f201007387 */ /* 0x0009e60000100a00 */
[----:B------:R-:W-:-:S04]  /*f840*/  IMAD.WIDE R180, R184, 0x4, R180 ;  /* 0x00000004b8b47825 */ /* 0x000fc800078e02b4 */
[----:B------:R-:W-:-:S04]  /*f850*/  IMAD.WIDE R178, R184, 0x4, R178 ;  /* 0x00000004b8b27825 */ /* 0x000fc800078e02b2 */
[C---:B----4-:R-:W-:Y:S01]  /*f860*/  IMAD.WIDE R190, R184.reuse, 0x4, R190 ;  /* 0x00000004b8be7825 */ /* 0x050fe200078e02be */
[----:B------:R-:W4:Y:S03]  /*f870*/  LDL.LU.64 R242, [R1+0xba0] ;  /* 0x000ba00001f27983 */ /* 0x000f260000300a00 */
[----:B---3--:R-:W-:Y:S01]  /*f880*/  IMAD.WIDE R188, R184, 0x4, R188 ;  /* 0x00000004b8bc7825 */ /* 0x008fe200078e02bc */
[----:B------:R-:W-:Y:S01]  /*f890*/  LDGSTS.E [R246+0x10000], desc[UR60][R190.64], !P3 ;  /* 0x10000000bef67fae */ /* 0x000fe2000d92187c */
[----:B------:R-:W-:Y:S01]  /*f8a0*/  ISETP.GE.U32.AND P3, PT, R58, 0x7ffffed8, PT ;  /* 0x7ffffed83a00780c */ /* 0x000fe20003f66070 */
[----:B------:R-:W3:Y:S01]  /*f8b0*/  LDC R64, c[0x0][0x230] ;  /* 0x00008c00ff407b82 */ /* 0x000ee20000000800 */
[----:B------:R-:W-:Y:S01]  /*f8c0*/  IMAD.WIDE R192, R184, 0x4, R192 ;  /* 0x00000004b8c07825 */ /* 0x000fe200078e02c0 */
[----:B------:R-:W-:Y:S01]  /*f8d0*/  LDGSTS.E [R246+0x10004], desc[UR60][R188.64], !P4 ;  /* 0x10004000bcf67fae */ /* 0x000fe2000e12187c */
[----:B------:R-:W-:-:S02]  /*f8e0*/  ISETP.GE.U32.AND P4, PT, R59, 0x7ffffed7, PT ;  /* 0x7ffffed73b00780c */ /* 0x000fc40003f86070 */
[----:B--2---:R-:W-:Y:S01]  /*f8f0*/  VIADD R58, R63, 0xffffff55 ;  /* 0xffffff553f3a7836 */ /* 0x004fe20000000000 */
[----:B------:R-:W-:Y:S01]  /*f900*/  LDGSTS.E [R246+0x10008], desc[UR60][R192.64], !P0 ;  /* 0x10008000c0f67fae */ /* 0x000fe2000c12187c */
[----:B------:R-:W-:Y:S01]  /*f910*/  IMAD.WIDE R194, R184, 0x4, R194 ;  /* 0x00000004b8c27825 */ /* 0x000fe200078e02c2 */
[----:B------:R-:W-:Y:S01]  /*f920*/  IADD3 R60, R68, -0x8d, RZ ;  /* 0xffffff73443c7810 */ /* 0x000fe20007ffe0ff */
[----:B------:R-:W2:Y:S02]  /*f930*/  LDC R63, c[0x0][0x230] ;  /* 0x00008c00ff3f7b82 */ /* 0x000ea40000000800 */
[----:B------:R-:W-:Y:S01]  /*f940*/  VIADD R59, R65, 0xffffff54 ;  /* 0xffffff54413b7836 */ /* 0x000fe20000000000 */
[----:B------:R-:W-:Y:S01]  /*f950*/  ISETP.GE.U32.AND P0, PT, R58, 0x7ffffed6, PT ;  /* 0x7ffffed63a00780c */ /* 0x000fe20003f06070 */
[----:B------:R-:W-:Y:S03]  /*f960*/  LDGSTS.E [R246+0x1000c], desc[UR60][R194.64], !P2 ;  /* 0x1000c000c2f67fae */ /* 0x000fe6000d12187c */
[----:B------:R-:W-:Y:S01]  /*f970*/  ISETP.GE.U32.AND P2, PT, R59, 0x7ffffed5, PT ;  /* 0x7ffffed53b00780c */ /* 0x000fe20003f46070 */
[----:B------:R1:W-:Y:S01]  /*f980*/  STL.64 [R1+0x738], R2 ;  /* 0x0007380201007387 */ /* 0x0003e20000100a00 */
[----:B------:R-:W-:Y:S01]  /*f990*/  VIADD R61, R69, 0xffffff72 ;  /* 0xffffff72453d7836 */ /* 0x000fe20000000000 */
[----:B------:R-:W-:Y:S01]  /*f9a0*/  ISETP.GE.U32.AND P6, PT, R60, 0x7ffffef4, PT ;  /* 0x7ffffef43c00780c */ /* 0x000fe20003fc6070 */
[----:B------:R-:W2:Y:S01]  /*f9b0*/  LDC R65, c[0x0][0x230] ;  /* 0x00008c00ff417b82 */ /* 0x000ea20000000800 */
[----:B------:R-:W-:Y:S04]  /*f9c0*/  LDGSTS.E [R246+0x14000], desc[UR60][R186.64], !P3 ;  /* 0x14000000baf67fae */ /* 0x000fe8000d92187c */
[----:B------:R-:W-:Y:S03]  /*f9d0*/  LDGSTS.E [R246+0x14004], desc[UR60][R182.64], !P4 ;  /* 0x14004000b6f67fae */ /* 0x000fe6000e12187c */
[----:B------:R-:W3:Y:S01]  /*f9e0*/  LDC R60, c[0x0][0x230] ;  /* 0x00008c00ff3c7b82 */ /* 0x000ee20000000800 */
[----:B-1----:R-:W5:Y:S04]  /*f9f0*/  LDL.LU.64 R2, [R1+0xb98] ;  /* 0x000b980001027983 */ /* 0x002f680000300a00 */
[----:B------:R-:W-:Y:S03]  /*fa00*/  STL.64 [R1+0x4a0], R186 ;  /* 0x0004a0ba01007387 */ /* 0x000fe60000100a00 */
[----:B------:R-:W1:Y:S01]  /*fa10*/  LDC R66, c[0x0][0x230] ;  /* 0x00008c00ff427b82 */ /* 0x000e620000000800 */
[----:B------:R-:W-:Y:S04]  /*fa20*/  STL.64 [R1+0x4a8], R182 ;  /* 0x0004a8b601007387 */ /* 0x000fe80000100a00 */
[----:B------:R2:W-:Y:S04]  /*fa30*/  STL.64 [R1+0x4b0], R180 ;  /* 0x0004b0b401007387 */ /* 0x0005e80000100a00 */
[----:B------:R2:W-:Y:S04]  /*fa40*/  LDGSTS.E [R246+0x14008], desc[UR60][R180.64], !P0 ;  /* 0x14008000b4f67fae */ /* 0x0005e8000c12187c */
[----:B------:R2:W-:Y:S04]  /*fa50*/  STL.64 [R1+0x4b8], R178 ;  /* 0x0004b8b201007387 */ /* 0x0005e80000100a00 */
[----:B------:R2:W-:Y:S02]  /*fa60*/  LDGSTS.E [R246+0x1400c], desc[UR60][R178.64], !P2 ;  /* 0x1400c000b2f67fae */ /* 0x0005e4000d12187c */
[----:B--2---:R-:W-:-:S04]  /*fa70*/  IMAD.WIDE R180, R184, 0x4, R120 ;  /* 0x00000004b8b47825 */ /* 0x004fc800078e0278 */
[----:B------:R-:W-:Y:S01]  /*fa80*/  IMAD.WIDE R178, R184, 0x4, R118 ;  /* 0x00000004b8b27825 */ /* 0x000fe200078e0276 */
[----:B------:R2:W-:Y:S04]  /*fa90*/  STL.64 [R1+0x5a0], R180 ;  /* 0x0005a0b401007387 */ /* 0x0005e80000100a00 */
[----:B------:R1:W-:Y:S04]  /*faa0*/  STL.64 [R1+0x5a8], R178 ;  /* 0x0005a8b201007387 */ /* 0x0003e80000100a00 */
[----:B------:R-:W4:Y:S04]  /*fab0*/  LDL.LU.64 R186, [R1+0x8] ;  /* 0x0000080001ba7983 */ /* 0x000f280000300a00 */
[----:B------:R-:W4:Y:S01]  /*fac0*/  LDL.LU.64 R244, [R1] ;  /* 0x0000000001f47983 */ /* 0x000f220000300a00 */
[----:B------:R-:W-:-:S02]  /*fad0*/  ISETP.GE.U32.AND P5, PT, R61, 0x7ffffef3, PT ;  /* 0x7ffffef33d00780c */ /* 0x000fc40003fa6070 */
[----:B------:R-:W2:Y:S01]  /*fae0*/  LDC R61, c[0x0][0x230] ;  /* 0x00008c00ff3d7b82 */ /* 0x000ea20000000800 */
[----:B------:R-:W-:-:S05]  /*faf0*/  VIADD R58, R67, 0xffffff37 ;  /* 0xffffff37433a7836 */ /* 0x000fca0000000000 */
[----:B------:R-:W-:Y:S01]  /*fb00*/  ISETP.GE.U32.AND P3, PT, R58, 0x7ffffeb8, PT ;  /* 0x7ffffeb83a00780c */ /* 0x000fe20003f66070 */
[----:B---3--:R-:W-:Y:S02]  /*fb10*/  VIADD R58, R60, 0xffffff36 ;  /* 0xffffff363c3a7836 */ /* 0x008fe40000000000 */
[----:B------:R-:W3:Y:S03]  /*fb20*/  LDC R60, c[0x0][0x230] ;  /* 0x00008c00ff3c7b82 */ /* 0x000ee60000000800 */
[----:B------:R-:W-:Y:S01]  /*fb30*/  ISETP.GE.U32.AND P4, PT, R58, 0x7ffffeb7, PT ;  /* 0x7ffffeb73a00780c */ /* 0x000fe20003f86070 */
[----:B------:R-:W-:-:S04]  /*fb40*/  VIADD R58, R62, 0xffffff34 ;  /* 0xffffff343e3a7836 */ /* 0x000fc80000000000 */
[----:B------:R-:W3:Y:S01]  /*fb50*/  LDC R62, c[0x0][0x230] ;  /* 0x00008c00ff3e7b82 */ /* 0x000ee20000000800 */
[----:B------:R-:W-:Y:S01]  /*fb60*/  ISETP.GE.U32.AND P2, PT, R58, 0x7ffffeb5, PT ;  /* 0x7ffffeb53a00780c */ /* 0x000fe20003f46070 */
[----:B--2---:R-:W-:Y:S01]  /*fb70*/  VIADD R59, R61, 0xffffff35 ;  /* 0xffffff353d3b7836 */ /* 0x004fe20000000000 */
[----:B------:R2:W-:Y:S05]  /*fb80*/  LDGSTS.E [R246+0x18000], desc[UR60][R180.64], !P3 ;  /* 0x18000000b4f67fae */ /* 0x0005ea000d92187c */
[----:B------:R-:W3:Y:S01]  /*fb90*/  LDC R61, c[0x0][0x230] ;  /* 0x00008c00ff3d7b82 */ /* 0x000ee20000000800 */
[----:B------:R-:W-:Y:S01]  /*fba0*/  ISETP.GE.U32.AND P0, PT, R59, 0x7ffffeb6, PT ;  /* 0x7ffffeb63b00780c */ /* 0x000fe20003f06070 */
[----:B------:R-:W-:Y:S01]  /*fbb0*/  VIADD R59, R64, 0xffffff71 ;  /* 0xffffff71403b7836 */ /* 0x000fe20000000000 */
[----:B------:R1:W-:Y:S01]  /*fbc0*/  LDGSTS.E [R246+0x18004], desc[UR60][R178.64], !P4 ;  /* 0x18004000b2f67fae */ /* 0x0003e2000e12187c */
[----:B------:R-:W-:-:S04]  /*fbd0*/  VIADD R58, R63, 0xffffff17 ;  /* 0xffffff173f3a7836 */ /* 0x000fc80000000000 */
[----:B------:R-:W3:Y:S01]  /*fbe0*/  LDC R64, c[0x0][0x230] ;  /* 0x00008c00ff407b82 */ /* 0x000ee20000000800 */
[----:B------:R-:W-:Y:S01]  /*fbf0*/  ISETP.GE.U32.AND P3, PT, R59, 0x7ffffef2, PT ;  /* 0x7ffffef23b00780c */ /* 0x000fe20003f66070 */
[----:B------:R-:W-:Y:S02]  /*fc00*/  VIADD R59, R65, 0xffffff16 ;  /* 0xffffff16413b7836 */ /* 0x000fe40000000000 */
[----:B--2---:R-:W-:Y:S01]  /*fc10*/  IMAD.WIDE R180, R184, 0x4, R116 ;  /* 0x00000004b8b47825 */ /* 0x004fe200078e0274 */
[----:B------:R-:W-:Y:S02]  /*fc20*/  ISETP.GE.U32.AND P4, PT, R58, 0x7ffffe98, PT ;  /* 0x7ffffe983a00780c */ /* 0x000fe40003f86070 */
[----:B-1----:R-:W-:Y:S01]  /*fc30*/  IADD3 R58, R66, -0xeb, RZ ;  /* 0xffffff15423a7810 */ /* 0x002fe20007ffe0ff */
[----:B------:R-:W1:Y:S01]  /*fc40*/  LDC R63, c[0x0][0x230] ;  /* 0x00008c00ff3f7b82 */ /* 0x000e620000000800 */
[----:B------:R-:W-:Y:S01]  /*fc50*/  IMAD.WIDE R178, R184, 0x4, R114 ;  /* 0x00000004b8b27825 */ /* 0x000fe200078e0272 */
[----:B------:R2:W-:Y:S01]  /*fc60*/  LDGSTS.E [R246+0x18008], desc[UR60][R180.64], !P0 ;  /* 0x18008000b4f67fae */ /* 0x0005e2000c12187c */
[----:B------:R-:W-:-:S03]  /*fc70*/  ISETP.GE.U32.AND P0, PT, R59, 0x7ffffe97, PT ;  /* 0x7ffffe973b00780c */ /* 0x000fc60003f06070 */
[----:B------:R2:W-:Y:S01]  /*fc80*/  LDGSTS.E [R246+0x1800c], desc[UR60][R178.64], !P2 ;  /* 0x1800c000b2f67fae */ /* 0x0005e2000d12187c */
[----:B------:R-:W-:Y:S01]  /*fc90*/  ISETP.GE.U32.AND P2, PT, R58, 0x7ffffe96, PT ;  /* 0x7ffffe963a00780c */ /* 0x000fe20003f46070 */
[C---:B------:R-:W-:Y:S01]  /*fca0*/  IMAD.WIDE R182, R184.reuse, 0x4, R56 ;  /* 0x00000004b8b67825 */ /* 0x040fe200078e0238 */
[----:B------:R-:W1:Y:S01]  /*fcb0*/  LDC R58, c[0x0][0x230] ;  /* 0x00008c00ff3a7b82 */ /* 0x000e620000000800 */
[----:B------:R2:W-:Y:S04]  /*fcc0*/  STL.64 [R1+0x5b0], R180 ;  /* 0x0005b0b401007387 */ /* 0x0005e80000100a00 */
[----:B------:R2:W-:Y:S01]  /*fcd0*/  STL.64 [R1+0x5b8], R178 ;  /* 0x0005b8b201007387 */ /* 0x0005e20000100a00 */
[----:B---3--:R-:W-:Y:S02]  /*fce0*/  VIADD R56, R61, 0xffffff14 ;  /* 0xffffff143d387836 */ /* 0x008fe40000000000 */
[----:B------:R-:W3:Y:S01]  /*fcf0*/  LDC R59, c[0x0][0x230] ;  /* 0x00008c00ff3b7b82 */ /* 0x000ee20000000800 */
[----:B------:R-:W-:Y:S01]  /*fd00*/  LDGSTS.E [R246+0x1c000], desc[UR60][R182.64], !P4 ;  /* 0x1c000000b6f67fae */ /* 0x000fe2000e12187c */
[----:B--2---:R-:W-:-:S04]  /*fd10*/  IMAD.WIDE R180, R184, 0x4, R54 ;  /* 0x00000004b8b47825 */ /* 0x004fc800078e0236 */
[----:B------:R-:W-:Y:S01]  /*fd20*/  IMAD.WIDE R178, R184, 0x4, R52 ;  /* 0x00000004b8b27825 */ /* 0x000fe200078e0234 */
[----:B------:R-:W-:Y:S01]  /*fd30*/  LDGSTS.E [R246+0x1c004], desc[UR60][R180.64], !P0 ;  /* 0x1c004000b4f67fae */ /* 0x000fe2000c12187c */
[----:B------:R-:W-:Y:S01]  /*fd40*/  ISETP.GE.U32.AND P4, PT, R56, 0x7ffffe95, PT ;  /* 0x7ffffe953800780c */ /* 0x000fe20003f86070 */
[----:B------:R-:W2:Y:S01]  /*fd50*/  LDC R53, c[0x0][0x230] ;  /* 0x00008c00ff357b82 */ /* 0x000ea20000000800 */
[----:B------:R-:W-:Y:S01]  /*fd60*/  VIADD R52, R62, 0xffffff6f ;  /* 0xffffff6f3e347836 */ /* 0x000fe20000000000 */
[----:B------:R1:W-:Y:S04]  /*fd70*/  LDGSTS.E [R246+0x1c008], desc[UR60][R178.64], !P2 ;  /* 0x1c008000b2f67fae */ /* 0x0003e8000d12187c */
[----:B------:R-:W-:Y:S02]  /*fd80*/  ISETP.GE.U32.AND P2, PT, R52, 0x7ffffef0, PT ;  /* 0x7ffffef03400780c */ /* 0x000fe40003f46070 */
[----:B------:R-:W2:Y:S01]  /*fd90*/  LDC R52, c[0x0][0x230] ;  /* 0x00008c00ff347b82 */ /* 0x000ea20000000800 */
[----:B------:R-:W-:Y:S01]  /*fda0*/  STL.64 [R1+0x6d0], R182 ;  /* 0x0006d0b601007387 */ /* 0x000fe20000100a00 */
[----:B------:R-:W-:-:S03]  /*fdb0*/  VIADD R57, R60, 0xffffff70 ;  /* 0xffffff703c397836 */ /* 0x000fc60000000000 */
[----:B------:R-:W-:Y:S03]  /*fdc0*/  STL.64 [R1+0x6d8], R180 ;  /* 0x0006d8b401007387 */ /* 0x000fe60000100a00 */
[----:B------:R-:W2:Y:S01]  /*fdd0*/  LDC R54, c[0x0][0x230] ;  /* 0x00008c00ff367b82 */ /* 0x000ea20000000800 */
[----:B------:R1:W-:Y:S01]  /*fde0*/  STL.64 [R1+0x710], R178 ;  /* 0x000710b201007387 */ /* 0x0003e20000100a00 */
[----:B------:R-:W-:Y:S01]  /*fdf0*/  ISETP.GE.U32.AND P0, PT, R57, 0x7ffffef1, PT ;  /* 0x7ffffef13900780c */ /* 0x000fe20003f06070 */
[----:B------:R-:W-:-:S05]  /*fe00*/  IMAD.WIDE R238, R184, 0x4, R238 ;  /* 0x00000004b8ee7825 */ /* 0x000fca00078e02ee */
[----:B------:R-:W2:Y:S01]  /*fe10*/  LDC R56, c[0x0][0x230] ;  /* 0x00008c00ff387b82 */ /* 0x000ea20000000800 */
[----:B-1----:R-:W-:-:S07]  /*fe20*/  IMAD.WIDE R178, R184, 0x4, R50 ;  /* 0x00000004b8b27825 */ /* 0x002fce00078e0232 */
[----:B------:R-:W1:Y:S01]  /*fe30*/  LDC R55, c[0x0][0x230] ;  /* 0x00008c00ff377b82 */ /* 0x000e620000000800 */
[----:B------:R-:W-:Y:S02]  /*fe40*/  VIADD R51, R64, 0xffffff6e ;  /* 0xffffff6e40337836 */ /* 0x000fe40000000000 */
[----:B------:R-:W-:Y:S01]  /*fe50*/  VIADD R50, R63, 0xffffff53 ;  /* 0xffffff533f327836 */ /* 0x000fe20000000000 */
[----:B------:R3:W-:Y:S04]  /*fe60*/  STL.64 [R1+0x718], R178 ;  /* 0x000718b201007387 */ /* 0x0007e80000100a00 */
[----:B------:R3:W-:Y:S01]  /*fe70*/  LDGSTS.E [R246+0x1c00c], desc[UR60][R178.64], !P4 ;  /* 0x1c00c000b2f67fae */ /* 0x0007e2000e12187c */
[----:B------:R-:W-:Y:S01]  /*fe80*/  ISETP.GE.U32.AND P4, PT, R51, 0x7ffffeef, PT ;  /* 0x7ffffeef3300780c */ /* 0x000fe20003f86070 */
[----:B------:R-:W-:Y:S01]  /*fe90*/  VIADD R51, R58, 0xffffff52 ;  /* 0xffffff523a337836 */ /* 0x000fe20000000000 */
[----:B------:R-:W1:Y:S01]  /*fea0*/  LDC R57, c[0x0][0x230] ;  /* 0x00008c00ff397b82 */ /* 0x000e620000000800 */
[----:B------:R-:W-:-:S04]  /*feb0*/  IMAD.WIDE R236, R184, 0x4, R236 ;  /* 0x00000004b8ec7825 */ /* 0x000fc800078e02ec */
[----:B------:R-:W-:-:S03]  /*fec0*/  IMAD.WIDE R176, R184, 0x4, R176 ;  /* 0x00000004b8b07825 */ /* 0x000fc600078e02b0 */
[----:B------:R-:W1:Y:S01]  /*fed0*/  LDC R58, c[0x0][0x230] ;  /* 0x00008c00ff3a7b82 */ /* 0x000e620000000800 */
[C---:B------:R-:W-:Y:S01]  /*fee0*/  IMAD.WIDE R174, R184.reuse, 0x4, R174 ;  /* 0x00000004b8ae7825 */ /* 0x040fe200078e02ae */
[----:B------:R-:W-:Y:S03]  /*fef0*/  STL.64 [R1+0x480], R176 ;  /* 0x000480b001007387 */ /* 0x000fe60000100a00 */
[C---:B------:R-:W-:Y:S01]  /*ff00*/  IMAD.WIDE R172, R184.reuse, 0x4, R172 ;  /* 0x00000004b8ac7825 */ /* 0x040fe200078e02ac */
[----:B------:R-:W-:Y:S03]  /*ff10*/  STL.64 [R1+0x488], R174 ;  /* 0x000488ae01007387 */ /* 0x000fe60000100a00 */
[C---:B------:R-:W-:Y:S01]  /*ff20*/  IMAD.WIDE R170, R184.reuse, 0x4, R170 ;  /* 0x00000004b8aa7825 */ /* 0x040fe200078e02aa */
[----:B------:R1:W-:Y:S04]  /*ff30*/  STL.64 [R1+0x490], R172 ;  /* 0x000490ac01007387 */ /* 0x0003e80000100a00 */
[----:B------:R1:W-:Y:S01]  /*ff40*/  STL.64 [R1+0x498], R170 ;  /* 0x000498aa01007387 */ /* 0x0003e20000100a00 */
[----:B------:R-:W-:-:S04]  /*ff50*/  IMAD.WIDE R234, R184, 0x4, R234 ;  /* 0x00000004b8ea7825 */ /* 0x000fc800078e02ea */
[----:B------:R-:W-:-:S04]  /*ff60*/  IMAD.WIDE R232, R184, 0x4, R232 ;  /* 0x00000004b8e87825 */ /* 0x000fc800078e02e8 */
[----:B------:R-:W-:-:S04]  /*ff70*/  IMAD.WIDE R230, R184, 0x4, R230 ;  /* 0x00000004b8e67825 */ /* 0x000fc800078e02e6 */
[----:B------:R-:W-:-:S04]  /*ff80*/  IMAD.WIDE R228, R184, 0x4, R228 ;  /* 0x00000004b8e47825 */ /* 0x000fc800078e02e4 */
[----:B------:R-:W-:-:S04]  /*ff90*/  IMAD.WIDE R164, R184, 0x4, R164 ;  /* 0x00000004b8a47825 */ /* 0x000fc800078e02a4 */
[----:B------:R-:W-:-:S04]  /*ffa0*/  IMAD.WIDE R162, R184, 0x4, R162 ;  /* 0x00000004b8a27825 */ /* 0x000fc800078e02a2 */
[----:B----4-:R-:W-:-:S04]  /*ffb0*/  IMAD.WIDE R180, R184, 0x4, R186 ;  /* 0x00000004b8b47825 */ /* 0x010fc800078e02ba */
[----:B---3--:R-:W-:Y:S01]  /*ffc0*/  IMAD.WIDE R178, R184, 0x4, R244 ;  /* 0x00000004b8b27825 */ /* 0x008fe200078e02f4 */
[----:B------:R-:W-:Y:S01]  /*ffd0*/  LDGSTS.E [R247+0x10000], desc[UR60][R180.64], !P6 ;  /* 0x10000000b4f77fae */ /* 0x000fe2000f12187c */
[----:B------:R-:W-:Y:S02]  /*ffe0*/  ISETP.GE.U32.AND P6, PT, R50, 0x7ffffed4, PT ;  /* 0x7ffffed43200780c */ /* 0x000fe40003fc6070 */
[----:B------:R-:W-:Y:S01]  /*fff0*/  VIADD R50, R59, 0xffffff51 ;  /* 0xffffff513b327836 */ /* 0x000fe20000000000 */
[----:B------:R-:W-:Y:S01]  /*10000*/  LDGSTS.E [R247+0x10004], desc[UR60][R178.64], !P5 ;  /* 0x10004000b2f77fae */ /* 0x000fe2000e92187c */
[----:B------:R-:W3:Y:S01]  /*10010*/  LDC R59, c[0x0][0x230] ;  /* 0x00008c00ff3b7b82 */ /* 0x000ee20000000800 */
[----:B------:R-:W-:Y:S02]  /*10020*/  ISETP.GE.U32.AND P5, PT, R51, 0x7ffffed3, PT ;  /* 0x7ffffed33300780c */ /* 0x000fe40003fa6070 */
[----:B------:R-:W-:Y:S01]  /*10030*/  LDGSTS.E [R247+0x10008], desc[UR60][R238.64], !P3 ;  /* 0x10008000eef77fae */ /* 0x000fe2000d92187c */
[----:B------:R-:W-:Y:S01]  /*10040*/  ISETP.GE.U32.AND P3, PT, R50, 0x7ffffed2, PT ;  /* 0x7ffffed23200780c */ /* 0x000fe20003f66070 */
[----:B--2---:R-:W-:-:S02]  /*10050*/  VIADD R50, R52, 0xffffff50 ;  /* 0xffffff5034327836 */ /* 0x004fc40000000000 */
[----:B------:R-:W-:Y:S01]  /*10060*/  LDGSTS.E [R247+0x1000c], desc[UR60][R236.64], !P0 ;  /* 0x1000c000ecf77fae */ /* 0x000fe2000c12187c */
[----:B------:R-:W-:Y:S01]  /*10070*/  VIADD R51, R53, 0xffffff33 ;  /* 0xffffff3335337836 */ /* 0x000fe20000000000 */
[----:B------:R-:W2:Y:S01]  /*10080*/  LDC R52, c[0x0][0x230] ;  /* 0x00008c00ff347b82 */ /* 0x000ea20000000800 */
[----:B------:R-:W-:Y:S01]  /*10090*/  ISETP.GE.U32.AND P0, PT, R50, 0x7ffffed1, PT ;  /* 0x7ffffed13200780c */ /* 0x000fe20003f06070 */
[----:B------:R-:W-:Y:S01]  /*100a0*/  VIADD R50, R54, 0xffffff32 ;  /* 0xffffff3236327836 */ /* 0x000fe20000000000 */
[----:B------:R-:W-:Y:S01]  /*100b0*/  LDGSTS.E [R247+0x14000], desc[UR60][R176.64], !P6 ;  /* 0x14000000b0f77fae */ /* 0x000fe2000f12187c */
[----:B------:R-:W-:-:S03]  /*100c0*/  ISETP.GE.U32.AND P6, PT, R51, 0x7ffffeb4, PT ;  /* 0x7ffffeb43300780c */ /* 0x000fc60003fc6070 */
[----:B------:R-:W-:Y:S01]  /*100d0*/  LDGSTS.E [R247+0x14004], desc[UR60][R174.64], !P5 ;  /* 0x14004000aef77fae */ /* 0x000fe2000e92187c */
[----:B------:R-:W4:Y:S01]  /*100e0*/  LDC R54, c[0x0][0x230] ;  /* 0x00008c00ff367b82 */ /* 0x000f220000000800 */
[----:B------:R-:W-:Y:S01]  /*100f0*/  ISETP.GE.U32.AND P5, PT, R50, 0x7ffffeb3, PT ;  /* 0x7ffffeb33200780c */ /* 0x000fe20003fa6070 */
[----:B------:R-:W-:Y:S01]  /*10100*/  VIADD R51, R56, 0xffffff6d ;  /* 0xffffff6d38337836 */ /* 0x000fe20000000000 */
[----:B------:R3:W-:Y:S01]  /*10110*/  LDGSTS.E [R247+0x14008], desc[UR60][R172.64], !P3 ;  /* 0x14008000acf77fae */ /* 0x0007e2000d92187c */
[----:B-1----:R-:W-:-:S03]  /*10120*/  VIADD R50, R55, 0xffffff31 ;  /* 0xffffff3137327836 */ /* 0x002fc60000000000 */
[----:B------:R1:W-:Y:S01]  /*10130*/  LDGSTS.E [R247+0x1400c], desc[UR60][R170.64], !P0 ;  /* 0x1400c000aaf77fae */ /* 0x0003e2000c12187c */
[----:B------:R-:W4:Y:S01]  /*10140*/  LDC R53, c[0x0][0x230] ;  /* 0x00008c00ff357b82 */ /* 0x000f220000000800 */
[----:B------:R-:W-:Y:S02]  /*10150*/  ISETP.GE.U32.AND P3, PT, R51, 0x7ffffeee, PT ;  /* 0x7ffffeee3300780c */ /* 0x000fe40003f66070 */
[----:B------:R-:W-:Y:S01]  /*10160*/  ISETP.GE.U32.AND P0, PT, R50, 0x7ffffeb2, PT ;  /* 0x7ffffeb23200780c */ /* 0x000fe20003f06070 */
[----:B---3--:R-:W-:Y:S01]  /*10170*/  VIADD R50, R59, 0xffffff13 ;  /* 0xffffff133b327836 */ /* 0x008fe20000000000 */
[----:B------:R-:W-:Y:S01]  /*10180*/  IADD3 R51, R57, -0xd0, RZ ;  /* 0xffffff3039337810 */ /* 0x000fe20007ffe0ff */
[C---:B------:R-:W-:Y:S02]  /*10190*/  IMAD.WIDE R172, R184.reuse, 0x4, R112 ;  /* 0x00000004b8ac7825 */ /* 0x040fe400078e0270 */
[----:B------:R-:W3:Y:S02]  /*101a0*/  LDC R57, c[0x0][0x230] ;  /* 0x00008c00ff397b82 */ /* 0x000ee40000000800 */
[----:B-1----:R-:W-:Y:S01]  /*101b0*/  IMAD.WIDE R170, R184, 0x4, R110 ;  /* 0x00000004b8aa7825 */ /* 0x002fe200078e026e */
[----:B------:R1:W-:Y:S01]  /*101c0*/  LDGSTS.E [R247+0x18000], desc[UR60][R172.64], !P6 ;  /* 0x18000000acf77fae */ /* 0x0003e2000f12187c */
[----:B------:R-:W-:-:S03]  /*101d0*/  ISETP.GE.U32.AND P6, PT, R51, 0x7ffffeb1, PT ;  /* 0x7ffffeb13300780c */ /* 0x000fc60003fc6070 */
[----:B------:R1:W-:Y:S01]  /*101e0*/  LDGSTS.E [R247+0x18004], desc[UR60][R170.64], !P5 ;  /* 0x18004000aaf77fae */ /* 0x0003e2000e92187c */
[----:B------:R-:W-:Y:S01]  /*101f0*/  ISETP.GE.U32.AND P5, PT, R50, 0x7ffffe94, PT ;  /* 0x7ffffe943200780c */ /* 0x000fe20003fa6070 */
[----:B------:R-:W-:Y:S01]  /*10200*/  IMAD.WIDE R174, R184, 0x4, R108 ;  /* 0x00000004b8ae7825 */ /* 0x000fe200078e026c */
[----:B------:R-:W3:Y:S01]  /*10210*/  LDC R55, c[0x0][0x230] ;  /* 0x00008c00ff377b82 */ /* 0x000ee20000000800 */
[----:B------:R1:W-:Y:S02]  /*10220*/  STL.64 [R1+0x580], R172 ;  /* 0x000580ac01007387 */ /* 0x0003e40000100a00 */
[----:B--2---:R-:W-:Y:S02]  /*10230*/  VIADD R50, R52, 0xffffff12 ;  /* 0xffffff1234327836 */ /* 0x004fe40000000000 */
[----:B------:R2:W-:Y:S01]  /*10240*/  STL.64 [R1+0x588], R170 ;  /* 0x000588aa01007387 */ /* 0x0005e20000100a00 */
[----:B----4-:R-:W-:Y:S02]  /*10250*/  VIADD R51, R53, 0xffffff11 ;  /* 0xffffff1135337836 */ /* 0x010fe40000000000 */
[----:B------:R-:W4:Y:S01]  /*10260*/  LDC R56, c[0x0][0x230] ;  /* 0x00008c00ff387b82 */ /* 0x000f220000000800 */
[----:B------:R-:W-:Y:S01]  /*10270*/  LDGSTS.E [R247+0x18008], desc[UR60][R174.64], !P0 ;  /* 0x18008000aef77fae */ /* 0x000fe2000c12187c */
[----:B-1----:R-:W-:-:S06]  /*10280*/  IMAD.WIDE R172, R184, 0x4, R106 ;  /* 0x00000004b8ac7825 */ /* 0x002fcc00078e026a */
[----:B------:R-:W1:Y:S01]  /*10290*/  LDC R52, c[0x0][0x230] ;  /* 0x00008c00ff347b82 */ /* 0x000e620000000800 */
[----:B--2---:R-:W-:Y:S01]  /*102a0*/  IMAD.WIDE R170, R184, 0x4, R48 ;  /* 0x00000004b8aa7825 */ /* 0x004fe200078e0230 */
[----:B------:R2:W-:Y:S03]  /*102b0*/  LDGSTS.E [R247+0x1800c], desc[UR60][R172.64], !P6 ;  /* 0x1800c000acf77fae */ /* 0x0005e6000f12187c */
[----:B------:R-:W-:Y:S01]  /*102c0*/  VIADD R48, R54, 0xffffff10 ;  /* 0xffffff1036307836 */ /* 0x000fe20000000000 */
[----:B------:R-:W-:Y:S01]  /*102d0*/  ISETP.GE.U32.AND P0, PT, R50, 0x7ffffe93, PT ;  /* 0x7ffffe933200780c */ /* 0x000fe20003f06070 */
[----:B------:R2:W-:Y:S01]  /*102e0*/  LDGSTS.E [R247+0x1c000], desc[UR60][R170.64], !P5 ;  /* 0x1c000000aaf77fae */ /* 0x0005e2000e92187c */
[----:B------:R-:W1:Y:S02]  /*102f0*/  LDC R49, c[0x0][0x230] ;  /* 0x00008c00ff317b82 */ /* 0x000e640000000800 */
[----:B------:R-:W-:Y:S01]  /*10300*/  ISETP.GE.U32.AND P5, PT, R48, 0x7ffffe91, PT ;  /* 0x7ffffe913000780c */ /* 0x000fe20003fa6070 */
[----:B------:R-:W-:Y:S05]  /*10310*/  STL.64 [R1+0x590], R174 ;  /* 0x000590ae01007387 */ /* 0x000fea0000100a00 */
[----:B------:R-:W1:Y:S01]  /*10320*/  LDC R48, c[0x0][0x230] ;  /* 0x00008c00ff307b82 */ /* 0x000e620000000800 */
[----:B------:R2:W-:Y:S01]  /*10330*/  STL.64 [R1+0x598], R172 ;  /* 0x000598ac01007387 */ /* 0x0005e20000100a00 */
[----:B------:R-:W-:-:S03]  /*10340*/  ISETP.GE.U32.AND P6, PT, R51, 0x7ffffe92, PT ;  /* 0x7ffffe923300780c */ /* 0x000fc60003fc6070 */
[----:B------:R3:W-:Y:S03]  /*10350*/  STL.64 [R1+0x6b0], R170 ;  /* 0x0006b0aa01007387 */ /* 0x0007e60000100a00 */
[----:B------:R-:W1:Y:S01]  /*10360*/  LDC R50, c[0x0][0x230] ;  /* 0x00008c00ff327b82 */ /* 0x000e620000000800 */
[----:B--2---:R-:W-:-:S07]  /*10370*/  IMAD.WIDE R172, R184, 0x4, R44 ;  /* 0x00000004b8ac7825 */ /* 0x004fce00078e022c */
[----:B------:R-:W2:Y:S01]  /*10380*/  LDC R51, c[0x0][0x230] ;  /* 0x00008c00ff337b82 */ /* 0x000ea20000000800 */
[----:B---3--:R-:W-:-:S04]  /*10390*/  IMAD.WIDE R170, R184, 0x4, R46 ;  /* 0x00000004b8aa7825 */ /* 0x008fc800078e022e */
[----:B------:R-:W-:Y:S01]  /*103a0*/  VIADD R46, R58, 0xffffff6c ;  /* 0xffffff6c3a2e7836 */ /* 0x000fe20000000000 */
[----:B------:R3:W-:Y:S02]  /*103b0*/  LDGSTS.E [R247+0x1c004], desc[UR60][R170.64], !P0 ;  /* 0x1c004000aaf77fae */ /* 0x0007e4000c12187c */
[----:B------:R-:W2:Y:S02]  /*103c0*/  LDC R47, c[0x0][0x230] ;  /* 0x00008c00ff2f7b82 */ /* 0x000ea40000000800 */
[----:B------:R-:W-:Y:S01]  /*103d0*/  ISETP.GE.U32.AND P0, PT, R46, 0x7ffffeed, PT ;  /* 0x7ffffeed2e00780c */ /* 0x000fe20003f06070 */
[----:B------:R3:W-:Y:S01]  /*103e0*/  STL.64 [R1+0x6b8], R170 ;  /* 0x0006b8aa01007387 */ /* 0x0007e20000100a00 */
[----:B------:R-:W-:-:S03]  /*103f0*/  VIADD R44, R55, 0xffffff6b ;  /* 0xffffff6b372c7836 */ /* 0x000fc60000000000 */
[----:B------:R-:W-:Y:S01]  /*10400*/  LDGSTS.E [R247+0x1c008], desc[UR60][R172.64], !P6 ;  /* 0x1c008000acf77fae */ /* 0x000fe2000f12187c */
[----:B------:R-:W2:Y:S01]  /*10410*/  LDC R46, c[0x0][0x230] ;  /* 0x00008c00ff2e7b82 */ /* 0x000ea20000000800 */
[----:B---3--:R-:W-:-:S07]  /*10420*/  IMAD.WIDE R170, R184, 0x4, R42 ;  /* 0x00000004b8aa7825 */ /* 0x008fce00078e022a */
[----:B------:R-:W3:Y:S01]  /*10430*/  LDC R45, c[0x0][0x230] ;  /* 0x00008c00ff2d7b82 */ /* 0x000ee20000000800 */
[----:B------:R-:W-:Y:S01]  /*10440*/  VIADD R42, R57, 0xffffff4f ;  /* 0xffffff4f392a7836 */ /* 0x000fe20000000000 */
[----:B------:R2:W-:Y:S01]  /*10450*/  LDGSTS.E [R247+0x1c00c], desc[UR60][R170.64], !P5 ;  /* 0x1c00c000aaf77fae */ /* 0x0005e2000e92187c */
[----:B----4-:R-:W-:-:S03]  /*10460*/  VIADD R43, R56, 0xffffff6a ;  /* 0xffffff6a382b7836 */ /* 0x010fc60000000000 */
[----:B------:R-:W-:Y:S01]  /*10470*/  LDGSTS.E [R248+0x10000], desc[UR60][R234.64], !P2 ;  /* 0x10000000eaf87fae */ /* 0x000fe2000d12187c */
[----:B------:R-:W-:Y:S01]  /*10480*/  ISETP.GE.U32.AND P2, PT, R42, 0x7ffffed0, PT ;  /* 0x7ffffed02a00780c */ /* 0x000fe20003f46070 */
[----:B-1----:R-:W-:Y:S01]  /*10490*/  VIADD R42, R48, 0xffffff4e ;  /* 0xffffff4e302a7836 */ /* 0x002fe20000000000 */
[----:B------:R-:W-:Y:S01]  /*104a0*/  ISETP.GE.U32.AND P6, PT, R44, 0x7ffffeec, PT ;  /* 0x7ffffeec2c00780c */ /* 0x000fe20003fc6070 */
[----:B------:R-:W-:Y:S01]  /*104b0*/  LDGSTS.E [R248+0x10004], desc[UR60][R232.64], !P4 ;  /* 0x10004000e8f87fae */ /* 0x000fe2000e12187c */
[----:B------:R-:W1:Y:S01]  /*104c0*/  LDC R44, c[0x0][0x230] ;  /* 0x00008c00ff2c7b82 */ /* 0x000e620000000800 */
[----:B------:R-:W-:Y:S01]  /*104d0*/  ISETP.GE.U32.AND P5, PT, R43, 0x7ffffeeb, PT ;  /* 0x7ffffeeb2b00780c */ /* 0x000fe20003fa6070 */
[----:B------:R-:W-:Y:S01]  /*104e0*/  VIADD R43, R49, 0xffffff4d ;  /* 0xffffff4d312b7836 */ /* 0x000fe20000000000 */
[----:B------:R-:W-:Y:S01]  /*104f0*/  ISETP.GE.U32.AND P4, PT, R42, 0x7ffffecf, PT ;  /* 0x7ffffecf2a00780c */ /* 0x000fe20003f86070 */
[----:B------:R-:W-:Y:S01]  /*10500*/  VIADD R42, R50, 0xffffff4c ;  /* 0xffffff4c322a7836 */ /* 0x000fe20000000000 */
[----:B------:R-:W-:Y:S01]  /*10510*/  LDGSTS.E [R248+0x10008], desc[UR60][R230.64], !P3 ;  /* 0x10008000e6f87fae */ /* 0x000fe2000d92187c */
[----:B------:R-:W-:Y:S01]  /*10520*/  IMAD.WIDE R244, R184, 0x4, R168 ;  /* 0x00000004b8f47825 */ /* 0x000fe200078e02a8 */
[----:B------:R-:W-:Y:S01]  /*10530*/  ISETP.GE.U32.AND P3, PT, R43, 0x7ffffece, PT ;  /* 0x7ffffece2b00780c */ /* 0x000fe20003f66070 */
[----:B------:R-:W4:Y:S01]  /*10540*/  LDC R48, c[0x0][0x230] ;  /* 0x00008c00ff307b82 */ /* 0x000f220000000800 */
[----:B------:R-:W-:Y:S01]  /*10550*/  LDGSTS.E [R248+0x1000c], desc[UR60][R228.64], !P0 ;  /* 0x1000c000e4f87fae */ /* 0x000fe2000c12187c */
[----:B------:R-:W-:Y:S01]  /*10560*/  ISETP.GE.U32.AND P0, PT, R42, 0x7ffffecd, PT ;  /* 0x7ffffecd2a00780c */ /* 0x000fe20003f06070 */
[----:B--2---:R-:W-:-:S02]  /*10570*/  VIADD R43, R46, 0xffffff2f ;  /* 0xffffff2f2e2b7836 */ /* 0x004fc40000000000 */
[----:B------:R-:W-:Y:S01]  /*10580*/  IMAD.WIDE R246, R184, 0x4, R166 ;  /* 0x00000004b8f67825 */ /* 0x000fe200078e02a6 */
[----:B------:R-:W-:Y:S01]  /*10590*/  IADD3 R42, R47, -0xd2, RZ ;  /* 0xffffff2e2f2a7810 */ /* 0x000fe20007ffe0ff */
[----:B------:R-:W-:Y:S01]  /*105a0*/  LDGSTS.E [R248+0x14000], desc[UR60][R244.64], !P2 ;  /* 0x14000000f4f87fae */ /* 0x000fe2000d12187c */
[----:B------:R-:W2:Y:S01]  /*105b0*/  LDC R46, c[0x0][0x230] ;  /* 0x00008c00ff2e7b82 */ /* 0x000ea20000000800 */
[----:B------:R-:W-:Y:S02]  /*105c0*/  ISETP.GE.U32.AND P2, PT, R43, 0x7ffffeb0, PT ;  /* 0x7ffffeb02b00780c */ /* 0x000fe40003f46070 */
[----:B------:R-:W-:Y:S01]  /*105d0*/  LDGSTS.E [R248+0x14004], desc[UR60][R246.64], !P4 ;  /* 0x14004000f6f87fae */ /* 0x000fe2000e12187c */
[----:B------:R-:W-:Y:S01]  /*105e0*/  ISETP.GE.U32.AND P4, PT, R42, 0x7ffffeaf, PT ;  /* 0x7ffffeaf2a00780c */ /* 0x000fe20003f86070 */
[----:B------:R-:W-:Y:S02]  /*105f0*/  VIADD R43, R51, 0xffffff2d ;  /* 0xffffff2d332b7836 */ /* 0x000fe40000000000 */
[----:B------:R-:W-:Y:S01]  /*10600*/  VIADD R42, R52, 0xffffff2c ;  /* 0xffffff2c342a7836 */ /* 0x000fe20000000000 */
[----:B------:R-:W4:Y:S01]  /*10610*/  LDC R47, c[0x0][0x230] ;  /* 0x00008c00ff2f7b82 */ /* 0x000f220000000800 */
[----:B------:R-:W-:Y:S01]  /*10620*/  STL.64 [R1+0x6c0], R172 ;  /* 0x0006c0ac01007387 */ /* 0x000fe20000100a00 */
[----:B------:R-:W-:-:S03]  /*10630*/  IMAD.WIDE R166, R184, 0x4, R104 ;  /* 0x00000004b8a67825 */ /* 0x000fc600078e0268 */
[----:B------:R1:W-:Y:S01]  /*10640*/  LDGSTS.E [R248+0x14008], desc[UR60][R164.64], !P3 ;  /* 0x14008000a4f87fae */ /* 0x0003e2000d92187c */
[----:B------:R-:W-:Y:S02]  /*10650*/  ISETP.GE.U32.AND P3, PT, R43, 0x7ffffeae, PT ;  /* 0x7ffffeae2b00780c */ /* 0x000fe40003f66070 */
[----:B------:R-:W4:Y:S01]  /*10660*/  LDC R50, c[0x0][0x230] ;  /* 0x00008c00ff327b82 */ /* 0x000f220000000800 */
[----:B------:R-:W-:Y:S01]  /*10670*/  STL.64 [R1+0x6c8], R170 ;  /* 0x0006c8aa01007387 */ /* 0x000fe20000100a00 */
[----:B---3--:R-:W-:-:S03]  /*10680*/  VIADD R43, R45, 0xffffff0e ;  /* 0xffffff0e2d2b7836 */ /* 0x008fc60000000000 */
[----:B------:R3:W-:Y:S01]  /*10690*/  LDGSTS.E [R248+0x1400c], desc[UR60][R162.64], !P0 ;  /* 0x1400c000a2f87fae */ /* 0x0007e2000c12187c */
[----:B------:R-:W-:Y:S01]  /*106a0*/  ISETP.GE.U32.AND P0, PT, R42, 0x7ffffead, PT ;  /* 0x7ffffead2a00780c */ /* 0x000fe20003f06070 */
[----:B-1----:R-:W-:Y:S01]  /*106b0*/  VIADD R42, R44, 0xffffff0f ;  /* 0xffffff0f2c2a7836 */ /* 0x002fe20000000000 */
[----:B------:R-:W1:Y:S01]  /*106c0*/  LDC R49, c[0x0][0x230] ;  /* 0x00008c00ff317b82 */ /* 0x000e620000000800 */
[----:B------:R3:W-:Y:S04]  /*106d0*/  STL.64 [R1+0x470], R164 ;  /* 0x000470a401007387 */ /* 0x0007e80000100a00 */
[----:B------:R-:W-:Y:S01]  /*106e0*/  LDGSTS.E [R248+0x18000], desc[UR60][R166.64], !P2 ;  /* 0x18000000a6f87fae */ /* 0x000fe2000d12187c */
[----:B------:R-:W-:Y:S02]  /*106f0*/  ISETP.GE.U32.AND P2, PT, R42, 0x7ffffe90, PT ;  /* 0x7ffffe902a00780c */ /* 0x000fe40003f46070 */
[----:B------:R-:W1:Y:S01]  /*10700*/  LDC R44, c[0x0][0x230] ;  /* 0x00008c00ff2c7b82 */ /* 0x000e620000000800 */
[----:B---3--:R-:W-:Y:S01]  /*10710*/  IMAD.WIDE R164, R184, 0x4, R102 ;  /* 0x00000004b8a47825 */ /* 0x008fe200078e0266 */
[----:B------:R3:W-:Y:S06]  /*10720*/  STL.64 [R1+0x478], R162 ;  /* 0x000478a201007387 */ /* 0x0007ec0000100a00 */
[----:B------:R-:W1:Y:S01]  /*10730*/  LDC R45, c[0x0][0x230] ;  /* 0x00008c00ff2d7b82 */ /* 0x000e620000000800 */
[----:B------:R4:W-:Y:S01]  /*10740*/  LDGSTS.E [R248+0x18004], desc[UR60][R164.64], !P4 ;  /* 0x18004000a4f87fae */ /* 0x0009e2000e12187c */
[----:B------:R-:W-:Y:S01]  /*10750*/  ISETP.GE.U32.AND P4, PT, R43, 0x7ffffe8f, PT ;  /* 0x7ffffe8f2b00780c */ /* 0x000fe20003f86070 */
[----:B--2---:R-:W-:-:S02]  /*10760*/  VIADD R42, R46, 0xffffff0d ;  /* 0xffffff0d2e2a7836 */ /* 0x004fc40000000000 */
[----:B------:R-:W-:Y:S03]  /*10770*/  STL.64 [R1+0x560], R166 ;  /* 0x000560a601007387 */ /* 0x000fe60000100a00 */
[----:B------:R-:W2:Y:S01]  /*10780*/  LDC R43, c[0x0][0x230] ;  /* 0x00008c00ff2b7b82 */ /* 0x000ea20000000800 */
[C---:B---3--:R-:W-:Y:S01]  /*10790*/  IMAD.WIDE R162, R184.reuse, 0x4, R100 ;  /* 0x00000004b8a27825 */ /* 0x048fe200078e0264 */
[----:B------:R4:W-:Y:S04]  /*107a0*/  STL.64 [R1+0x568], R164 ;  /* 0x000568a401007387 */ /* 0x0009e80000100a00 */
[----:B------:R3:W-:Y:S04]  /*107b0*/  STL.64 [R1+0x570], R162 ;  /* 0x000570a201007387 */ /* 0x0007e80000100a00 */
[----:B------:R3:W-:Y:S01]  /*107c0*/  LDGSTS.E [R248+0x18008], desc[UR60][R162.64], !P3 ;  /* 0x18008000a2f87fae */ /* 0x0007e2000d92187c */
[----:B----4-:R-:W-:Y:S01]  /*107d0*/  IMAD.WIDE R164, R184, 0x4, R98 ;  /* 0x00000004b8a47825 */ /* 0x010fe200078e0262 */
[----:B------:R-:W-:-:S03]  /*107e0*/  ISETP.GE.U32.AND P3, PT, R42, 0x7ffffe8e, PT ;  /* 0x7ffffe8e2a00780c */ /* 0x000fc60003f66070 */
[----:B---3--:R-:W-:Y:S01]  /*107f0*/  IMAD.WIDE R162, R184, 0x4, R40 ;  /* 0x00000004b8a27825 */ /* 0x008fe200078e0228 */
[----:B------:R3:W-:Y:S01]  /*10800*/  LDGSTS.E [R248+0x1800c], desc[UR60][R164.64], !P0 ;  /* 0x1800c000a4f87fae */ /* 0x0007e2000c12187c */
[----:B------:R-:W4:Y:S02]  /*10810*/  LDC R41, c[0x0][0x230] ;  /* 0x00008c00ff297b82 */ /* 0x000f240000000800 */
[----:B------:R-:W-:Y:S01]  /*10820*/  VIADD R40, R48, 0xffffff69 ;  /* 0xffffff6930287836 */ /* 0x000fe20000000000 */
[----:B------:R3:W-:Y:S01]  /*10830*/  LDGSTS.E [R248+0x1c000], desc[UR60][R162.64], !P2 ;  /* 0x1c000000a2f87fae */ /* 0x0007e2000d12187c */
[----:B------:R-:W-:-:S03]  /*10840*/  VIADD R42, R47, 0xffffff0c ;  /* 0xffffff0c2f2a7836 */ /* 0x000fc60000000000 */
[----:B------:R-:W-:Y:S02]  /*10850*/  ISETP.GE.U32.AND P2, PT, R40, 0x7ffffeea, PT ;  /* 0x7ffffeea2800780c */ /* 0x000fe40003f46070 */
[----:B------:R-:W4:Y:S01]  /*10860*/  LDC R40, c[0x0][0x230] ;  /* 0x00008c00ff287b82 */ /* 0x000f220000000800 */
[----:B------:R-:W-:Y:S01]  /*10870*/  ISETP.GE.U32.AND P0, PT, R42, 0x7ffffe8d, PT ;  /* 0x7ffffe8d2a00780c */ /* 0x000fe20003f06070 */
[----:B------:R-:W-:Y:S01]  /*10880*/  IMAD.WIDE R166, R184, 0x4, R38 ;  /* 0x00000004b8a67825 */ /* 0x000fe200078e0226 */
[----:B------:R3:W-:Y:S05]  /*10890*/  STL.64 [R1+0x578], R164 ;  /* 0x000578a401007387 */ /* 0x0007ea0000100a00 */
[----:B------:R-:W4:Y:S01]  /*108a0*/  LDC R39, c[0x0][0x230] ;  /* 0x00008c00ff277b82 */ /* 0x000f220000000800 */
[----:B------:R2:W-:Y:S01]  /*108b0*/  STL.64 [R1+0x678], R162 ;  /* 0x000678a201007387 */ /* 0x0005e20000100a00 */
[----:B-1----:R-:W-:-:S03]  /*108c0*/  VIADD R38, R49, 0xffffff68 ;  /* 0xffffff6831267836 */ /* 0x002fc60000000000 */
[----:B------:R-:W-:Y:S01]  /*108d0*/  LDGSTS.E [R248+0x1c004], desc[UR60][R166.64], !P4 ;  /* 0x1c004000a6f87fae */ /* 0x000fe2000e12187c */
[----:B---3--:R-:W-:Y:S02]  /*108e0*/  IMAD.WIDE R164, R184, 0x4, R36 ;  /* 0x00000004b8a47825 */ /* 0x008fe400078e0224 */
[----:B------:R-:W1:Y:S02]  /*108f0*/  LDC R42, c[0x0][0x230] ;  /* 0x00008c00ff2a7b82 */ /* 0x000e640000000800 */
[----:B------:R-:W-:Y:S01]  /*10900*/  VIADD R36, R50, 0xffffff67 ;  /* 0xffffff6732247836 */ /* 0x000fe20000000000 */
[----:B------:R-:W-:Y:S01]  /*10910*/  LDGSTS.E [R248+0x1c008], desc[UR60][R164.64], !P3 ;  /* 0x1c008000a4f87fae */ /* 0x000fe2000d92187c */
[----:B--2---:R-:W-:-:S03]  /*10920*/  IMAD.WIDE R162, R184, 0x4, R34 ;  /* 0x00000004b8a27825 */ /* 0x004fc600078e0222 */
[----:B------:R-:W-:Y:S01]  /*10930*/  ISETP.GE.U32.AND P3, PT, R36, 0x7ffffee8, PT ;  /* 0x7ffffee82400780c */ /* 0x000fe20003f66070 */
[----:B------:R-:W-:Y:S01]  /*10940*/  VIADD R34, R43, 0xffffff66 ;  /* 0xffffff662b227836 */ /* 0x000fe20000000000 */
[----:B------:R-:W2:Y:S01]  /*10950*/  LDC R36, c[0x0][0x230] ;  /* 0x00008c00ff247b82 */ /* 0x000ea20000000800 */
[----:B------:R-:W-:Y:S01]  /*10960*/  IMAD.WIDE R226, R184, 0x4, R226 ;  /* 0x00000004b8e27825 */ /* 0x000fe200078e02e2 */
[----:B------:R-:W-:Y:S01]  /*10970*/  LDGSTS.E [R248+0x1c00c], desc[UR60][R162.64], !P0 ;  /* 0x1c00c000a2f87fae */ /* 0x000fe2000c12187c */
[----:B------:R-:W-:Y:S02]  /*10980*/  ISETP.GE.U32.AND P4, PT, R38, 0x7ffffee9, PT ;  /* 0x7ffffee92600780c */ /* 0x000fe40003f86070 */
[----:B------:R-:W-:Y:S01]  /*10990*/  VIADD R35, R44, 0xffffff4b ;  /* 0xffffff4b2c237836 */ /* 0x000fe20000000000 */
[----:B------:R-:W-:Y:S01]  /*109a0*/  ISETP.GE.U32.AND P0, PT, R34, 0x7ffffee7, PT ;  /* 0x7ffffee72200780c */ /* 0x000fe20003f06070 */
[----:B------:R-:W-:Y:S01]  /*109b0*/  IMAD.WIDE R224, R184, 0x4, R224 ;  /* 0x00000004b8e07825 */ /* 0x000fe200078e02e0 */
[----:B------:R-:W3:Y:S01]  /*109c0*/  LDC R37, c[0x0][0x230] ;  /* 0x00008c00ff257b82 */ /* 0x000ee20000000800 */
[----:B------:R-:W-:Y:S02]  /*109d0*/  LDGSTS.E [R249+0x10000], desc[UR60][R226.64], !P6 ;  /* 0x10000000e2f97fae */ /* 0x000fe4000f12187c */
[----:B----4-:R-:W-:Y:S01]  /*109e0*/  VIADD R34, R41, 0xffffff4a ;  /* 0xffffff4a29227836 */ /* 0x010fe20000000000 */
[----:B------:R-:W-:Y:S01]  /*109f0*/  ISETP.GE.U32.AND P6, PT, R35, 0x7ffffecc, PT ;  /* 0x7ffffecc2300780c */ /* 0x000fe20003fc6070 */
[----:B------:R-:W-:Y:S03]  /*10a00*/  LDGSTS.E [R249+0x10004], desc[UR60][R224.64], !P5 ;  /* 0x10004000e0f97fae */ /* 0x000fe6000e92187c */
[----:B------:R-:W4:Y:S01]  /*10a10*/  LDC R38, c[0x0][0x230] ;  /* 0x00008c00ff267b82 */ /* 0x000f220000000800 */
[----:B------:R-:W-:Y:S01]  /*10a20*/  ISETP.GE.U32.AND P5, PT, R34, 0x7ffffecb, PT ;  /* 0x7ffffecb2200780c */ /* 0x000fe20003fa6070 */
[----:B------:R-:W-:Y:S01]  /*10a30*/  IMAD.WIDE R222, R184, 0x4, R222 ;  /* 0x00000004b8de7825 */ /* 0x000fe200078e02de */
[----:B------:R-:W-:-:S03]  /*10a40*/  IADD3 R35, R40, -0xb7, RZ ;  /* 0xffffff4928237810 */ /* 0x000fc60007ffe0ff */
[C---:B------:R-:W-:Y:S01]  /*10a50*/  IMAD.WIDE R220, R184.reuse, 0x4, R220 ;  /* 0x00000004b8dc7825 */ /* 0x040fe200078e02dc */
[----:B------:R-:W-:Y:S01]  /*10a60*/  LDGSTS.E [R249+0x10008], desc[UR60][R222.64], !P2 ;  /* 0x10008000def97fae */ /* 0x000fe2000d12187c */
[----:B------:R-:W4:Y:S02]  /*10a70*/  LDC R40, c[0x0][0x230] ;  /* 0x00008c00ff287b82 */ /* 0x000f240000000800 */
[----:B------:R-:W-:Y:S01]  /*10a80*/  VIADD R34, R45, 0xffffff48 ;  /* 0xffffff482d227836 */ /* 0x000fe20000000000 */
[----:B------:R-:W-:Y:S01]  /*10a90*/  ISETP.GE.U32.AND P2, PT, R35, 0x7ffffeca, PT ;  /* 0x7ffffeca2300780c */ /* 0x000fe20003f46070 */
[----:B------:R-:W-:Y:S01]  /*10aa0*/  IMAD.WIDE R160, R184, 0x4, R160 ;  /* 0x00000004b8a07825 */ /* 0x000fe200078e02a0 */
[----:B------:R-:W-:Y:S02]  /*10ab0*/  LDGSTS.E [R249+0x1000c], desc[UR60][R220.64], !P4 ;  /* 0x1000c000dcf97fae */ /* 0x000fe4000e12187c */
[----:B------:R-:W-:Y:S01]  /*10ac0*/  ISETP.GE.U32.AND P4, PT, R34, 0x7ffffec9, PT ;  /* 0x7ffffec92200780c */ /* 0x000fe20003f86070 */
[----:B------:R-:W-:Y:S01]  /*10ad0*/  VIADD R35, R39, 0xffffff2b ;  /* 0xffffff2b27237836 */ /* 0x000fe20000000000 */
[----:B------:R-:W-:Y:S01]  /*10ae0*/  LDGSTS.E [R249+0x14000], desc[UR60][R160.64], !P6 ;  /* 0x14000000a0f97fae */ /* 0x000fe2000f12187c */
[----:B------:R-:W-:Y:S01]  /*10af0*/  IMAD.WIDE R158, R184, 0x4, R158 ;  /* 0x00000004b89e7825 */ /* 0x000fe200078e029e */
[----:B------:R-:W4:Y:S03]  /*10b00*/  LDC R39, c[0x0][0x230] ;  /* 0x00008c00ff277b82 */ /* 0x000f260000000800 */
[----:B-1----:R-:W-:Y:S01]  /*10b10*/  VIADD R34, R42, 0xffffff2a ;  /* 0xffffff2a2a227836 */ /* 0x002fe20000000000 */
[----:B------:R-:W-:Y:S01]  /*10b20*/  ISETP.GE.U32.AND P6, PT, R35, 0x7ffffeac, PT ;  /* 0x7ffffeac2300780c */ /* 0x000fe20003fc6070 */
[----:B------:R1:W-:Y:S03]  /*10b30*/  LDGSTS.E [R249+0x14004], desc[UR60][R158.64], !P5 ;  /* 0x140040009ef97fae */ /* 0x0003e6000e92187c */
[----:B------:R-:W1:Y:S01]  /*10b40*/  LDC R42, c[0x0][0x230] ;  /* 0x00008c00ff2a7b82 */ /* 0x000e620000000800 */
[----:B------:R-:W-:Y:S01]  /*10b50*/  ISETP.GE.U32.AND P5, PT, R34, 0x7ffffeab, PT ;  /* 0x7ffffeab2200780c */ /* 0x000fe20003fa6070 */
[----:B------:R-:W-:Y:S01]  /*10b60*/  IMAD.WIDE R156, R184, 0x4, R156 ;  /* 0x00000004b89c7825 */ /* 0x000fe200078e029c */
[----:B------:R-:W-:Y:S03]  /*10b70*/  STL.64 [R1+0x680], R166 ;  /* 0x000680a601007387 */ /* 0x000fe60000100a00 */
[----:B--2---:R-:W-:Y:S01]  /*10b80*/  VIADD R34, R36, 0xffffff29 ;  /* 0xffffff2924227836 */ /* 0x004fe20000000000 */
[----:B------:R-:W-:Y:S01]  /*10b90*/  STL.64 [R1+0x688], R164 ;  /* 0x000688a401007387 */ /* 0x000fe20000100a00 */
[----:B------:R-:W2:Y:S01]  /*10ba0*/  LDC R41, c[0x0][0x230] ;  /* 0x00008c00ff297b82 */ /* 0x000ea20000000800 */
[----:B------:R-:W-:-:S02]  /*10bb0*/  IMAD.WIDE R154, R184, 0x4, R154 ;  /* 0x00000004b89a7825 */ /* 0x000fc400078e029a */
[----:B------:R-:W-:Y:S02]  /*10bc0*/  STL.64 [R1+0x690], R162 ;  /* 0x000690a201007387 */ /* 0x000fe40000100a00 */
[----:B---3--:R-:W-:Y:S02]  /*10bd0*/  VIADD R35, R37, 0xffffff28 ;  /* 0xffffff2825237836 */ /* 0x008fe40000000000 */
[----:B------:R-:W-:Y:S01]  /*10be0*/  STL.64 [R1], R160 ;  /* 0x000000a001007387 */ /* 0x000fe20000100a00 */
[----:B------:R-:W3:Y:S03]  /*10bf0*/  LDC R36, c[0x0][0x230] ;  /* 0x00008c00ff247b82 */ /* 0x000ee60000000800 */
[----:B------:R1:W-:Y:S04]  /*10c00*/  STL.64 [R1+0x28], R158 ;  /* 0x0000289e01007387 */ /* 0x0003e80000100a00 */
[----:B------:R1:W-:Y:S01]  /*10c10*/  LDGSTS.E [R249+0x14008], desc[UR60][R156.64], !P2 ;  /* 0x140080009cf97fae */ /* 0x0003e2000d12187c */
[----:B------:R-:W-:Y:S01]  /*10c20*/  ISETP.GE.U32.AND P2, PT, R34, 0x7ffffeaa, PT ;  /* 0x7ffffeaa2200780c */ /* 0x000fe20003f46070 */
[----:B----4-:R-:W-:Y:S01]  /*10c30*/  VIADD R34, R38, 0xffffff0b ;  /* 0xffffff0b26227836 */ /* 0x010fe20000000000 */
[----:B------:R-:W4:Y:S01]  /*10c40*/  LDC R37, c[0x0][0x230] ;  /* 0x00008c00ff257b82 */ /* 0x000f220000000800 */
[----:B------:R2:W-:Y:S01]  /*10c50*/  LDGSTS.E [R249+0x1400c], desc[UR60][R154.64], !P4 ;  /* 0x1400c0009af97fae */ /* 0x0005e2000e12187c */
[----:B-1----:R-:W-:Y:S01]  /*10c60*/  IMAD.WIDE R158, R184, 0x4, R96 ;  /* 0x00000004b89e7825 */ /* 0x002fe200078e0260 */
[----:B------:R-:W-:-:S02]  /*10c70*/  ISETP.GE.U32.AND P4, PT, R35, 0x7ffffea9, PT ;  /* 0x7ffffea92300780c */ /* 0x000fc40003f86070 */
[----:B------:R1:W-:Y:S03]  /*10c80*/  STL.64 [R1+0x48], R156 ;  /* 0x0000489c01007387 */ /* 0x0003e60000100a00 */
[----:B------:R-:W4:Y:S01]  /*10c90*/  LDC R38, c[0x0][0x230] ;  /* 0x00008c00ff267b82 */ /* 0x000f220000000800 */
[----:B------:R-:W-:Y:S01]  /*10ca0*/  LDGSTS.E [R249+0x18000], desc[UR60][R158.64], !P6 ;  /* 0x180000009ef97fae */ /* 0x000fe2000f12187c */
[----:B------:R-:W-:Y:S01]  /*10cb0*/  ISETP.GE.U32.AND P6, PT, R34, 0x7ffffe8c, PT ;  /* 0x7ffffe8c2200780c */ /* 0x000fe20003fc6070 */
[----:B------:R-:W-:Y:S02]  /*10cc0*/  VIADD R35, R40, 0xffffff65 ;  /* 0xffffff6528237836 */ /* 0x000fe40000000000 */
[----:B------:R2:W-:Y:S01]  /*10cd0*/  STL.64 [R1+0x468], R154 ;  /* 0x0004689a01007387 */ /* 0x0005e20000100a00 */
[----:B-1----:R-:W-:-:S03]  /*10ce0*/  IMAD.WIDE R156, R184, 0x4, R94 ;  /* 0x00000004b89c7825 */ /* 0x002fc600078e025e */
[----:B------:R-:W-:Y:S01]  /*10cf0*/  STL.64 [R1+0x540], R158 ;  /* 0x0005409e01007387 */ /* 0x000fe20000100a00 */
[----:B--2---:R-:W-:-:S03]  /*10d00*/  IMAD.WIDE R154, R184, 0x4, R92 ;  /* 0x00000004b89a7825 */ /* 0x004fc600078e025c */
[----:B------:R1:W-:Y:S04]  /*10d10*/  STL.64 [R1+0x548], R156 ;  /* 0x0005489c01007387 */ /* 0x0003e80000100a00 */
[----:B------:R1:W-:Y:S01]  /*10d20*/  LDGSTS.E [R249+0x18004], desc[UR60][R156.64], !P5 ;  /* 0x180040009cf97fae */ /* 0x0003e2000e92187c */
[----:B------:R-:W-:Y:S01]  /*10d30*/  ISETP.GE.U32.AND P5, PT, R35, 0x7ffffee6, PT ;  /* 0x7ffffee62300780c */ /* 0x000fe20003fa6070 */
[----:B------:R-:W-:Y:S01]  /*10d40*/  VIADD R34, R39, 0xffffff0a ;  /* 0xffffff0a27227836 */ /* 0x000fe20000000000 */
[----:B------:R-:W2:Y:S01]  /*10d50*/  LDC R35, c[0x0][0x230] ;  /* 0x00008c00ff237b82 */ /* 0x000ea20000000800 */
[----:B------:R3:W-:Y:S04]  /*10d60*/  STL.64 [R1+0x550], R154 ;  /* 0x0005509a01007387 */ /* 0x0007e80000100a00 */
[----:B------:R3:W-:Y:S01]  /*10d70*/  LDGSTS.E [R249+0x18008], desc[UR60][R154.64], !P2 ;  /* 0x180080009af97fae */ /* 0x0007e2000d12187c */
[----:B-1----:R-:W-:Y:S01]  /*10d80*/  IMAD.WIDE R156, R184, 0x4, R90 ;  /* 0x00000004b89c7825 */ /* 0x002fe200078e025a */
[----:B------:R-:W-:-:S04]  /*10d90*/  ISETP.GE.U32.AND P2, PT, R34, 0x7ffffe8b, PT ;  /* 0x7ffffe8b2200780c */ /* 0x000fc80003f46070 */
[----:B------:R1:W-:Y:S01]  /*10da0*/  LDGSTS.E [R249+0x1800c], desc[UR60][R156.64], !P4 ;  /* 0x1800c0009cf97fae */ /* 0x0003e2000e12187c */
[----:B---3--:R-:W-:Y:S02]  /*10db0*/  IMAD.WIDE R154, R184, 0x4, R32 ;  /* 0x00000004b89a7825 */ /* 0x008fe400078e0220 */
[----:B------:R-:W3:Y:S02]  /*10dc0*/  LDC R33, c[0x0][0x230] ;  /* 0x00008c00ff217b82 */ /* 0x000ee40000000800 */
[----:B------:R-:W-:Y:S01]  /*10dd0*/  VIADD R32, R42, 0xffffff08 ;  /* 0xffffff082a207836 */ /* 0x000fe20000000000 */
[----:B------:R4:W-:Y:S01]  /*10de0*/  LDGSTS.E [R249+0x1c000], desc[UR60][R154.64], !P6 ;  /* 0x1c0000009af97fae */ /* 0x0009e2000f12187c */
[----:B------:R-:W-:-:S03]  /*10df0*/  VIADD R34, R41, 0xffffff09 ;  /* 0xffffff0929227836 */ /* 0x000fc60000000000 */
[----:B------:R-:W-:Y:S02]  /*10e00*/  ISETP.GE.U32.AND P6, PT, R32, 0x7ffffe89, PT ;  /* 0x7ffffe892000780c */ /* 0x000fe40003fc6070 */
[----:B------:R-:W3:Y:S01]  /*10e10*/  LDC R32, c[0x0][0x230] ;  /* 0x00008c00ff207b82 */ /* 0x000ee20000000800 */
[----:B------:R-:W-:Y:S01]  /*10e20*/  ISETP.GE.U32.AND P4, PT, R34, 0x7ffffe8a, PT ;  /* 0x7ffffe8a2200780c */ /* 0x000fe20003f86070 */
[----:B------:R1:W-:Y:S01]  /*10e30*/  STL.64 [R1+0x558], R156 ;  /* 0x0005589c01007387 */ /* 0x0003e20000100a00 */
[----:B------:R-:W-:-:S05]  /*10e40*/  IMAD.WIDE R158, R184, 0x4, R30 ;  /* 0x00000004b89e7825 */ /* 0x000fca00078e021e */
[----:B------:R-:W3:Y:S01]  /*10e50*/  LDC R34, c[0x0][0x230] ;  /* 0x00008c00ff227b82 */ /* 0x000ee20000000800 */
[----:B------:R-:W-:Y:S01]  /*10e60*/  VIADD R30, R36, 0xffffff64 ;  /* 0xffffff64241e7836 */ /* 0x000fe20000000000 */
[----:B------:R4:W-:Y:S01]  /*10e70*/  STL.64 [R1+0x648], R154 ;  /* 0x0006489a01007387 */ /* 0x0009e20000100a00 */
[----:B-1----:R-:W-:-:S03]  /*10e80*/  IMAD.WIDE R156, R184, 0x4, R28 ;  /* 0x00000004b89c7825 */ /* 0x002fc600078e021c */
[----:B------:R-:W-:Y:S02]  /*10e90*/  LDGSTS.E [R249+0x1c004], desc[UR60][R158.64], !P2 ;  /* 0x1c0040009ef97fae */ /* 0x000fe4000d12187c */
[----:B------:R-:W1:Y:S01]  /*10ea0*/  LDC R28, c[0x0][0x230] ;  /* 0x00008c00ff1c7b82 */ /* 0x000e620000000800 */
[----:B------:R-:W-:Y:S01]  /*10eb0*/  ISETP.GE.U32.AND P2, PT, R30, 0x7ffffee5, PT ;  /* 0x7ffffee51e00780c */ /* 0x000fe20003f46070 */
[C---:B------:R-:W-:Y:S01]  /*10ec0*/  IMAD.WIDE R218, R184.reuse, 0x4, R218 ;  /* 0x00000004b8da7825 */ /* 0x040fe200078e02da */
[----:B------:R-:W-:Y:S03]  /*10ed0*/  LDGSTS.E [R249+0x1c008], desc[UR60][R156.64], !P4 ;  /* 0x1c0080009cf97fae */ /* 0x000fe6000e12187c */
[----:B----4-:R-:W-:Y:S02]  /*10ee0*/  IMAD.WIDE R154, R184, 0x4, R26 ;  /* 0x00000004b89a7825 */ /* 0x010fe400078e021a */
[----:B------:R-:W4:Y:S01]  /*10ef0*/  LDC R30, c[0x0][0x230] ;  /* 0x00008c00ff1e7b82 */ /* 0x000f220000000800 */
[----:B------:R-:W-:Y:S01]  /*10f00*/  IADD3 R26, R38, -0x9e, RZ ;  /* 0xffffff62261a7810 */ /* 0x000fe20007ffe0ff */
[----:B--2---:R-:W-:Y:S01]  /*10f10*/  VIADD R27, R35, 0xffffff47 ;  /* 0xffffff47231b7836 */ /* 0x004fe20000000000 */
[----:B------:R2:W-:Y:S05]  /*10f20*/  LDGSTS.E [R249+0x1c00c], desc[UR60][R154.64], !P6 ;  /* 0x1c00c0009af97fae */ /* 0x0005ea000f12187c */
[----:B------:R-:W2:Y:S01]  /*10f30*/  LDC R29, c[0x0][0x230] ;  /* 0x00008c00ff1d7b82 */ /* 0x000ea20000000800 */
[----:B------:R-:W-:Y:S01]  /*10f40*/  LDGSTS.E [R250+0x10000], desc[UR60][R218.64], !P3 ;  /* 0x10000000dafa7fae */ /* 0x000fe2000d92187c */
[----:B------:R-:W-:Y:S01]  /*10f50*/  ISETP.GE.U32.AND P6, PT, R26, 0x7ffffee3, PT ;  /* 0x7ffffee31a00780c */ /* 0x000fe20003fc6070 */
[----:B------:R-:W-:Y:S01]  /*10f60*/  IMAD.WIDE R216, R184, 0x4, R216 ;  /* 0x00000004b8d87825 */ /* 0x000fe200078e02d8 */
[----:B------:R-:W-:-:S03]  /*10f70*/  ISETP.GE.U32.AND P3, PT, R27, 0x7ffffec8, PT ;  /* 0x7ffffec81b00780c */ /* 0x000fc60003f66070 */
[----:B---3--:R-:W-:Y:S01]  /*10f80*/  VIADD R26, R33, 0xffffff46 ;  /* 0xffffff46211a7836 */ /* 0x008fe20000000000 */
[----:B------:R-:W-:Y:S01]  /*10f90*/  LDGSTS.E [R250+0x10004], desc[UR60][R216.64], !P0 ;  /* 0x10004000d8fa7fae */ /* 0x000fe2000c12187c */
[----:B------:R-:W-:Y:S01]  /*10fa0*/  VIADD R27, R32, 0xffffff45 ;  /* 0xffffff45201b7836 */ /* 0x000fe20000000000 */
[----:B------:R-:W3:Y:S01]  /*10fb0*/  LDC R33, c[0x0][0x230] ;  /* 0x00008c00ff217b82 */ /* 0x000ee20000000800 */
[----:B------:R-:W-:Y:S02]  /*10fc0*/  VIADD R31, R37, 0xffffff63 ;  /* 0xffffff63251f7836 */ /* 0x000fe40000000000 */
[----:B------:R-:W-:Y:S01]  /*10fd0*/  IMAD.WIDE R214, R184, 0x4, R214 ;  /* 0x00000004b8d67825 */ /* 0x000fe200078e02d6 */
[----:B------:R-:W-:-:S04]  /*10fe0*/  ISETP.GE.U32.AND P0, PT, R26, 0x7ffffec7, PT ;  /* 0x7ffffec71a00780c */ /* 0x000fc80003f06070 */
[----:B------:R-:W3:Y:S01]  /*10ff0*/  LDC R32, c[0x0][0x230] ;  /* 0x00008c00ff207b82 */ /* 0x000ee20000000800 */
[----:B------:R-:W-:Y:S01]  /*11000*/  IMAD.WIDE R212, R184, 0x4, R212 ;  /* 0x00000004b8d47825 */ /* 0x000fe200078e02d4 */
[----:B------:R-:W-:Y:S01]  /*11010*/  ISETP.GE.U32.AND P4, PT, R31, 0x7ffffee4, PT ;  /* 0x7ffffee41f00780c */ /* 0x000fe20003f86070 */
[----:B------:R-:W-:Y:S02]  /*11020*/  LDGSTS.E [R250+0x10008], desc[UR60][R214.64], !P5 ;  /* 0x10008000d6fa7fae */ /* 0x000fe4000e92187c */
[----:B------:R-:W-:Y:S01]  /*11030*/  VIADD R26, R34, 0xffffff44 ;  /* 0xffffff44221a7836 */ /* 0x000fe20000000000 */
[----:B------:R-:W-:Y:S01]  /*11040*/  ISETP.GE.U32.AND P5, PT, R27, 0x7ffffec6, PT ;  /* 0x7ffffec61b00780c */ /* 0x000fe20003fa6070 */
[----:B------:R-:W-:Y:S01]  /*11050*/  LDGSTS.E [R250+0x1000c], desc[UR60][R212.64], !P2 ;  /* 0x1000c000d4fa7fae */ /* 0x000fe2000d12187c */
[----:B------:R-:W3:Y:S01]  /*11060*/  LDC R31, c[0x0][0x230] ;  /* 0x00008c00ff1f7b82 */ /* 0x000ee20000000800 */
[----:B------:R-:W-:Y:S01]  /*11070*/  IMAD.WIDE R152, R184, 0x4, R152 ;  /* 0x00000004b8987825 */ /* 0x000fe200078e0298 */
[----:B------:R-:W-:Y:S01]  /*11080*/  ISETP.GE.U32.AND P2, PT, R26, 0x7ffffec5, PT ;  /* 0x7ffffec51a00780c */ /* 0x000fe20003f46070 */
[----:B------:R-:W-:Y:S02]  /*11090*/  STL.64 [R1+0x660], R158 ;  /* 0x0006609e01007387 */ /* 0x000fe40000100a00 */
[----:B-1----:R-:W-:-:S03]  /*110a0*/  VIADD R26, R28, 0xffffff27 ;  /* 0xffffff271c1a7836 */ /* 0x002fc60000000000 */
[----:B------:R-:W1:Y:S01]  /*110b0*/  LDC R34, c[0x0][0x230] ;  /* 0x00008c00ff227b82 */ /* 0x000e620000000800 */
[----:B------:R-:W-:Y:S01]  /*110c0*/  STL.64 [R1+0x668], R156 ;  /* 0x0006689c01007387 */ /* 0x000fe20000100a00 */
[----:B----4-:R-:W-:-:S03]  /*110d0*/  VIADD R27, R30, 0xffffff26 ;  /* 0xffffff261e1b7836 */ /* 0x010fc60000000000 */
[----:B------:R4:W-:Y:S03]  /*110e0*/  STL.64 [R1+0x670], R154 ;  /* 0x0006709a01007387 */ /* 0x0009e60000100a00 */
[----:B------:R-:W1:Y:S01]  /*110f0*/  LDC R28, c[0x0][0x230] ;  /* 0x00008c00ff1c7b82 */ /* 0x000e620000000800 */
[----:B------:R4:W-:Y:S04]  /*11100*/  STL.64 [R1+0x8], R152 ;  /* 0x0000089801007387 */ /* 0x0009e80000100a00 */
[----:B------:R4:W-:Y:S01]  /*11110*/  LDGSTS.E [R250+0x14000], desc[UR60][R152.64], !P3 ;  /* 0x1400000098fa7fae */ /* 0x0009e2000d92187c */
[----:B------:R-:W-:Y:S01]  /*11120*/  ISETP.GE.U32.AND P3, PT, R26, 0x7ffffea8, PT ;  /* 0x7ffffea81a00780c */ /* 0x000fe20003f66070 */
[----:B--2---:R-:W-:Y:S01]  /*11130*/  VIADD R26, R29, 0xffffff25 ;  /* 0xffffff251d1a7836 */ /* 0x004fe20000000000 */
[----:B------:R-:W2:Y:S01]  /*11140*/  LDC R30, c[0x0][0x230] ;  /* 0x00008c00ff1e7b82 */ /* 0x000ea20000000800 */
[----:B----4-:R-:W-:-:S05]  /*11150*/  IMAD.WIDE R154, R184, 0x4, R150 ;  /* 0x00000004b89a7825 */ /* 0x010fca00078e0296 */
[----:B------:R4:W-:Y:S01]  /*11160*/  LDGSTS.E [R250+0x14004], desc[UR60][R154.64], !P0 ;  /* 0x140040009afa7fae */ /* 0x0009e2000c12187c */
[----:B------:R-:W-:Y:S01]  /*11170*/  IMAD.WIDE R152, R184, 0x4, R148 ;  /* 0x00000004b8987825 */ /* 0x000fe200078e0294 */
[----:B------:R-:W-:Y:S02]  /*11180*/  ISETP.GE.U32.AND P0, PT, R27, 0x7ffffea7, PT ;  /* 0x7ffffea71b00780c */ /* 0x000fe40003f06070 */
[----:B------:R4:W-:Y:S01]  /*11190*/  STL.64 [R1+0x10], R154 ;  /* 0x0000109a01007387 */ /* 0x0009e20000100a00 */
[----:B------:R-:W2:Y:S03]  /*111a0*/  LDC R29, c[0x0][0x230] ;  /* 0x00008c00ff1d7b82 */ /* 0x000ea60000000800 */
[----:B------:R4:W-:Y:S01]  /*111b0*/  LDGSTS.E [R250+0x14008], desc[UR60][R152.64], !P5 ;  /* 0x1400800098fa7fae */ /* 0x0009e2000e92187c */
[----:B------:R-:W-:Y:S01]  /*111c0*/  ISETP.GE.U32.AND P5, PT, R26, 0x7ffffea6, PT ;  /* 0x7ffffea61a00780c */ /* 0x000fe20003fa6070 */
[----:B---3--:R-:W-:-:S02]  /*111d0*/  VIADD R27, R33, 0xffffff24 ;  /* 0xffffff24211b7836 */ /* 0x008fc40000000000 */
[----:B------:R3:W-:Y:S01]  /*111e0*/  STL.64 [R1+0x18], R152 ;  /* 0x0000189801007387 */ /* 0x0007e20000100a00 */
[----:B------:R-:W-:Y:S02]  /*111f0*/  VIADD R26, R32, 0xffffff07 ;  /* 0xffffff07201a7836 */ /* 0x000fe40000000000 */
[----:B------:R-:W2:Y:S01]  /*11200*/  LDC R32, c[0x0][0x230] ;  /* 0x00008c00ff207b82 */ /* 0x000ea20000000800 */
[----:B----4-:R-:W-:-:S04]  /*11210*/  IMAD.WIDE R154, R184, 0x4, R146 ;  /* 0x00000004b89a7825 */ /* 0x010fc800078e0292 */
[C---:B---3--:R-:W-:Y:S01]  /*11220*/  IMAD.WIDE R152, R184.reuse, 0x4, R88 ;  /* 0x00000004b8987825 */ /* 0x048fe200078e0258 */
[----:B------:R3:W-:Y:S04]  /*11230*/  STL.64 [R1+0x20], R154 ;  /* 0x0000209a01007387 */ /* 0x0007e80000100a00 */
[----:B------:R3:W-:Y:S01]  /*11240*/  LDGSTS.E [R250+0x1400c], desc[UR60][R154.64], !P2 ;  /* 0x1400c0009afa7fae */ /* 0x0007e2000d12187c */
[----:B------:R-:W-:Y:S01]  /*11250*/  ISETP.GE.U32.AND P2, PT, R27, 0x7ffffea5, PT ;  /* 0x7ffffea51b00780c */ /* 0x000fe20003f46070 */
[----:B------:R-:W-:Y:S02]  /*11260*/  VIADD R27, R31, 0xffffff06 ;  /* 0xffffff061f1b7836 */ /* 0x000fe40000000000 */
[----:B------:R4:W-:Y:S01]  /*11270*/  STL.64 [R1+0x520], R152 ;  /* 0x0005209801007387 */ /* 0x0009e20000100a00 */
[----:B------:R-:W2:Y:S03]  /*11280*/  LDC R31, c[0x0][0x230] ;  /* 0x00008c00ff1f7b82 */ /* 0x000ea60000000800 */
[----:B------:R4:W-:Y:S01]  /*11290*/  LDGSTS.E [R250+0x18000], desc[UR60][R152.64], !P3 ;  /* 0x1800000098fa7fae */ /* 0x0009e2000d92187c */
[----:B---3--:R-:W-:Y:S01]  /*112a0*/  IMAD.WIDE R154, R184, 0x4, R86 ;  /* 0x00000004b89a7825 */ /* 0x008fe200078e0256 */
[----:B------:R-:W-:-:S03]  /*112b0*/  ISETP.GE.U32.AND P3, PT, R26, 0x7ffffe88, PT ;  /* 0x7ffffe881a00780c */ /* 0x000fc60003f66070 */
[----:B-1----:R-:W-:Y:S02]  /*112c0*/  VIADD R26, R34, 0xffffff05 ;  /* 0xffffff05221a7836 */ /* 0x002fe40000000000 */
[----:B----4-:R-:W-:Y:S01]  /*112d0*/  IMAD.WIDE R152, R184, 0x4, R84 ;  /* 0x00000004b8987825 */ /* 0x010fe200078e0254 */
[----:B------:R1:W-:Y:S04]  /*112e0*/  STL.64 [R1+0x528], R154 ;  /* 0x0005289a01007387 */ /* 0x0003e80000100a00 */
[----:B------:R1:W-:Y:S01]  /*112f0*/  LDGSTS.E [R250+0x18004], desc[UR60][R154.64], !P0 ;  /* 0x180040009afa7fae */ /* 0x0003e2000c12187c */
[----:B------:R-:W-:Y:S02]  /*11300*/  ISETP.GE.U32.AND P0, PT, R27, 0x7ffffe87, PT ;  /* 0x7ffffe871b00780c */ /* 0x000fe40003f06070 */
[----:B------:R-:W3:Y:S01]  /*11310*/  LDC R27, c[0x0][0x230] ;  /* 0x00008c00ff1b7b82 */ /* 0x000ee20000000800 */
[----:B------:R4:W-:Y:S04]  /*11320*/  STL.64 [R1+0x530], R152 ;  /* 0x0005309801007387 */ /* 0x0009e80000100a00 */
[----:B------:R4:W-:Y:S01]  /*11330*/  LDGSTS.E [R250+0x18008], desc[UR60][R152.64], !P5 ;  /* 0x1800800098fa7fae */ /* 0x0009e2000e92187c */
[----:B------:R-:W-:Y:S01]  /*11340*/  ISETP.GE.U32.AND P5, PT, R26, 0x7ffffe86, PT ;  /* 0x7ffffe861a00780c */ /* 0x000fe20003fa6070 */
[----:B------:R-:W-:-:S02]  /*11350*/  VIADD R26, R28, 0xffffff04 ;  /* 0xffffff041c1a7836 */ /* 0x000fc40000000000 */
[C---:B-1----:R-:W-:Y:S01]  /*11360*/  IMAD.WIDE R154, R184.reuse, 0x4, R82 ;  /* 0x00000004b89a7825 */ /* 0x042fe200078e0252 */
[----:B------:R-:W1:Y:S04]  /*11370*/  LDC R28, c[0x0][0x230] ;  /* 0x00008c00ff1c7b82 */ /* 0x000e680000000800 */
[----:B------:R2:W-:Y:S01]  /*11380*/  LDGSTS.E [R250+0x1800c], desc[UR60][R154.64], !P2 ;  /* 0x1800c0009afa7fae */ /* 0x0005e2000d12187c */
[----:B----4-:R-:W-:-:S03]  /*11390*/  IMAD.WIDE R152, R184, 0x4, R24 ;  /* 0x00000004b8987825 */ /* 0x010fc600078e0218 */
[----:B------:R-:W4:Y:S01]  /*113a0*/  LDC R25, c[0x0][0x230] ;  /* 0x00008c00ff197b82 */ /* 0x000f220000000800 */
[----:B------:R-:W-:Y:S01]  /*113b0*/  ISETP.GE.U32.AND P2, PT, R26, 0x7ffffe85, PT ;  /* 0x7ffffe851a00780c */ /* 0x000fe20003f46070 */
[----:B------:R2:W-:Y:S01]  /*113c0*/  STL.64 [R1+0x538], R154 ;  /* 0x0005389a01007387 */ /* 0x0005e20000100a00 */
[----:B------:R-:W-:-:S03]  /*113d0*/  IMAD.WIDE R156, R184, 0x4, R22 ;  /* 0x00000004b89c7825 */ /* 0x000fc600078e0216 */
[----:B------:R2:W-:Y:S04]  /*113e0*/  STL.64 [R1+0x620], R152 ;  /* 0x0006209801007387 */ /* 0x0005e80000100a00 */
[----:B------:R3:W-:Y:S01]  /*113f0*/  LDGSTS.E [R250+0x1c000], desc[UR60][R152.64], !P3 ;  /* 0x1c00000098fa7fae */ /* 0x0007e2000d92187c */
[----:B------:R-:W-:Y:S01]  /*11400*/  IMAD.WIDE R210, R184, 0x4, R210 ;  /* 0x00000004b8d27825 */ /* 0x000fe200078e02d2 */
[----:B--2---:R-:W-:Y:S01]  /*11410*/  IADD3 R24, R30, -0x9f, RZ ;  /* 0xffffff611e187810 */ /* 0x004fe20007ffe0ff */
[----:B------:R-:W2:Y:S01]  /*11420*/  LDC R23, c[0x0][0x230] ;  /* 0x00008c00ff177b82 */ /* 0x000ea20000000800 */
[----:B------:R-:W-:Y:S01]  /*11430*/  LDGSTS.E [R250+0x1c004], desc[UR60][R156.64], !P0 ;  /* 0x1c0040009cfa7fae */ /* 0x000fe2000c12187c */
[----:B------:R-:W-:-:S04]  /*11440*/  IMAD.WIDE R154, R184, 0x4, R20 ;  /* 0x00000004b89a7825 */ /* 0x000fc800078e0214 */
[----:B------:R-:W-:Y:S01]  /*11450*/  VIADD R22, R29, 0xffffff60 ;  /* 0xffffff601d167836 */ /* 0x000fe20000000000 */
[----:B------:R2:W-:Y:S01]  /*11460*/  LDGSTS.E [R250+0x1c008], desc[UR60][R154.64], !P5 ;  /* 0x1c0080009afa7fae */ /* 0x0005e2000e92187c */
[----:B------:R-:W2:Y:S01]  /*11470*/  LDC R20, c[0x0][0x230] ;  /* 0x00008c00ff147b82 */ /* 0x000ea20000000800 */
[----:B---3--:R-:W-:-:S04]  /*11480*/  IMAD.WIDE R152, R184, 0x4, R18 ;  /* 0x00000004b8987825 */ /* 0x008fc800078e0212 */
[----:B------:R-:W-:Y:S01]  /*11490*/  VIADD R19, R32, 0xffffff43 ;  /* 0xffffff4320137836 */ /* 0x000fe20000000000 */
[----:B------:R3:W-:Y:S02]  /*114a0*/  LDGSTS.E [R250+0x1c00c], desc[UR60][R152.64], !P2 ;  /* 0x1c00c00098fa7fae */ /* 0x0007e4000d12187c */
[----:B------:R-:W3:Y:S02]  /*114b0*/  LDC R21, c[0x0][0x230] ;  /* 0x00008c00ff157b82 */ /* 0x000ee40000000800 */
[----:B------:R-:W-:Y:S01]  /*114c0*/  ISETP.GE.U32.AND P5, PT, R19, 0x7ffffec4, PT ;  /* 0x7ffffec41300780c */ /* 0x000fe20003fa6070 */
[----:B------:R-:W-:Y:S01]  /*114d0*/  VIADD R19, R31, 0xffffff41 ;  /* 0xffffff411f137836 */ /* 0x000fe20000000000 */
[----:B------:R-:W-:Y:S01]  /*114e0*/  ISETP.GE.U32.AND P0, PT, R22, 0x7ffffee1, PT ;  /* 0x7ffffee11600780c */ /* 0x000fe20003f06070 */
[----:B------:R-:W-:Y:S01]  /*114f0*/  LDGSTS.E [R251+0x10000], desc[UR60][R210.64], !P4 ;  /* 0x10000000d2fb7fae */ /* 0x000fe2000e12187c */
[----:B------:R-:W-:Y:S02]  /*11500*/  VIADD R18, R27, 0xffffff42 ;  /* 0xffffff421b127836 */ /* 0x000fe40000000000 */
[----:B------:R-:W3:Y:S01]  /*11510*/  LDC R22, c[0x0][0x230] ;  /* 0x00008c00ff167b82 */ /* 0x000ee20000000800 */
[----:B------:R-:W-:Y:S01]  /*11520*/  ISETP.GE.U32.AND P4, PT, R19, 0x7ffffec2, PT ;  /* 0x7ffffec21300780c */ /* 0x000fe20003f86070 */
[----:B----4-:R-:W-:Y:S01]  /*11530*/  VIADD R19, R25, 0xffffff23 ;  /* 0xffffff2319137836 */ /* 0x010fe20000000000 */
[----:B------:R-:W-:Y:S01]  /*11540*/  ISETP.GE.U32.AND P3, PT, R24, 0x7ffffee2, PT ;  /* 0x7ffffee21800780c */ /* 0x000fe20003f66070 */
[----:B------:R-:W-:Y:S01]  /*11550*/  IMAD.WIDE R208, R184, 0x4, R208 ;  /* 0x00000004b8d07825 */ /* 0x000fe200078e02d0 */
[----:B------:R-:W-:-:S03]  /*11560*/  ISETP.GE.U32.AND P2, PT, R18, 0x7ffffec3, PT ;  /* 0x7ffffec31200780c */ /* 0x000fc60003f46070 */
[----:B------:R-:W4:Y:S01]  /*11570*/  LDC R25, c[0x0][0x230] ;  /* 0x00008c00ff197b82 */ /* 0x000f220000000800 */
[----:B-1----:R-:W-:Y:S01]  /*11580*/  VIADD R18, R28, 0xffffff40 ;  /* 0xffffff401c127836 */ /* 0x002fe20000000000 */
[----:B------:R-:W-:Y:S01]  /*11590*/  LDGSTS.E [R251+0x10004], desc[UR60][R208.64], !P6 ;  /* 0x10004000d0fb7fae */ /* 0x000fe2000f12187c */
[----:B------:R-:W-:-:S03]  /*115a0*/  IMAD.WIDE R206, R184, 0x4, R206 ;  /* 0x00000004b8ce7825 */ /* 0x000fc600078e02ce */
[----:B------:R-:W-:Y:S02]  /*115b0*/  ISETP.GE.U32.AND P6, PT, R18, 0x7ffffec1, PT ;  /* 0x7ffffec11200780c */ /* 0x000fe40003fc6070 */
[----:B------:R-:W1:Y:S01]  /*115c0*/  LDC R24, c[0x0][0x230] ;  /* 0x00008c00ff187b82 */ /* 0x000e620000000800 */
[----:B------:R-:W-:Y:S01]  /*115d0*/  IMAD.WIDE R204, R184, 0x4, R204 ;  /* 0x00000004b8cc7825 */ /* 0x000fe200078e02cc */
[----:B------:R-:W-:Y:S03]  /*115e0*/  STL.64 [R1+0x628], R156 ;  /* 0x0006289c01007387 */ /* 0x000fe60000100a00 */
[----:B--2---:R-:W-:Y:S01]  /*115f0*/  VIADD R18, R20, 0xffffff22 ;  /* 0xffffff2214127836 */ /* 0x004fe20000000000 */
[----:B------:R-:W-:Y:S02]  /*11600*/  LDGSTS.E [R251+0x10008], desc[UR60][R206.64], !P3 ;  /* 0x10008000cefb7fae */ /* 0x000fe4000d92187c */
[----:B------:R-:W2:Y:S01]  /*11610*/  LDC R26, c[0x0][0x230] ;  /* 0x00008c00ff1a7b82 */ /* 0x000ea20000000800 */
[----:B------:R-:W-:Y:S01]  /*11620*/  ISETP.GE.U32.AND P3, PT, R19, 0x7ffffea4, PT ;  /* 0x7ffffea41300780c */ /* 0x000fe20003f66070 */
[----:B------:R3:W-:Y:S01]  /*11630*/  STL.64 [R1+0x630], R154 ;  /* 0x0006309a01007387 */ /* 0x0007e20000100a00 */
[----:B------:R-:W-:-:S03]  /*11640*/  IMAD.WIDE R182, R184, 0x4, R144 ;  /* 0x00000004b8b67825 */ /* 0x000fc600078e0290 */
[----:B------:R-:W-:Y:S01]  /*11650*/  LDGSTS.E [R251+0x1000c], desc[UR60][R204.64], !P0 ;  /* 0x1000c000ccfb7fae */ /* 0x000fe2000c12187c */
[----:B------:R-:W-:Y:S01]  /*11660*/  ISETP.GE.U32.AND P0, PT, R18, 0x7ffffea3, PT ;  /* 0x7ffffea31200780c */ /* 0x000fe20003f06070 */
[----:B---3--:R-:W-:Y:S02]  /*11670*/  VIADD R18, R21, 0xffffff21 ;  /* 0xffffff2115127836 */ /* 0x008fe40000000000 */
[----:B------:R3:W-:Y:S01]  /*11680*/  STL.64 [R1+0x638], R152 ;  /* 0x0006389801007387 */ /* 0x0007e20000100a00 */
[----:B------:R-:W-:-:S03]  /*11690*/  IMAD.WIDE R20, R184, 0x4, R138 ;  /* 0x00000004b8147825 */ /* 0x000fc600078e028a */
[----:B------:R-:W-:Y:S01]  /*116a0*/  LDGSTS.E [R251+0x14000], desc[UR60][R182.64], !P5 ;  /* 0x14000000b6fb7fae */ /* 0x000fe2000e92187c */
[----:B------:R-:W-:Y:S01]  /*116b0*/  IMAD.WIDE R154, R184, 0x4, R142 ;  /* 0x00000004b89a7825 */ /* 0x000fe200078e028e */
[----:B------:R-:W-:-:S03]  /*116c0*/  ISETP.GE.U32.AND P5, PT, R18, 0x7ffffea2, PT ;  /* 0x7ffffea21200780c */ /* 0x000fc60003fa6070 */
[----:B---3--:R-:W-:Y:S01]  /*116d0*/  IMAD.WIDE R152, R184, 0x4, R140 ;  /* 0x00000004b8987825 */ /* 0x008fe200078e028c */
[----:B------:R-:W-:Y:S04]  /*116e0*/  STL.64 [R1+0x30], R154 ;  /* 0x0000309a01007387 */ /* 0x000fe80000100a00 */
[----:B------:R-:W-:Y:S01]  /*116f0*/  LDGSTS.E [R251+0x14004], desc[UR60][R154.64], !P2 ;  /* 0x140040009afb7fae */ /* 0x000fe2000d12187c */
[----:B------:R-:W-:Y:S02]  /*11700*/  VIADD R19, R23, 0xffffff20 ;  /* 0xffffff2017137836 */ /* 0x000fe40000000000 */
[----:B------:R-:W-:Y:S01]  /*11710*/  VIADD R18, R22, 0xffffff03 ;  /* 0xffffff0316127836 */ /* 0x000fe20000000000 */
[----:B------:R3:W-:Y:S01]  /*11720*/  STL.64 [R1+0x38], R152 ;  /* 0x0000389801007387 */ /* 0x0007e20000100a00 */
[----:B------:R-:W-:-:S03]  /*11730*/  IMAD.WIDE R22, R184, 0x4, R78 ;  /* 0x00000004b8167825 */ /* 0x000fc600078e024e */
[----:B------:R3:W-:Y:S04]  /*11740*/  LDGSTS.E [R251+0x14008], desc[UR60][R152.64], !P4 ;  /* 0x1400800098fb7fae */ /* 0x0007e8000e12187c */
[----:B------:R4:W-:Y:S04]  /*11750*/  STL.64 [R1+0x40], R20 ;  /* 0x0000401401007387 */ /* 0x0009e80000100a00 */
[----:B------:R4:W-:Y:S01]  /*11760*/  LDGSTS.E [R251+0x1400c], desc[UR60][R20.64], !P6 ;  /* 0x1400c00014fb7fae */ /* 0x0009e2000f12187c */
[----:B---3--:R-:W-:Y:S01]  /*11770*/  IMAD.WIDE R152, R184, 0x4, R80 ;  /* 0x00000004b8987825 */ /* 0x008fe200078e0250 */
[----:B------:R-:W-:-:S04]  /*11780*/  ISETP.GE.U32.AND P2, PT, R19, 0x7ffffea1, PT ;  /* 0x7ffffea11300780c */ /* 0x000fc80003f46070 */
[----:B------:R3:W-:Y:S01]  /*11790*/  LDGSTS.E [R251+0x18000], desc[UR60][R152.64], !P3 ;  /* 0x1800000098fb7fae */ /* 0x0007e2000d92187c */
[----:B----4-:R-:W-:-:S03]  /*117a0*/  IADD3 R20, R25, -0x100, RZ ;  /* 0xffffff0019147810 */ /* 0x010fc60007ffe0ff */
[----:B------:R4:W-:Y:S01]  /*117b0*/  STL.64 [R1+0x4e0], R152 ;  /* 0x0004e09801007387 */ /* 0x0009e20000100a00 */
[----:B------:R-:W-:-:S03]  /*117c0*/  ISETP.GE.U32.AND P4, PT, R18, 0x7ffffe84, PT ;  /* 0x7ffffe841200780c */ /* 0x000fc60003f86070 */
[----:B------:R3:W-:Y:S01]  /*117d0*/  LDGSTS.E [R251+0x18004], desc[UR60][R22.64], !P0 ;  /* 0x1800400016fb7fae */ /* 0x0007e2000c12187c */
[----:B------:R-:W-:Y:S01]  /*117e0*/  ISETP.GE.U32.AND P0, PT, R20, 0x7ffffe81, PT ;  /* 0x7ffffe811400780c */ /* 0x000fe20003f06070 */
[----:B-1----:R-:W-:Y:S02]  /*117f0*/  VIADD R18, R24, 0xffffff02 ;  /* 0xffffff0218127836 */ /* 0x002fe40000000000 */
[----:B------:R1:W-:Y:S01]  /*11800*/  STL.64 [R1+0x4f0], R22 ;  /* 0x0004f01601007387 */ /* 0x0003e20000100a00 */
[----:B--2---:R-:W-:-:S03]  /*11810*/  VIADD R19, R26, 0xffffff01 ;  /* 0xffffff011a137836 */ /* 0x004fc60000000000 */
[----:B------:R-:W2:Y:S04]  /*11820*/  LDL.LU.64 R20, [R1+0x460] ;  /* 0x0004600001147983 */ /* 0x000ea80000300a00 */
[----:B------:R-:W3:Y:S04]  /*11830*/  LDL.LU.64 R170, [R1+0x420] ;  /* 0x0004200001aa7983 */ /* 0x000ee80000300a00 */
[----:B------:R-:W3:Y:S01]  /*11840*/  LDL.LU.64 R158, [R1+0x3e0] ;  /* 0x0003e000019e7983 */ /* 0x000ee20000300a00 */
[----:B------:R-:W-:-:S03]  /*11850*/  ISETP.GE.U32.AND P6, PT, R18, 0x7ffffe83, PT ;  /* 0x7ffffe831200780c */ /* 0x000fc60003fc6070 */
[----:B------:R-:W3:Y:S01]  /*11860*/  LDL.LU.64 R166, [R1+0x3a0] ;  /* 0x0003a00001a67983 */ /* 0x000ee20000300a00 */
[----:B------:R-:W-:Y:S01]  /*11870*/  ISETP.GE.U32.AND P3, PT, R19, 0x7ffffe82, PT ;  /* 0x7ffffe821300780c */ /* 0x000fe20003f66070 */
[C---:B------:R-:W-:Y:S02]  /*11880*/  IMAD.WIDE R164, R184.reuse, 0x4, R76 ;  /* 0x00000004b8a47825 */ /* 0x040fe400078e024c */
[----:B----4-:R-:W4:Y:S02]  /*11890*/  LDL.LU.64 R152, [R1+0x360] ;  /* 0x0003600001987983 */ /* 0x010f240000300a00 */
[C---:B------:R-:W-:Y:S02]  /*118a0*/  IMAD.WIDE R18, R184.reuse, 0x4, R74 ;  /* 0x00000004b8127825 */ /* 0x040fe400078e024a */
[----:B------:R-:W4:Y:S02]  /*118b0*/  LDL.LU.64 R174, [R1+0x320] ;  /* 0x0003200001ae7983 */ /* 0x000f240000300a00 */
[----:B------:R-:W-:-:S02]  /*118c0*/  IMAD.WIDE R16, R184, 0x4, R16 ;  /* 0x00000004b8107825 */ /* 0x000fc400078e0210 */
[----:B------:R-:W4:Y:S02]  /*118d0*/  LDL.LU.64 R160, [R1+0x2e0] ;  /* 0x0002e00001a07983 */ /* 0x000f240000300a00 */
[C---:B------:R-:W-:Y:S02]  /*118e0*/  IMAD.WIDE R14, R184.reuse, 0x4, R14 ;  /* 0x00000004b80e7825 */ /* 0x040fe400078e020e */
[----:B------:R-:W4:Y:S04]  /*118f0*/  LDL.LU.64 R162, [R1+0x2a0] ;  /* 0x0002a00001a27983 */ /* 0x000f280000300a00 */
[----:B-1----:R-:W4:Y:S01]  /*11900*/  LDL.LU.64 R22, [R1+0x260] ;  /* 0x0002600001167983 */ /* 0x002f220000300a00 */
[----:B------:R-:W-:-:S03]  /*11910*/  IMAD.WIDE R12, R184, 0x4, R12 ;  /* 0x00000004b80c7825 */ /* 0x000fc600078e020c */
[----:B------:R-:W4:Y:S01]  /*11920*/  LDL.LU.64 R156, [R1+0x220] ;  /* 0x00022000019c7983 */ /* 0x000f220000300a00 */
[----:B------:R-:W-:-:S03]  /*11930*/  IMAD.WIDE R10, R184, 0x4, R10 ;  /* 0x00000004b80a7825 */ /* 0x000fc600078e020a */
[----:B------:R-:W4:Y:S04]  /*11940*/  LDL.LU.64 R154, [R1+0x1e0] ;  /* 0x0001e000019a7983 */ /* 0x000f280000300a00 */
[----:B------:R1:W-:Y:S04]  /*11950*/  STL.64 [R1+0x4e8], R164 ;  /* 0x0004e8a401007387 */ /* 0x0003e80000100a00 */
[----:B------:R4:W-:Y:S04]  /*11960*/  STL.64 [R1+0x4f8], R18 ;  /* 0x0004f81201007387 */ /* 0x0009e80000100a00 */
[----:B------:R4:W-:Y:S04]  /*11970*/  STL.64 [R1+0x5e0], R16 ;  /* 0x0005e01001007387 */ /* 0x0009e80000100a00 */
[----:B------:R4:W-:Y:S04]  /*11980*/  STL.64 [R1+0x5e8], R14 ;  /* 0x0005e80e01007387 */ /* 0x0009e80000100a00 */
[----:B------:R-:W4:Y:S04]  /*11990*/  LDL.LU.64 R248, [R1+0x1a0] ;  /* 0x0001a00001f87983 */ /* 0x000f280000300a00 */
[----:B------:R4:W-:Y:S04]  /*119a0*/  STL.64 [R1+0x5f0], R12 ;  /* 0x0005f00c01007387 */ /* 0x0009e80000100a00 */
[----:B------:R-:W-:Y:S04]  /*119b0*/  LDGSTS.E [R251+0x18008], desc[UR60][R164.64], !P5 ;  /* 0x18008000a4fb7fae */ /* 0x000fe8000e92187c */
[----:B------:R4:W-:Y:S01]  /*119c0*/  STL.64 [R1+0x5f8], R10 ;  /* 0x0005f80a01007387 */ /* 0x0009e20000100a00 */
[----:B------:R-:W-:-:S03]  /*119d0*/  IMAD.SHL.U32 R186, R185, 0x80, RZ ;  /* 0x00000080b9ba7824 */ /* 0x000fc600078e00ff */
[----:B------:R4:W-:Y:S04]  /*119e0*/  LDGSTS.E [R251+0x1800c], desc[UR60][R18.64], !P2 ;  /* 0x1800c00012fb7fae */ /* 0x0009e8000d12187c */
[----:B-1----:R-:W4:Y:S04]  /*119f0*/  LDL.LU.64 R164, [R1+0x160] ;  /* 0x0001600001a47983 */ /* 0x002f280000300a00 */
[----:B------:R-:W4:Y:S04]  /*11a00*/  LDL.LU.64 R168, [R1+0x120] ;  /* 0x0001200001a87983 */ /* 0x000f280000300a00 */
[----:B------:R-:W4:Y:S04]  /*11a10*/  LDL.LU.64 R172, [R1+0xe0] ;  /* 0x0000e00001ac7983 */ /* 0x000f280000300a00 */
[----:B------:R-:W4:Y:S04]  /*11a20*/  LDL.LU.64 R176, [R1+0xa0] ;  /* 0x0000a00001b07983 */ /* 0x000f280000300a00 */
[----:B------:R1:W-:Y:S04]  /*11a30*/  LDGSTS.E [R251+0x1c000], desc[UR60][R16.64], !P4 ;  /* 0x1c00000010fb7fae */ /* 0x0003e8000e12187c */
[----:B------:R1:W-:Y:S04]  /*11a40*/  LDGSTS.E [R251+0x1c004], desc[UR60][R14.64], !P6 ;  /* 0x1c0040000efb7fae */ /* 0x0003e8000f12187c */
[----:B------:R1:W-:Y:S04]  /*11a50*/  LDGSTS.E [R251+0x1c008], desc[UR60][R12.64], !P3 ;  /* 0x1c0080000cfb7fae */ /* 0x0003e8000d92187c */
[----:B------:R1:W-:Y:S04]  /*11a60*/  LDGSTS.E [R251+0x1c00c], desc[UR60][R10.64], !P0 ;  /* 0x1c00c0000afb7fae */ /* 0x0003e8000c12187c */
[----:B------:R-:W0:Y:S01]  /*11a70*/  LDGDEPBAR ;  /* 0x00000000000079af */ /* 0x000e220000000000 */
[----:B--2---:R-:W-:-:S04]  /*11a80*/  IMAD.WIDE R20, R186, 0x4, R20 ;  /* 0x00000004ba147825 */ /* 0x004fc800078e0214 */
[C---:B---3--:R-:W-:Y:S01]  /*11a90*/  IMAD.WIDE R170, R186.reuse, 0x4, R170 ;  /* 0x00000004baaa7825 */ /* 0x048fe200078e02aa */
[----:B------:R2:W-:Y:S03]  /*11aa0*/  STL.64 [R1+0x460], R20 ;  /* 0x0004601401007387 */ /* 0x0005e60000100a00 */
[C---:B------:R-:W-:Y:S01]  /*11ab0*/  IMAD.WIDE R158, R186.reuse, 0x4, R158 ;  /* 0x00000004ba9e7825 */ /* 0x040fe200078e029e */
[----:B------:R3:W-:Y:S03]  /*11ac0*/  STL.64 [R1+0x420], R170 ;  /* 0x000420aa01007387 */ /* 0x0007e60000100a00 */
[C---:B------:R-:W-:Y:S01]  /*11ad0*/  IMAD.WIDE R166, R186.reuse, 0x4, R166 ;  /* 0x00000004baa67825 */ /* 0x040fe200078e02a6 */
[----:B------:R3:W-:Y:S03]  /*11ae0*/  STL.64 [R1+0x6a8], R158 ;  /* 0x0006a89e01007387 */ /* 0x0007e60000100a00 */
[C---:B----4-:R-:W-:Y:S01]  /*11af0*/  IMAD.WIDE R152, R186.reuse, 0x4, R152 ;  /* 0x00000004ba987825 */ /* 0x050fe200078e0298 */
[----:B------:R4:W-:Y:S03]  /*11b00*/  STL.64 [R1+0x708], R166 ;  /* 0x000708a601007387 */ /* 0x0009e60000100a00 */
[C---:B------:R-:W-:Y:S01]  /*11b10*/  IMAD.WIDE R174, R186.reuse, 0x4, R174 ;  /* 0x00000004baae7825 */ /* 0x040fe200078e02ae */
        /* <DEDUP_REMOVED lines=10> */
[----:B------:R-:W-:Y:S04]  /*11bc0*/  STL.64 [R1+0x8d0], R156 ;  /* 0x0008d09c01007387 */ /* 0x000fe80000100a00 */
[----:B------:R4:W-:Y:S04]  /*11bd0*/  STL.64 [R1+0x900], R154 ;  /* 0x0009009a01007387 */ /* 0x0009e80000100a00 */
[----:B------:R4:W-:Y:S04]  /*11be0*/  LDGSTS.E [R4+0x40000], desc[UR60][R20.64], P1 ;  /* 0x4000000014047fae */ /* 0x0009e8000892187c */
[----:B------:R4:W-:Y:S04]  /*11bf0*/  LDGSTS.E [R4+0x40400], desc[UR60][R170.64], P1 ;  /* 0x40400000aa047fae */ /* 0x0009e8000892187c */
[----:B------:R4:W-:Y:S01]  /*11c00*/  LDGSTS.E [R4+0x40800], desc[UR60][R158.64], P1 ;  /* 0x408000009e047fae */ /* 0x0009e2000892187c */
[----:B------:R-:W-:-:S03]  /*11c10*/  IMAD.WIDE R18, R186, 0x4, R248 ;  /* 0x00000004ba127825 */ /* 0x000fc600078e02f8 */
[----:B------:R4:W-:Y:S04]  /*11c20*/  LDGSTS.E [R4+0x40c00], desc[UR60][R166.64], P1 ;  /* 0x40c00000a6047fae */ /* 0x0009e8000892187c */
[----:B------:R4:W-:Y:S04]  /*11c30*/  STL.64 [R1+0x928], R18 ;  /* 0x0009281201007387 */ /* 0x0009e80000100a00 */
[----:B------:R4:W-:Y:S04]  /*11c40*/  LDGSTS.E [R4+0x41000], desc[UR60][R152.64], P1 ;  /* 0x4100000098047fae */ /* 0x0009e8000892187c */
[----:B------:R4:W-:Y:S04]  /*11c50*/  LDGSTS.E [R4+0x41400], desc[UR60][R174.64], P1 ;  /* 0x41400000ae047fae */ /* 0x0009e8000892187c */
[----:B------:R4:W-:Y:S01]  /*11c60*/  LDGSTS.E [R4+0x41800], desc[UR60][R160.64], P1 ;  /* 0x41800000a0047fae */ /* 0x0009e2000892187c */
[----:B-1----:R-:W-:-:S03]  /*11c70*/  IMAD.WIDE R16, R186, 0x4, R164 ;  /* 0x00000004ba107825 */ /* 0x002fc600078e02a4 */
[----:B------:R1:W-:Y:S01]  /*11c80*/  LDGSTS.E [R4+0x41c00], desc[UR60][R162.64], P1 ;  /* 0x41c00000a2047fae */ /* 0x0003e2000892187c */
[----:B------:R-:W-:-:S03]  /*11c90*/  IMAD.WIDE R14, R186, 0x4, R168 ;  /* 0x00000004ba0e7825 */ /* 0x000fc600078e02a8 */
[----:B------:R1:W-:Y:S01]  /*11ca0*/  STL.64 [R1+0x948], R16 ;  /* 0x0009481001007387 */ /* 0x0003e20000100a00 */
[----:B------:R-:W-:-:S03]  /*11cb0*/  IMAD.WIDE R12, R186, 0x4, R172 ;  /* 0x00000004ba0c7825 */ /* 0x000fc600078e02ac */
[----:B------:R1:W-:Y:S01]  /*11cc0*/  STL.64 [R1+0x960], R14 ;  /* 0x0009600e01007387 */ /* 0x0003e20000100a00 */
[----:B------:R-:W-:-:S03]  /*11cd0*/  IMAD.WIDE R10, R186, 0x4, R176 ;  /* 0x00000004ba0a7825 */ /* 0x000fc600078e02b0 */
[----:B------:R1:W-:Y:S04]  /*11ce0*/  STL.64 [R1+0x970], R12 ;  /* 0x0009700c01007387 */ /* 0x0003e80000100a00 */
[----:B--2---:R-:W2:Y:S04]  /*11cf0*/  LDL.LU.64 R20, [R1+0x458] ;  /* 0x0004580001147983 */ /* 0x004ea80000300a00 */
[----:B------:R1:W-:Y:S04]  /*11d00*/  STL.64 [R1+0x978], R10 ;  /* 0x0009780a01007387 */ /* 0x0003e80000100a00 */
[----:B------:R-:W2:Y:S04]  /*11d10*/  LDL.LU.64 R172, [R1+0x418] ;  /* 0x0004180001ac7983 */ /* 0x000ea80000300a00 */
[----:B------:R-:W2:Y:S04]  /*11d20*/  LDL.LU.64 R164, [R1+0x3d8] ;  /* 0x0003d80001a47983 */ /* 0x000ea80000300a00 */
[----:B------:R-:W2:Y:S04]  /*11d30*/  LDL.LU.64 R168, [R1+0x398] ;  /* 0x0003980001a87983 */ /* 0x000ea80000300a00 */
[----:B---3--:R-:W3:Y:S04]  /*11d40*/  LDL.LU.64 R170, [R1+0x358] ;  /* 0x0003580001aa7983 */ /* 0x008ee80000300a00 */
[----:B------:R-:W3:Y:S04]  /*11d50*/  LDL.LU.64 R158, [R1+0x318] ;  /* 0x00031800019e7983 */ /* 0x000ee80000300a00 */
[----:B----4-:R-:W4:Y:S04]  /*11d60*/  LDL.LU.64 R166, [R1+0x2d8] ;  /* 0x0002d80001a67983 */ /* 0x010f280000300a00 */
[----:B------:R-:W4:Y:S04]  /*11d70*/  LDL.LU.64 R152, [R1+0x298] ;  /* 0x0002980001987983 */ /* 0x000f280000300a00 */
[----:B------:R-:W4:Y:S04]  /*11d80*/  LDL.LU.64 R174, [R1+0x258] ;  /* 0x0002580001ae7983 */ /* 0x000f280000300a00 */
[----:B------:R-:W4:Y:S04]  /*11d90*/  LDL.LU.64 R160, [R1+0x218] ;  /* 0x0002180001a07983 */ /* 0x000f280000300a00 */
[----:B------:R-:W1:Y:S04]  /*11da0*/  LDL.LU.64 R162, [R1+0x1d8] ;  /* 0x0001d80001a27983 */ /* 0x000e680000300a00 */
[----:B------:R-:W-:Y:S04]  /*11db0*/  LDGSTS.E [R4+0x42000], desc[UR60][R22.64], P1 ;  /* 0x4200000016047fae */ /* 0x000fe8000892187c */
[----:B------:R-:W-:Y:S04]  /*11dc0*/  LDGSTS.E [R4+0x42400], desc[UR60][R156.64], P1 ;  /* 0x424000009c047fae */ /* 0x000fe8000892187c */
[----:B------:R-:W-:Y:S04]  /*11dd0*/  LDGSTS.E [R4+0x42800], desc[UR60][R154.64], P1 ;  /* 0x428000009a047fae */ /* 0x000fe8000892187c */
[----:B------:R-:W4:Y:S04]  /*11de0*/  LDL.LU.64 R22, [R1+0x198] ;  /* 0x0001980001167983 */ /* 0x000f280000300a00 */
[----:B------:R-:W4:Y:S04]  /*11df0*/  LDL.LU.64 R248, [R1+0x158] ;  /* 0x0001580001f87983 */ /* 0x000f280000300a00 */
[----:B------:R-:W4:Y:S04]  /*11e00*/  LDL.LU.64 R154, [R1+0x118] ;  /* 0x00011800019a7983 */ /* 0x000f280000300a00 */
[----:B------:R-:W4:Y:S04]  /*11e10*/  LDL.LU.64 R156, [R1+0xd8] ;  /* 0x0000d800019c7983 */ /* 0x000f280000300a00 */
[----:B------:R-:W4:Y:S04]  /*11e20*/  LDL.LU.64 R176, [R1+0x98] ;  /* 0x0000980001b07983 */ /* 0x000f280000300a00 */
[----:B------:R1:W-:Y:S04]  /*11e30*/  LDGSTS.E [R4+0x42c00], desc[UR60][R18.64], P1 ;  /* 0x42c0000012047fae */ /* 0x0003e8000892187c */
[----:B------:R1:W-:Y:S04]  /*11e40*/  LDGSTS.E [R4+0x43000], desc[UR60][R16.64], P1 ;  /* 0x4300000010047fae */ /* 0x0003e8000892187c */
[----:B------:R1:W-:Y:S04]  /*11e50*/  LDGSTS.E [R4+0x43400], desc[UR60][R14.64], P1 ;  /* 0x434000000e047fae */ /* 0x0003e8000892187c */
[----:B------:R1:W-:Y:S04]  /*11e60*/  LDGSTS.E [R4+0x43800], desc[UR60][R12.64], P1 ;  /* 0x438000000c047fae */ /* 0x0003e8000892187c */
[----:B------:R1:W-:Y:S01]  /*11e70*/  LDGSTS.E [R4+0x43c00], desc[UR60][R10.64], P1 ;  /* 0x43c000000a047fae */ /* 0x0003e2000892187c */
[----:B--2---:R-:W-:-:S04]  /*11e80*/  IMAD.WIDE R20, R186, 0x4, R20 ;  /* 0x00000004ba147825 */ /* 0x004fc800078e0214 */
[C---:B------:R-:W-:Y:S01]  /*11e90*/  IMAD.WIDE R172, R186.reuse, 0x4, R172 ;  /* 0x00000004baac7825 */ /* 0x040fe200078e02ac */
[----:B------:R2:W-:Y:S03]  /*11ea0*/  STL.64 [R1+0x320], R20 ;  /* 0x0003201401007387 */ /* 0x0005e60000100a00 */
[C---:B------:R-:W-:Y:S01]  /*11eb0*/  IMAD.WIDE R164, R186.reuse, 0x4, R164 ;  /* 0x00000004baa47825 */ /* 0x040fe200078e02a4 */
[----:B------:R2:W-:Y:S03]  /*11ec0*/  STL.64 [R1+0x360], R172 ;  /* 0x000360ac01007387 */ /* 0x0005e60000100a00 */
[C---:B------:R-:W-:Y:S01]  /*11ed0*/  IMAD.WIDE R168, R186.reuse, 0x4, R168 ;  /* 0x00000004baa87825 */ /* 0x040fe200078e02a8 */
[----:B------:R2:W-:Y:S03]  /*11ee0*/  STL.64 [R1+0x3a0], R164 ;  /* 0x0003a0a401007387 */ /* 0x0005e60000100a00 */
[C---:B---3--:R-:W-:Y:S01]  /*11ef0*/  IMAD.WIDE R170, R186.reuse, 0x4, R170 ;  /* 0x00000004baaa7825 */ /* 0x048fe200078e02aa */
        /* <DEDUP_REMOVED lines=10> */
[----:B------:R-:W-:Y:S03]  /*11fa0*/  STL.64 [R1+0x850], R174 ;  /* 0x000850ae01007387 */ /* 0x000fe60000100a00 */
[C---:B-1----:R-:W-:Y:S01]  /*11fb0*/  IMAD.WIDE R162, R186.reuse, 0x4, R162 ;  /* 0x00000004baa27825 */ /* 0x042fe200078e02a2 */
[----:B------:R1:W-:Y:S04]  /*11fc0*/  STL.64 [R1+0x890], R160 ;  /* 0x000890a001007387 */ /* 0x0003e80000100a00 */
[----:B------:R1:W-:Y:S04]  /*11fd0*/  STL.64 [R1+0x8c8], R162 ;  /* 0x0008c8a201007387 */ /* 0x0003e80000100a00 */
[----:B------:R1:W-:Y:S04]  /*11fe0*/  LDGSTS.E [R5+0x40080], desc[UR60][R20.64], P1 ;  /* 0x4008000014057fae */ /* 0x0003e8000892187c */
[----:B------:R1:W-:Y:S01]  /*11ff0*/  LDGSTS.E [R5+0x40480], desc[UR60][R172.64], P1 ;  /* 0x40480000ac057fae */ /* 0x0003e2000892187c */
[----:B------:R-:W-:-:S03]  /*12000*/  IMAD.WIDE R18, R186, 0x4, R22 ;  /* 0x00000004ba127825 */ /* 0x000fc600078e0216 */
[----:B------:R1:W-:Y:S01]  /*12010*/  LDGSTS.E [R5+0x40880], desc[UR60][R164.64], P1 ;  /* 0x40880000a4057fae */ /* 0x0003e2000892187c */
[----:B------:R-:W-:-:S03]  /*12020*/  IMAD.WIDE R16, R186, 0x4, R248 ;  /* 0x00000004ba107825 */ /* 0x000fc600078e02f8 */
[----:B------:R1:W-:Y:S01]  /*12030*/  STL.64 [R1+0x8f8], R18 ;  /* 0x0008f81201007387 */ /* 0x0003e20000100a00 */
[----:B------:R-:W-:-:S03]  /*12040*/  IMAD.WIDE R14, R186, 0x4, R154 ;  /* 0x00000004ba0e7825 */ /* 0x000fc600078e029a */
[----:B------:R1:W-:Y:S01]  /*12050*/  STL.64 [R1+0x920], R16 ;  /* 0x0009201001007387 */ /* 0x0003e20000100a00 */
[----:B------:R-:W-:-:S03]  /*12060*/  IMAD.WIDE R12, R186, 0x4, R156 ;  /* 0x00000004ba0c7825 */ /* 0x000fc600078e029c */
[----:B------:R1:W-:Y:S01]  /*12070*/  STL.64 [R1+0x940], R14 ;  /* 0x0009400e01007387 */ /* 0x0003e20000100a00 */
[----:B------:R-:W-:-:S03]  /*12080*/  IMAD.WIDE R10, R186, 0x4, R176 ;  /* 0x00000004ba0a7825 */ /* 0x000fc600078e02b0 */
[----:B--2---:R-:W2:Y:S04]  /*12090*/  LDL.LU.64 R20, [R1+0x450] ;  /* 0x0004500001147983 */ /* 0x004ea80000300a00 */
[----:B------:R2:W-:Y:S04]  /*120a0*/  STL.64 [R1+0x958], R12 ;  /* 0x0009580c01007387 */ /* 0x0005e80000100a00 */
[----:B------:R-:W2:Y:S04]  /*120b0*/  LDL.LU.64 R156, [R1+0x410] ;  /* 0x00041000019c7983 */ /* 0x000ea80000300a00 */
[----:B------:R2:W-:Y:S04]  /*120c0*/  STL.64 [R1+0x968], R10 ;  /* 0x0009680a01007387 */ /* 0x0005e80000100a00 */
[----:B------:R-:W2:Y:S04]  /*120d0*/  LDL.LU.64 R154, [R1+0x3d0] ;  /* 0x0003d000019a7983 */ /* 0x000ea80000300a00 */
[----:B------:R-:W2:Y:S04]  /*120e0*/  LDL.LU.64 R22, [R1+0x390] ;  /* 0x0003900001167983 */ /* 0x000ea80000300a00 */
[----:B------:R-:W2:Y:S04]  /*120f0*/  LDL.LU.64 R172, [R1+0x350] ;  /* 0x0003500001ac7983 */ /* 0x000ea80000300a00 */
[----:B------:R-:W2:Y:S04]  /*12100*/  LDL.LU.64 R164, [R1+0x310] ;  /* 0x0003100001a47983 */ /* 0x000ea80000300a00 */
[----:B------:R2:W-:Y:S04]  /*12110*/  LDGSTS.E [R5+0x40c80], desc[UR60][R168.64], P1 ;  /* 0x40c80000a8057fae */ /* 0x0005e8000892187c */
[----:B------:R2:W-:Y:S04]  /*12120*/  LDGSTS.E [R5+0x41080], desc[UR60][R170.64], P1 ;  /* 0x41080000aa057fae */ /* 0x0005e8000892187c */
[----:B------:R2:W-:Y:S04]  /*12130*/  LDGSTS.E [R5+0x41480], desc[UR60][R158.64], P1 ;  /* 0x414800009e057fae */ /* 0x0005e8000892187c */
[----:B---3--:R-:W3:Y:S04]  /*12140*/  LDL.LU.64 R168, [R1+0x2d0] ;  /* 0x0002d00001a87983 */ /* 0x008ee80000300a00 */
[----:B------:R-:W3:Y:S04]  /*12150*/  LDL.LU.64 R170, [R1+0x290] ;  /* 0x0002900001aa7983 */ /* 0x000ee80000300a00 */
[----:B----4-:R-:W4:Y:S04]  /*12160*/  LDL.LU.64 R158, [R1+0x250] ;  /* 0x00025000019e7983 */ /* 0x010f280000300a00 */
[----:B------:R4:W-:Y:S04]  /*12170*/  LDGSTS.E [R5+0x41880], desc[UR60][R166.64], P1 ;  /* 0x41880000a6057fae */ /* 0x0009e8000892187c */
[----:B------:R-:W-:Y:S04]  /*12180*/  LDGSTS.E [R5+0x41c80], desc[UR60][R152.64], P1 ;  /* 0x41c8000098057fae */ /* 0x000fe8000892187c */
[----:B------:R-:W-:Y:S04]  /*12190*/  LDGSTS.E [R5+0x42080], desc[UR60][R174.64], P1 ;  /* 0x42080000ae057fae */ /* 0x000fe8000892187c */
[----:B------:R-:W4:Y:S04]  /*121a0*/  LDL.LU.64 R166, [R1+0x210] ;  /* 0x0002100001a67983 */ /* 0x000f280000300a00 */
[----:B------:R-:W4:Y:S04]  /*121b0*/  LDL.LU.64 R152, [R1+0x1d0] ;  /* 0x0001d00001987983 */ /* 0x000f280000300a00 */
[----:B------:R-:W4:Y:S04]  /*121c0*/  LDL.LU.64 R248, [R1+0x190] ;  /* 0x0001900001f87983 */ /* 0x000f280000300a00 */
[----:B------:R-:W-:Y:S04]  /*121d0*/  LDGSTS.E [R5+0x42480], desc[UR60][R160.64], P1 ;  /* 0x42480000a0057fae */ /* 0x000fe8000892187c */
[----:B------:R-:W-:Y:S04]  /*121e0*/  LDGSTS.E [R5+0x42880], desc[UR60][R162.64], P1 ;  /* 0x42880000a2057fae */ /* 0x000fe8000892187c */
[----:B------:R4:W-:Y:S04]  /*121f0*/  LDGSTS.E [R5+0x42c80], desc[UR60][R18.64], P1 ;  /* 0x42c8000012057fae */ /* 0x0009e8000892187c */
[----:B-1----:R-:W4:Y:S04]  /*12200*/  LDL.LU.64 R160, [R1+0x150] ;  /* 0x0001500001a07983 */ /* 0x002f280000300a00 */
[----:B------:R-:W4:Y:S04]  /*12210*/  LDL.LU.64 R162, [R1+0x110] ;  /* 0x0001100001a27983 */ /* 0x000f280000300a00 */
[----:B------:R-:W4:Y:S04]  /*12220*/  LDL.LU.64 R174, [R1+0xd0] ;  /* 0x0000d00001ae7983 */ /* 0x000f280000300a00 */
[----:B------:R-:W4:Y:S04]  /*12230*/  LDL.LU.64 R176, [R1+0x90] ;  /* 0x0000900001b07983 */ /* 0x000f280000300a00 */
        /* <DEDUP_REMOVED lines=14> */
[----:B------:R2:W-:Y:S04]  /*12320*/  STL.64 [R1+0x3e0], R172 ;  /* 0x0003e0ac01007387 */ /* 0x0005e80000100a00 */
[----:B------:R2:W-:Y:S04]  /*12330*/  STL.64 [R1+0x6f8], R164 ;  /* 0x0006f8a401007387 */ /* 0x0005e80000100a00 */
[----:B------:R2:W-:Y:S04]  /*12340*/  LDGSTS.E [R6+0x40100], desc[UR60][R20.64], P1 ;  /* 0x4010000014067fae */ /* 0x0005e8000892187c */
[----:B------:R2:W-:Y:S01]  /*12350*/  LDGSTS.E [R6+0x40500], desc[UR60][R156.64], P1 ;  /* 0x405000009c067fae */ /* 0x0005e2000892187c */
[----:B---3--:R-:W-:-:S03]  /*12360*/  IMAD.WIDE R168, R186, 0x4, R168 ;  /* 0x00000004baa87825 */ /* 0x008fc600078e02a8 */
[----:B------:R3:W-:Y:S01]  /*12370*/  LDGSTS.E [R6+0x40900], desc[UR60][R154.64], P1 ;  /* 0x409000009a067fae */ /* 0x0007e2000892187c */
[----:B------:R-:W-:-:S03]  /*12380*/  IMAD.WIDE R170, R186, 0x4, R170 ;  /* 0x00000004baaa7825 */ /* 0x000fc600078e02aa */
[----:B------:R3:W-:Y:S01]  /*12390*/  STL.64 [R1+0x768], R168 ;  /* 0x000768a801007387 */ /* 0x0007e20000100a00 */
[----:B----4-:R-:W-:-:S03]  /*123a0*/  IMAD.WIDE R158, R186, 0x4, R158 ;  /* 0x00000004ba9e7825 */ /* 0x010fc600078e029e */
[----:B------:R-:W-:Y:S04]  /*123b0*/  STL.64 [R1+0x7c8], R170 ;  /* 0x0007c8aa01007387 */ /* 0x000fe80000100a00 */
[----:B------:R4:W-:Y:S04]  /*123c0*/  STL.64 [R1+0x808], R158 ;  /* 0x0008089e01007387 */ /* 0x0009e80000100a00 */
[----:B------:R4:W-:Y:S04]  /*123d0*/  LDGSTS.E [R6+0x40d00], desc[UR60][R22.64], P1 ;  /* 0x40d0000016067fae */ /* 0x0009e8000892187c */
[----:B------:R4:W-:Y:S01]  /*123e0*/  LDGSTS.E [R6+0x41100], desc[UR60][R172.64], P1 ;  /* 0x41100000ac067fae */ /* 0x0009e2000892187c */
[----:B------:R-:W-:-:S03]  /*123f0*/  IMAD.WIDE R166, R186, 0x4, R166 ;  /* 0x00000004baa67825 */ /* 0x000fc600078e02a6 */
[----:B------:R4:W-:Y:S01]  /*12400*/  LDGSTS.E [R6+0x41500], desc[UR60][R164.64], P1 ;  /* 0x41500000a4067fae */ /* 0x0009e2000892187c */
[----:B------:R-:W-:-:S03]  /*12410*/  IMAD.WIDE R18, R186, 0x4, R152 ;  /* 0x00000004ba127825 */ /* 0x000fc600078e0298 */
[----:B------:R4:W-:Y:S01]  /*12420*/  STL.64 [R1+0x848], R166 ;  /* 0x000848a601007387 */ /* 0x0009e20000100a00 */
[----:B-1----:R-:W-:-:S03]  /*12430*/  IMAD.WIDE R16, R186, 0x4, R248 ;  /* 0x00000004ba107825 */ /* 0x002fc600078e02f8 */
[----:B------:R1:W-:Y:S04]  /*12440*/  STL.64 [R1+0x888], R18 ;  /* 0x0008881201007387 */ /* 0x0003e80000100a00 */
[----:B------:R1:W-:Y:S04]  /*12450*/  STL.64 [R1+0x8c0], R16 ;  /* 0x0008c01001007387 */ /* 0x0003e80000100a00 */
[----:B------:R1:W-:Y:S04]  /*12460*/  LDGSTS.E [R6+0x41900], desc[UR60][R168.64], P1 ;  /* 0x41900000a8067fae */ /* 0x0003e8000892187c */
[----:B------:R-:W-:Y:S01]  /*12470*/  LDGSTS.E [R6+0x41d00], desc[UR60][R170.64], P1 ;  /* 0x41d00000aa067fae */ /* 0x000fe2000892187c */
[----:B------:R-:W-:-:S03]  /*12480*/  IMAD.WIDE R14, R186, 0x4, R160 ;  /* 0x00000004ba0e7825 */ /* 0x000fc600078e02a0 */
[----:B------:R-:W-:Y:S01]  /*12490*/  LDGSTS.E [R6+0x42100], desc[UR60][R158.64], P1 ;  /* 0x421000009e067fae */ /* 0x000fe2000892187c */
        /* <DEDUP_REMOVED lines=13> */
[----:B------:R-:W2:Y:S04]  /*12570*/  LDL.LU.64 R22, [R1+0x2c8] ;  /* 0x0002c80001167983 */ /* 0x000ea80000300a00 */
[----:B------:R-:W2:Y:S04]  /*12580*/  LDL.LU.64 R172, [R1+0x288] ;  /* 0x0002880001ac7983 */ /* 0x000ea80000300a00 */
[----:B------:R-:W2:Y:S04]  /*12590*/  LDL.LU.64 R164, [R1+0x248] ;  /* 0x0002480001a47983 */ /* 0x000ea80000300a00 */
[----:B---3--:R-:W1:Y:S04]  /*125a0*/  LDL.LU.64 R168, [R1+0x208] ;  /* 0x0002080001a87983 */ /* 0x008e680000300a00 */
[----:B------:R-:W3:Y:S04]  /*125b0*/  LDL.LU.64 R248, [R1+0x1c8] ;  /* 0x0001c80001f87983 */ /* 0x000ee80000300a00 */
[----:B----4-:R-:W4:Y:S04]  /*125c0*/  LDL.LU.64 R158, [R1+0x188] ;  /* 0x00018800019e7983 */ /* 0x010f280000300a00 */
[----:B------:R-:W-:Y:S04]  /*125d0*/  LDGSTS.E [R6+0x42500], desc[UR60][R166.64], P1 ;  /* 0x42500000a6067fae */ /* 0x000fe8000892187c */
[----:B------:R3:W-:Y:S04]  /*125e0*/  LDGSTS.E [R6+0x42900], desc[UR60][R18.64], P1 ;  /* 0x4290000012067fae */ /* 0x0007e8000892187c */
[----:B------:R4:W-:Y:S04]  /*125f0*/  LDGSTS.E [R6+0x42d00], desc[UR60][R16.64], P1 ;  /* 0x42d0000010067fae */ /* 0x0009e8000892187c */
[----:B------:R-:W4:Y:S04]  /*12600*/  LDL.LU.64 R166, [R1+0x148] ;  /* 0x0001480001a67983 */ /* 0x000f280000300a00 */
        /* <DEDUP_REMOVED lines=25> */
[----:B------:R1:W-:Y:S03]  /*127a0*/  STL.64 [R1+0x7c0], R164 ;  /* 0x0007c0a401007387 */ /* 0x0003e60000100a00 */
[C---:B---3--:R-:W-:Y:S01]  /*127b0*/  IMAD.WIDE R18, R186.reuse, 0x4, R248 ;  /* 0x00000004ba127825 */ /* 0x048fe200078e02f8 */
[----:B------:R3:W-:Y:S03]  /*127c0*/  STL.64 [R1+0x800], R168 ;  /* 0x000800a801007387 */ /* 0x0007e60000100a00 */
[C---:B----4-:R-:W-:Y:S01]  /*127d0*/  IMAD.WIDE R16, R186.reuse, 0x4, R158 ;  /* 0x00000004ba107825 */ /* 0x050fe200078e029e */
        /* <DEDUP_REMOVED lines=11> */
[----:B--2---:R-:W4:Y:S04]  /*12890*/  LDL.LU.64 R20, [R1+0x440] ;  /* 0x0004400001147983 */ /* 0x004f280000300a00 */
        /* <DEDUP_REMOVED lines=10> */
[----:B------:R-:W2:Y:S04]  /*12940*/  LDL.LU.64 R152, [R1+0x2c0] ;  /* 0x0002c00001987983 */ /* 0x000ea80000300a00 */
[----:B------:R-:W2:Y:S04]  /*12950*/  LDL.LU.64 R156, [R1+0x280] ;  /* 0x00028000019c7983 */ /* 0x000ea80000300a00 */
[----:B------:R-:W2:Y:S04]  /*12960*/  LDL.LU.64 R154, [R1+0x240] ;  /* 0x00024000019a7983 */ /* 0x000ea80000300a00 */
[----:B------:R-:W-:Y:S04]  /*12970*/  LDGSTS.E [R7+0x41980], desc[UR60][R22.64], P1 ;  /* 0x4198000016077fae */ /* 0x000fe8000892187c */
[----:B------:R-:W-:Y:S04]  /*12980*/  LDGSTS.E [R7+0x41d80], desc[UR60][R172.64], P1 ;  /* 0x41d80000ac077fae */ /* 0x000fe8000892187c */
[----:B------:R-:W-:Y:S04]  /*12990*/  LDGSTS.E [R7+0x42180], desc[UR60][R164.64], P1 ;  /* 0x42180000a4077fae */ /* 0x000fe8000892187c */
[----:B------:R-:W2:Y:S04]  /*129a0*/  LDL.LU.64 R22, [R1+0x200] ;  /* 0x0002000001167983 */ /* 0x000ea80000300a00 */
[----:B------:R-:W2:Y:S04]  /*129b0*/  LDL.LU.64 R248, [R1+0x1c0] ;  /* 0x0001c00001f87983 */ /* 0x000ea80000300a00 */
[----:B-1----:R-:W2:Y:S04]  /*129c0*/  LDL.LU.64 R164, [R1+0x180] ;  /* 0x0001800001a47983 */ /* 0x002ea80000300a00 */
[----:B------:R-:W-:Y:S04]  /*129d0*/  LDGSTS.E [R7+0x42580], desc[UR60][R168.64], P1 ;  /* 0x42580000a8077fae */ /* 0x000fe8000892187c */
[----:B------:R1:W-:Y:S04]  /*129e0*/  LDGSTS.E [R7+0x42980], desc[UR60][R18.64], P1 ;  /* 0x4298000012077fae */ /* 0x0003e8000892187c */
[----:B------:R1:W-:Y:S04]  /*129f0*/  LDGSTS.E [R7+0x42d80], desc[UR60][R16.64], P1 ;  /* 0x42d8000010077fae */ /* 0x0003e8000892187c */
[----:B---3--:R-:W3:Y:S04]  /*12a00*/  LDL.LU.64 R168, [R1+0x140] ;  /* 0x0001400001a87983 */ /* 0x008ee80000300a00 */
[----:B------:R-:W3:Y:S04]  /*12a10*/  LDL.LU.64 R172, [R1+0x100] ;  /* 0x0001000001ac7983 */ /* 0x000ee80000300a00 */
[----:B------:R-:W3:Y:S04]  /*12a20*/  LDL.LU.64 R174, [R1+0xc0] ;  /* 0x0000c00001ae7983 */ /* 0x000ee80000300a00 */
[----:B------:R-:W3:Y:S04]  /*12a30*/  LDL.LU.64 R176, [R1+0x80] ;  /* 0x0000800001b07983 */ /* 0x000ee80000300a00 */
[----:B------:R1:W-:Y:S04]  /*12a40*/  LDGSTS.E [R7+0x43180], desc[UR60][R14.64], P1 ;  /* 0x431800000e077fae */ /* 0x0003e8000892187c */
[----:B------:R3:W-:Y:S04]  /*12a50*/  LDGSTS.E [R7+0x43580], desc[UR60][R12.64], P1 ;  /* 0x435800000c077fae */ /* 0x0007e8000892187c */
[----:B------:R3:W-:Y:S04]  /*12a60*/  LDGSTS.E [R7+0x43980], desc[UR60][R10.64], P1 ;  /* 0x439800000a077fae */ /* 0x0007e8000892187c */
[----:B------:R3:W-:Y:S01]  /*12a70*/  LDGSTS.E [R7+0x43d80], desc[UR60][R4.64], P1 ;  /* 0x43d8000004077fae */ /* 0x0007e2000892187c */
[----:B----4-:R-:W-:-:S04]  /*12a80*/  IMAD.WIDE R20, R186, 0x4, R20 ;  /* 0x00000004ba147825 */ /* 0x010fc800078e0214 */
[C---:B--2---:R-:W-:Y:S01]  /*12a90*/  IMAD.WIDE R166, R186.reuse, 0x4, R166 ;  /* 0x00000004baa67825 */ /* 0x044fe200078e02a6 */
        /* <DEDUP_REMOVED lines=17> */
[----:B------:R-:W-:Y:S04]  /*12bb0*/  STL.64 [R1+0x450], R156 ;  /* 0x0004509c01007387 */ /* 0x000fe80000100a00 */
[----:B------:R4:W-:Y:S04]  /*12bc0*/  STL.64 [R1+0x758], R154 ;  /* 0x0007589a01007387 */ /* 0x0009e80000100a00 */
[----:B------:R4:W-:Y:S04]  /*12bd0*/  LDGSTS.E [R8+0x40e00], desc[UR60][R158.64], P1 ;  /* 0x40e000009e087fae */ /* 0x0009e8000892187c */
[----:B------:R4:W-:Y:S01]  /*12be0*/  LDGSTS.E [R8+0x41200], desc[UR60][R160.64], P1 ;  /* 0x41200000a0087fae */ /* 0x0009e2000892187c */
[----:B-1----:R-:W-:-:S03]  /*12bf0*/  IMAD.WIDE R18, R186, 0x4, R22 ;  /* 0x00000004ba127825 */ /* 0x002fc600078e0216 */
[----:B------:R1:W-:Y:S01]  /*12c00*/  LDGSTS.E [R8+0x41600], desc[UR60][R162.64], P1 ;  /* 0x41600000a2087fae */ /* 0x0003e2000892187c */
[----:B------:R-:W-:-:S03]  /*12c10*/  IMAD.WIDE R16, R186, 0x4, R248 ;  /* 0x00000004ba107825 */ /* 0x000fc600078e02f8 */
[----:B------:R1:W-:Y:S01]  /*12c20*/  STL.64 [R1+0x7b8], R18 ;  /* 0x0007b81201007387 */ /* 0x0003e20000100a00 */
[----:B------:R-:W-:-:S03]  /*12c30*/  IMAD.WIDE R14, R186, 0x4, R164 ;  /* 0x00000004ba0e7825 */ /* 0x000fc600078e02a4 */
[----:B------:R1:W-:Y:S04]  /*12c40*/  STL.64 [R1+0x7f8], R16 ;  /* 0x0007f81001007387 */ /* 0x0003e80000100a00 */
[----:B------:R1:W-:Y:S04]  /*12c50*/  STL.64 [R1+0x838], R14 ;  /* 0x0008380e01007387 */ /* 0x0003e80000100a00 */
[----:B------:R-:W-:Y:S04]  /*12c60*/  LDGSTS.E [R8+0x41a00], desc[UR60][R152.64], P1 ;  /* 0x41a0000098087fae */ /* 0x000fe8000892187c */
[----:B------:R-:W-:Y:S01]  /*12c70*/  LDGSTS.E [R8+0x41e00], desc[UR60][R156.64], P1 ;  /* 0x41e000009c087fae */ /* 0x000fe2000892187c */
[----:B---3--:R-:W-:-:S03]  /*12c80*/  IMAD.WIDE R12, R186, 0x4, R168 ;  /* 0x00000004ba0c7825 */ /* 0x008fc600078e02a8 */
[----:B------:R-:W-:Y:S01]  /*12c90*/  LDGSTS.E [R8+0x42200], desc[UR60][R154.64], P1 ;  /* 0x422000009a087fae */ /* 0x000fe2000892187c */
[----:B------:R-:W-:-:S03]  /*12ca0*/  IMAD.WIDE R10, R186, 0x4, R172 ;  /* 0x00000004ba0a7825 */ /* 0x000fc600078e02ac */
[----:B------:R3:W-:Y:S01]  /*12cb0*/  STL.64 [R1+0x878], R12 ;  /* 0x0008780c01007387 */ /* 0x0007e20000100a00 */
[----:B------:R-:W-:-:S03]  /*12cc0*/  IMAD.WIDE R6, R186, 0x4, R174 ;  /* 0x00000004ba067825 */ /* 0x000fc600078e02ae */
[----:B------:R3:W-:Y:S01]  /*12cd0*/  STL.64 [R1+0x8b0], R10 ;  /* 0x0008b00a01007387 */ /* 0x0007e20000100a00 */
[----:B------:R-:W-:-:S03]  /*12ce0*/  IMAD.WIDE R4, R186, 0x4, R176 ;  /* 0x00000004ba047825 */ /* 0x000fc600078e02b0 */
[----:B------:R-:W3:Y:S04]  /*12cf0*/  LDL.LU.64 R22, [R1+0x438] ;  /* 0x0004380001167983 */ /* 0x000ee80000300a00 */
[----:B------:R1:W-:Y:S04]  /*12d00*/  STL.64 [R1+0x8e0], R6 ;  /* 0x0008e00601007387 */ /* 0x0003e80000100a00 */
[----:B--2---:R-:W2:Y:S04]  /*12d10*/  LDL.LU.64 R20, [R1+0x3f8] ;  /* 0x0003f80001147983 */ /* 0x004ea80000300a00 */
[----:B------:R1:W-:Y:S04]  /*12d20*/  STL.64 [R1+0x908], R4 ;  /* 0x0009080401007387 */ /* 0x0003e80000100a00 */
[----:B------:R-:W2:Y:S04]  /*12d30*/  LDL.LU.64 R168, [R1+0x3b8] ;  /* 0x0003b80001a87983 */ /* 0x000ea80000300a00 */
[----:B------:R-:W2:Y:S04]  /*12d40*/  LDL.LU.64 R164, [R1+0x378] ;  /* 0x0003780001a47983 */ /* 0x000ea80000300a00 */
[----:B----4-:R-:W4:Y:S04]  /*12d50*/  LDL.LU.64 R166, [R1+0x338] ;  /* 0x0003380001a67983 */ /* 0x010f280000300a00 */
[----:B------:R-:W4:Y:S04]  /*12d60*/  LDL.LU.64 R170, [R1+0x2f8] ;  /* 0x0002f80001aa7983 */ /* 0x000f280000300a00 */
[----:B------:R-:W4:Y:S04]  /*12d70*/  LDL.LU.64 R158, [R1+0x2b8] ;  /* 0x0002b800019e7983 */ /* 0x000f280000300a00 */
[----:B------:R-:W4:Y:S04]  /*12d80*/  LDL.LU.64 R160, [R1+0x278] ;  /* 0x0002780001a07983 */ /* 0x000f280000300a00 */
[----:B------:R-:W1:Y:S04]  /*12d90*/  LDL.LU.64 R162, [R1+0x238] ;  /* 0x0002380001a27983 */ /* 0x000e680000300a00 */
[----:B------:R-:W4:Y:S04]  /*12da0*/  LDL.LU.64 R152, [R1+0x1f8] ;  /* 0x0001f80001987983 */ /* 0x000f280000300a00 */
[----:B------:R-:W4:Y:S04]  /*12db0*/  LDL.LU.64 R248, [R1+0x1b8] ;  /* 0x0001b80001f87983 */ /* 0x000f280000300a00 */
        /* <DEDUP_REMOVED lines=9> */
[----:B------:R1:W-:Y:S04]  /*12e50*/  LDGSTS.E [R8+0x43600], desc[UR60][R10.64], P1 ;  /* 0x436000000a087fae */ /* 0x0003e8000892187c */
[----:B------:R1:W-:Y:S04]  /*12e60*/  LDGSTS.E [R8+0x43a00], desc[UR60][R6.64], P1 ;  /* 0x43a0000006087fae */ /* 0x0003e8000892187c */
[----:B------:R1:W-:Y:S01]  /*12e70*/  LDGSTS.E [R8+0x43e00], desc[UR60][R4.64], P1 ;  /* 0x43e0000004087fae */ /* 0x0003e2000892187c */
[----:B---3--:R-:W-:-:S04]  /*12e80*/  IMAD.WIDE R22, R186, 0x4, R22 ;  /* 0x00000004ba167825 */ /* 0x008fc800078e0216 */
[C---:B--2---:R-:W-:Y:S01]  /*12e90*/  IMAD.WIDE R20, R186.reuse, 0x4, R20 ;  /* 0x00000004ba147825 */ /* 0x044fe200078e0214 */
        /* <DEDUP_REMOVED lines=10> */
[----:B------:R-:W-:Y:S03]  /*12f40*/  STL.64 [R1+0x3c8], R170 ;  /* 0x0003c8aa01007387 */ /* 0x000fe60000100a00 */
[C---:B------:R-:W-:Y:S01]  /*12f50*/  IMAD.WIDE R160, R186.reuse, 0x4, R160 ;  /* 0x00000004baa07825 */ /* 0x040fe200078e02a0 */
[----:B------:R4:W-:Y:S03]  /*12f60*/  STL.64 [R1+0x408], R158 ;  /* 0x0004089e01007387 */ /* 0x0009e60000100a00 */
[C---:B-1----:R-:W-:Y:S01]  /*12f70*/  IMAD.WIDE R162, R186.reuse, 0x4, R162 ;  /* 0x00000004baa27825 */ /* 0x042fe200078e02a2 */
        /* <DEDUP_REMOVED lines=14> */
[----:B------:R-:W4:Y:S04]  /*13060*/  LDL.LU.64 R156, [R1+0x430] ;  /* 0x00043000019c7983 */ /* 0x000f280000300a00 */
[----:B------:R1:W-:Y:S04]  /*13070*/  STL.64 [R1+0x8a8], R6 ;  /* 0x0008a80601007387 */ /* 0x0003e80000100a00 */
[----:B------:R-:W4:Y:S04]  /*13080*/  LDL.LU.64 R154, [R1+0x3f0] ;  /* 0x0003f000019a7983 */ /* 0x000f280000300a00 */
[----:B------:R1:W-:Y:S04]  /*13090*/  STL.64 [R1+0x8d8], R4 ;  /* 0x0008d80401007387 */ /* 0x0003e80000100a00 */
[----:B------:R1:W-:Y:S04]  /*130a0*/  LDGSTS.E [R9+0x40280], desc[UR60][R22.64], P1 ;  /* 0x4028000016097fae */ /* 0x0003e8000892187c */
[----:B------:R-:W4:Y:S04]  /*130b0*/  LDL.LU.64 R152, [R1+0x3b0] ;  /* 0x0003b00001987983 */ /* 0x000f280000300a00 */
[----:B------:R1:W-:Y:S04]  /*130c0*/  LDGSTS.E [R9+0x40680], desc[UR60][R20.64], P1 ;  /* 0x4068000014097fae */ /* 0x0003e8000892187c */
[----:B--2---:R-:W2:Y:S04]  /*130d0*/  LDL.LU.64 R22, [R1+0x370] ;  /* 0x0003700001167983 */ /* 0x004ea80000300a00 */
[----:B------:R2:W-:Y:S04]  /*130e0*/  LDGSTS.E [R9+0x40a80], desc[UR60][R168.64], P1 ;  /* 0x40a80000a8097fae */ /* 0x0005e8000892187c */
[----:B---3--:R-:W3:Y:S04]  /*130f0*/  LDL.LU.64 R20, [R1+0x330] ;  /* 0x0003300001147983 */ /* 0x008ee80000300a00 */
[----:B------:R3:W-:Y:S04]  /*13100*/  LDGSTS.E [R9+0x40e80], desc[UR60][R164.64], P1 ;  /* 0x40e80000a4097fae */ /* 0x0007e8000892187c */
[----:B------:R-:W3:Y:S04]  /*13110*/  LDL.LU.64 R168, [R1+0x2f0] ;  /* 0x0002f00001a87983 */ /* 0x000ee80000300a00 */
[----:B------:R3:W-:Y:S04]  /*13120*/  LDGSTS.E [R9+0x41280], desc[UR60][R166.64], P1 ;  /* 0x41280000a6097fae */ /* 0x0007e8000892187c */
[----:B----4-:R-:W4:Y:S04]  /*13130*/  LDL.LU.64 R164, [R1+0x2b0] ;  /* 0x0002b00001a47983 */ /* 0x010f280000300a00 */
[----:B------:R-:W-:Y:S04]  /*13140*/  LDGSTS.E [R9+0x41680], desc[UR60][R170.64], P1 ;  /* 0x41680000aa097fae */ /* 0x000fe8000892187c */
[----:B------:R-:W4:Y:S04]  /*13150*/  LDL.LU.64 R166, [R1+0x270] ;  /* 0x0002700001a67983 */ /* 0x000f280000300a00 */
[----:B------:R-:W4:Y:S04]  /*13160*/  LDL.LU.64 R248, [R1+0x230] ;  /* 0x0002300001f87983 */ /* 0x000f280000300a00 */
[----:B------:R-:W-:Y:S04]  /*13170*/  LDGSTS.E [R9+0x41a80], desc[UR60][R158.64], P1 ;  /* 0x41a800009e097fae */ /* 0x000fe8000892187c */
[----:B------:R-:W-:Y:S04]  /*13180*/  LDGSTS.E [R9+0x41e80], desc[UR60][R160.64], P1 ;  /* 0x41e80000a0097fae */ /* 0x000fe8000892187c */
[----:B------:R-:W-:Y:S04]  /*13190*/  LDGSTS.E [R9+0x42280], desc[UR60][R162.64], P1 ;  /* 0x42280000a2097fae */ /* 0x000fe8000892187c */
[----:B------:R-:W4:Y:S04]  /*131a0*/  LDL.LU.64 R158, [R1+0x1f0] ;  /* 0x0001f000019e7983 */ /* 0x000f280000300a00 */
[----:B-1----:R-:W4:Y:S04]  /*131b0*/  LDL.LU.64 R160, [R1+0x1b0] ;  /* 0x0001b00001a07983 */ /* 0x002f280000300a00 */
        /* <DEDUP_REMOVED lines=10> */
[----:B------:R-:W-:Y:S04]  /*13260*/  LDGSTS.E [R9+0x43a80], desc[UR60][R6.64], P1 ;  /* 0x43a8000006097fae */ /* 0x000fe8000892187c */
[----:B------:R1:W-:Y:S01]  /*13270*/  LDGSTS.E [R9+0x43e80], desc[UR60][R4.64], P1 ;  /* 0x43e8000004097fae */ /* 0x0003e2000892187c */
[----:B------:R-:W-:-:S04]  /*13280*/  IMAD.WIDE R156, R186, 0x4, R156 ;  /* 0x00000004ba9c7825 */ /* 0x000fc800078e029c */
[C---:B------:R-:W-:Y:S01]  /*13290*/  IMAD.WIDE R154, R186.reuse, 0x4, R154 ;  /* 0x00000004ba9a7825 */ /* 0x040fe200078e029a */
[----:B------:R1:W-:Y:S04]  /*132a0*/  STL.64 [R1+0x278], R156 ;  /* 0x0002789c01007387 */ /* 0x0003e80000100a00 */
[----:B------:R1:W-:Y:S04]  /*132b0*/  STL.64 [R1+0x2b8], R154 ;  /* 0x0002b89a01007387 */ /* 0x0003e80000100a00 */
[----:B------:R1:W-:Y:S01]  /*132c0*/  LDGSTS.E [R242+0x40300], desc[UR60][R156.64], P1 ;  /* 0x403000009cf27fae */ /* 0x0003e2000892187c */
[----:B------:R-:W-:-:S03]  /*132d0*/  IMAD.WIDE R152, R186, 0x4, R152 ;  /* 0x00000004ba987825 */ /* 0x000fc600078e0298 */
[----:B------:R1:W-:Y:S01]  /*132e0*/  LDGSTS.E [R242+0x40700], desc[UR60][R154.64], P1 ;  /* 0x407000009af27fae */ /* 0x0003e2000892187c */
[----:B--2---:R-:W-:-:S03]  /*132f0*/  IMAD.WIDE R22, R186, 0x4, R22 ;  /* 0x00000004ba167825 */ /* 0x004fc600078e0216 */
[----:B------:R2:W-:Y:S01]  /*13300*/  STL.64 [R1+0x2f8], R152 ;  /* 0x0002f89801007387 */ /* 0x0005e20000100a00 */
[----:B---3--:R-:W-:-:S03]  /*13310*/  IMAD.WIDE R20, R186, 0x4, R20 ;  /* 0x00000004ba147825 */ /* 0x008fc600078e0214 */
[----:B------:R3:W-:Y:S01]  /*13320*/  STL.64 [R1+0x338], R22 ;  /* 0x0003381601007387 */ /* 0x0007e20000100a00 */
[----:B------:R-:W-:-:S03]  /*13330*/  IMAD.WIDE R168, R186, 0x4, R168 ;  /* 0x00000004baa87825 */ /* 0x000fc600078e02a8 */
[----:B------:R3:W-:Y:S01]  /*13340*/  STL.64 [R1+0x378], R20 ;  /* 0x0003781401007387 */ /* 0x0007e20000100a00 */
[----:B----4-:R-:W-:-:S03]  /*13350*/  IMAD.WIDE R164, R186, 0x4, R164 ;  /* 0x00000004baa47825 */ /* 0x010fc600078e02a4 */
[----:B------:R-:W-:Y:S01]  /*13360*/  STL.64 [R1+0x3b8], R168 ;  /* 0x0003b8a801007387 */ /* 0x000fe20000100a00 */
[----:B------:R-:W-:-:S03]  /*13370*/  IMAD.WIDE R166, R186, 0x4, R166 ;  /* 0x00000004baa67825 */ /* 0x000fc600078e02a6 */
[----:B------:R4:W-:Y:S01]  /*13380*/  STL.64 [R1+0x3f8], R164 ;  /* 0x0003f8a401007387 */ /* 0x0009e20000100a00 */
[----:B-1----:R-:W-:-:S03]  /*13390*/  IMAD.WIDE R18, R186, 0x4, R248 ;  /* 0x00000004ba127825 */ /* 0x002fc600078e02f8 */
        /* <DEDUP_REMOVED lines=17> */
[----:B------:R-:W4:Y:S04]  /*134b0*/  LDL.LU.64 R162, [R1+0x428] ;  /* 0x0004280001a27983 */ /* 0x000f280000300a00 */
[----:B------:R-:W-:Y:S04]  /*134c0*/  STL.64 [R1+0x868], R6 ;  /* 0x0008680601007387 */ /* 0x000fe80000100a00 */
[----:B------:R-:W4:Y:S04]  /*134d0*/  LDL.LU.64 R160, [R1+0x3e8] ;  /* 0x0003e80001a07983 */ /* 0x000f280000300a00 */
[----:B------:R1:W-:Y:S04]  /*134e0*/  STL.64 [R1+0x8a0], R4 ;  /* 0x0008a00401007387 */ /* 0x0003e80000100a00 */
[----:B------:R-:W4:Y:S04]  /*134f0*/  LDL.LU.64 R158, [R1+0x3a8] ;  /* 0x0003a800019e7983 */ /* 0x000f280000300a00 */
[----:B------:R-:W4:Y:S04]  /*13500*/  LDL.LU.64 R156, [R1+0x368] ;  /* 0x00036800019c7983 */ /* 0x000f280000300a00 */
[----:B------:R-:W4:Y:S04]  /*13510*/  LDL.LU.64 R154, [R1+0x328] ;  /* 0x00032800019a7983 */ /* 0x000f280000300a00 */
[----:B--2---:R-:W2:Y:S04]  /*13520*/  LDL.LU.64 R152, [R1+0x2e8] ;  /* 0x0002e80001987983 */ /* 0x004ea80000300a00 */
[----:B---3--:R-:W3:Y:S04]  /*13530*/  LDL.LU.64 R22, [R1+0x2a8] ;  /* 0x0002a80001167983 */ /* 0x008ee80000300a00 */
[----:B------:R-:W3:Y:S04]  /*13540*/  LDL.LU.64 R20, [R1+0x268] ;  /* 0x0002680001147983 */ /* 0x000ee80000300a00 */
[----:B------:R-:W-:Y:S04]  /*13550*/  LDGSTS.E [R242+0x41700], desc[UR60][R168.64], P1 ;  /* 0x41700000a8f27fae */ /* 0x000fe8000892187c */
[----:B------:R-:W3:Y:S04]  /*13560*/  LDL.LU.64 R248, [R1+0x228] ;  /* 0x0002280001f87983 */ /* 0x000ee80000300a00 */
[----:B------:R-:W-:Y:S04]  /*13570*/  LDGSTS.E [R242+0x41b00], desc[UR60][R164.64], P1 ;  /* 0x41b00000a4f27fae */ /* 0x000fe8000892187c */
[----:B------:R-:W-:Y:S04]  /*13580*/  LDGSTS.E [R242+0x41f00], desc[UR60][R166.64], P1 ;  /* 0x41f00000a6f27fae */ /* 0x000fe8000892187c */
[----:B------:R3:W-:Y:S04]  /*13590*/  LDGSTS.E [R242+0x42300], desc[UR60][R18.64], P1 ;  /* 0x4230000012f27fae */ /* 0x0007e8000892187c */
[----:B----4-:R-:W4:Y:S04]  /*135a0*/  LDL.LU.64 R164, [R1+0x1e8] ;  /* 0x0001e80001a47983 */ /* 0x010f280000300a00 */
        /* <DEDUP_REMOVED lines=22> */
[C---:B--2---:R-:W-:Y:S01]  /*13710*/  IMAD.WIDE R152, R186.reuse, 0x4, R152 ;  /* 0x00000004ba987825 */ /* 0x044fe200078e0298 */
[----:B------:R2:W-:Y:S03]  /*13720*/  STL.64 [R1+0x380], R154 ;  /* 0x0003809a01007387 */ /* 0x0005e60000100a00 */
[C---:B---3--:R-:W-:Y:S01]  /*13730*/  IMAD.WIDE R22, R186.reuse, 0x4, R22 ;  /* 0x00000004ba167825 */ /* 0x048fe200078e0216 */
        /* <DEDUP_REMOVED lines=8> */
[----:B----4-:R-:W-:-:S03]  /*137c0*/  IMAD.WIDE R16, R186, 0x4, R164 ;  /* 0x00000004ba107825 */ /* 0x010fc600078e02a4 */
[----:B------:R2:W-:Y:S01]  /*137d0*/  LDGSTS.E [R243+0x40b80], desc[UR60][R158.64], P1 ;  /* 0x40b800009ef37fae */ /* 0x0005e2000892187c */
[----:B-1----:R-:W-:-:S03]  /*137e0*/  IMAD.WIDE R14, R186, 0x4, R166 ;  /* 0x00000004ba0e7825 */ /* 0x002fc600078e02a6 */
[----:B------:R2:W-:Y:S01]  /*137f0*/  STL.64 [R1+0x698], R16 ;  /* 0x0006981001007387 */ /* 0x0005e20000100a00 */
[----:B------:R-:W-:-:S03]  /*13800*/  IMAD.WIDE R12, R186, 0x4, R168 ;  /* 0x00000004ba0c7825 */ /* 0x000fc600078e02a8 */
[----:B------:R2:W-:Y:S01]  /*13810*/  STL.64 [R1+0x6e0], R14 ;  /* 0x0006e00e01007387 */ /* 0x0005e20000100a00 */
[----:B------:R-:W-:-:S03]  /*13820*/  IMAD.WIDE R10, R186, 0x4, R170 ;  /* 0x00000004ba0a7825 */ /* 0x000fc600078e02aa */
[----:B------:R2:W-:Y:S04]  /*13830*/  STL.64 [R1+0x740], R12 ;  /* 0x0007400c01007387 */ /* 0x0005e80000100a00 */
[----:B------:R2:W-:Y:S01]  /*13840*/  STL.64 [R1+0x7a0], R10 ;  /* 0x0007a00a01007387 */ /* 0x0005e20000100a00 */
[----:B------:R-:W-:-:S03]  /*13850*/  IMAD.WIDE R8, R186, 0x4, R172 ;  /* 0x00000004ba087825 */ /* 0x000fc600078e02ac */
[----:B------:R2:W-:Y:S01]  /*13860*/  LDGSTS.E [R243+0x40f80], desc[UR60][R156.64], P1 ;  /* 0x40f800009cf37fae */ /* 0x0005e2000892187c */
[----:B------:R-:W-:-:S03]  /*13870*/  IMAD.WIDE R4, R186, 0x4, R176 ;  /* 0x00000004ba047825 */ /* 0x000fc600078e02b0 */
[----:B------:R2:W-:Y:S04]  /*13880*/  LDGSTS.E [R243+0x41380], desc[UR60][R154.64], P1 ;  /* 0x413800009af37fae */ /* 0x0005e8000892187c */
[----:B------:R-:W3:Y:S01]  /*13890*/  LDL R177, [R1+0x65c] ;  /* 0x00065c0001b17983 */ /* 0x000ee20000100800 */
[----:B------:R-:W-:-:S03]  /*138a0*/  IMAD.WIDE R6, R186, 0x4, R174 ;  /* 0x00000004ba067825 */ /* 0x000fc600078e02ae */
[----:B------:R2:W-:Y:S04]  /*138b0*/  STL.64 [R1+0x7e0], R8 ;  /* 0x0007e00801007387 */ /* 0x0005e80000100a00 */
[----:B------:R2:W-:Y:S04]  /*138c0*/  STL.64 [R1+0x820], R6 ;  /* 0x0008200601007387 */ /* 0x0005e80000100a00 */
[----:B------:R2:W-:Y:S04]  /*138d0*/  STL.64 [R1+0x860], R4 ;  /* 0x0008600401007387 */ /* 0x0005e80000100a00 */
[----:B------:R2:W-:Y:S04]  /*138e0*/  LDGSTS.E [R243+0x41780], desc[UR60][R152.64], P1 ;  /* 0x4178000098f37fae */ /* 0x0005e8000892187c */
        /* <DEDUP_REMOVED lines=9> */
[----:B------:R2:W-:Y:S01]  /*13980*/  LDGSTS.E [R243+0x43f80], desc[UR60][R4.64], P1 ;  /* 0x43f8000004f37fae */ /* 0x0005e2000892187c */
[----:B------:R-:W-:-:S03]  /*13990*/  CS2R R88, SRZ ;  /* 0x0000000000587805 */ /* 0x000fc6000001ff00 */
[----:B------:R-:W0:Y:S01]  /*139a0*/  LDGDEPBAR ;  /* 0x00000000000079af */ /* 0x000e220000000000 */
[----:B------:R-:W-:Y:S02]  /*139b0*/  CS2R R90, SRZ ;  /* 0x00000000005a7805 */ /* 0x000fe4000001ff00 */
[----:B------:R-:W-:Y:S02]  /*139c0*/  CS2R R92, SRZ ;  /* 0x00000000005c7805 */ /* 0x000fe4000001ff00 */
[----:B------:R-:W-:Y:S02]  /*139d0*/  CS2R R94, SRZ ;  /* 0x00000000005e7805 */ /* 0x000fe4000001ff00 */
[----:B------:R-:W-:Y:S02]  /*139e0*/  CS2R R96, SRZ ;  /* 0x0000000000607805 */ /* 0x000fe4000001ff00 */
[----:B------:R-:W-:Y:S02]  /*139f0*/  CS2R R98, SRZ ;  /* 0x0000000000627805 */ /* 0x000fe4000001ff00 */
[----:B------:R-:W-:-:S02]  /*13a00*/  CS2R R100, SRZ ;  /* 0x0000000000647805 */ /* 0x000fc4000001ff00 */
        /* <DEDUP_REMOVED lines=57> */
[----:B---3--:R-:W-:-:S13]  /*13da0*/  ISETP.GE.AND P0, PT, R177, 0x80, PT ;  /* 0x00000080b100780c */ /* 0x008fda0003f06270 */
[----:B--2---:R-:W-:Y:S05]  /*13db0*/  @!P0 BRA `(.L_x_0) ;  /* 0x000000ec002c8947 */ /* 0x004fea0003800000 */
[----:B------:R-:W2:Y:S04]  /*13dc0*/  LDL.LU.64 R170, [R1+0x60] ;  /* 0x0000600001aa7983 */ /* 0x000ea80000300a00 */
[----:B------:R-:W3:Y:S04]  /*13dd0*/  LDL.LU.64 R172, [R1+0x58] ;  /* 0x0000580001ac7983 */ /* 0x000ee80000300a00 */
[----:B------:R-:W4:Y:S01]  /*13de0*/  LDL.LU.64 R174, [R1+0x50] ;  /* 0x0000500001ae7983 */ /* 0x000f220000300a00 */
[----:B------:R-:W-:Y:S02]  /*13df0*/  IMAD.MOV.U32 R4, RZ, RZ, R240 ;  /* 0x000000ffff047224 */ /* 0x000fe400078e00f0 */
[----:B------:R-:W-:Y:S01]  /*13e00*/  IMAD.MOV.U32 R5, RZ, RZ, R241 ;  /* 0x000000ffff057224 */ /* 0x000fe200078e00f1 */
[----:B------:R-:W-:Y:S04]  /*13e10*/  STL [R1+0xba0], R184 ;  /* 0x000ba0b801007387 */ /* 0x000fe80000100800 */
[----:B-----5:R-:W-:Y:S04]  /*13e20*/  STL.64 [R1+0xb98], R2 ;  /* 0x000b980201007387 */ /* 0x020fe80000100a00 */
[----:B------:R-:W-:Y:S01]  /*13e30*/  STL.64 [R1+0xba8], R4 ;  /* 0x000ba80401007387 */ /* 0x000fe20000100a00 */
[----:B------:R-:W-:-:S02]  /*13e40*/  IMAD.MOV.U32 R12, RZ, RZ, R196 ;  /* 0x000000ffff0c7224 */ /* 0x000fc400078e00c4 */
[----:B------:R-:W-:Y:S02]  /*13e50*/  IMAD.MOV.U32 R13, RZ, RZ, R197 ;  /* 0x000000ffff0d7224 */ /* 0x000fe400078e00c5 */
[----:B--2---:R-:W-:Y:S02]  /*13e60*/  IMAD.MOV.U32 R6, RZ, RZ, R170 ;  /* 0x000000ffff067224 */ /* 0x004fe400078e00aa */
[----:B------:R-:W-:Y:S02]  /*13e70*/  IMAD.MOV.U32 R7, RZ, RZ, R171 ;  /* 0x000000ffff077224 */ /* 0x000fe400078e00ab */
[----:B---3--:R-:W-:Y:S02]  /*13e80*/  IMAD.MOV.U32 R8, RZ, RZ, R172 ;  /* 0x000000ffff087224 */ /* 0x008fe400078e00ac */
[----:B------:R-:W-:Y:S01]  /*13e90*/  IMAD.MOV.U32 R9, RZ, RZ, R173 ;  /* 0x000000ffff097224 */ /* 0x000fe200078e00ad */
[----:B------:R1:W-:Y:S01]  /*13ea0*/  STL.64 [R1+0xbb0], R6 ;  /* 0x000bb00601007387 */ /* 0x0003e20000100a00 */
[----:B----4-:R-:W-:-:S02]  /*13eb0*/  IMAD.MOV.U32 R10, RZ, RZ, R174 ;  /* 0x000000ffff0a7224 */ /* 0x010fc400078e00ae */
[----:B------:R-:W-:Y:S01]  /*13ec0*/  IMAD.MOV.U32 R11, RZ, RZ, R175 ;  /* 0x000000ffff0b7224 */ /* 0x000fe200078e00af */
[----:B------:R2:W-:Y:S04]  /*13ed0*/  STL.64 [R1+0xbb8], R8 ;  /* 0x000bb80801007387 */ /* 0x0005e80000100a00 */
[----:B-1----:R-:W3:Y:S04]  /*13ee0*/  LDL.LU.64 R6, [R1+0x500] ;  /* 0x0005000001067983 */ /* 0x002ee80000300a00 */
[----:B------:R-:W4:Y:S04]  /*13ef0*/  LDL.LU.64 R4, [R1+0x508] ;  /* 0x0005080001047983 */ /* 0x000f280000300a00 */
[----:B------:R-:W4:Y:S04]  /*13f00*/  LDL.LU.64 R240, [R1+0x510] ;  /* 0x0005100001f07983 */ /* 0x000f280000300a00 */
[----:B------:R-:W4:Y:S04]  /*13f10*/  LDL.LU.64 R242, [R1+0x518] ;  /* 0x0005180001f27983 */ /* 0x000f280000300a00 */
[----:B------:R-:W4:Y:S04]  /*13f20*/  LDL.LU.64 R184, [R1+0x4d0] ;  /* 0x0004d00001b87983 */ /* 0x000f280000300a00 */
[----:B------:R-:W4:Y:S04]  /*13f30*/  LDL.LU.64 R2, [R1+0x4d8] ;  /* 0x0004d80001027983 */ /* 0x000f280000300a00 */
[----:B------:R-:W4:Y:S04]  /*13f40*/  LDL.LU.64 R248, [R1+0x4a0] ;  /* 0x0004a00001f87983 */ /* 0x000f280000300a00 */
[----:B------:R-:W4:Y:S04]  /*13f50*/  LDL.LU.64 R250, [R1+0x4a8] ;  /* 0x0004a80001fa7983 */ /* 0x000f280000300a00 */
[----:B--2---:R-:W2:Y:S04]  /*13f60*/  LDL.LU.64 R8, [R1+0x4b8] ;  /* 0x0004b80001087983 */ /* 0x004ea80000300a00 */
[----:B------:R1:W-:Y:S04]  /*13f70*/  STL.64 [R1+0xbc0], R10 ;  /* 0x000bc00a01007387 */ /* 0x0003e80000100a00 */
[----:B-1----:R-:W2:Y:S04]  /*13f80*/  LDL.LU.64 R10, [R1+0x4b0] ;  /* 0x0004b000010a7983 */ /* 0x002ea80000300a00 */
[----:B------:R1:W-:Y:S04]  /*13f90*/  STL.64 [R1+0xbc8], R12 ;  /* 0x000bc80c01007387 */ /* 0x0003e80000100a00 */
[----:B-1----:R-:W2:Y:S01]  /*13fa0*/  LDL.LU.64 R12, [R1+0x4c8] ;  /* 0x0004c800010c7983 */ /* 0x002ea20000300a00 */
[----:B------:R-:W-:Y:S01]  /*13fb0*/  IMAD.MOV.U32 R14, RZ, RZ, R198 ;  /* 0x000000ffff0e7224 */ /* 0x000fe200078e00c6 */
[----:B------:R-:W-:Y:S01]  /*13fc0*/  MOV R15, R199 ;  /* 0x000000c7000f7202 */ /* 0x000fe20000000f00 */
[----:B------:R-:W-:-:S02]  /*13fd0*/  IMAD.MOV.U32 R16, RZ, RZ, R200 ;  /* 0x000000ffff107224 */ /* 0x000fc400078e00c8 */
[----:B------:R-:W-:Y:S02]  /*13fe0*/  IMAD.MOV.U32 R17, RZ, RZ, R201 ;  /* 0x000000ffff117224 */ /* 0x000fe400078e00c9 */
[----:B------:R-:W-:Y:S01]  /*13ff0*/  IMAD.MOV.U32 R18, RZ, RZ, R202 ;  /* 0x000000ffff127224 */ /* 0x000fe200078e00ca */
[----:B------:R1:W-:Y:S01]  /*14000*/  STL.64 [R1+0xbd0], R14 ;  /* 0x000bd00e01007387 */ /* 0x0003e20000100a00 */
[----:B------:R-:W-:Y:S02]  /*14010*/  IMAD.MOV.U32 R19, RZ, RZ, R203 ;  /* 0x000000ffff137224 */ /* 0x000fe400078e00cb */
[----:B------:R-:W-:Y:S02]  /*14020*/  IMAD.MOV.U32 R20, RZ, RZ, R190 ;  /* 0x000000ffff147224 */ /* 0x000fe400078e00be */
[----:B------:R-:W-:Y:S02]  /*14030*/  IMAD.MOV.U32 R21, RZ, RZ, R191 ;  /* 0x000000ffff157224 */ /* 0x000fe400078e00bf */
[----:B------:R-:W-:-:S02]  /*14040*/  IMAD.MOV.U32 R22, RZ, RZ, R188 ;  /* 0x000000ffff167224 */ /* 0x000fc400078e00bc */
[----:B------:R-:W-:Y:S02]  /*14050*/  IMAD.MOV.U32 R23, RZ, RZ, R189 ;  /* 0x000000ffff177224 */ /* 0x000fe400078e00bd */
[----:B------:R-:W-:Y:S01]  /*14060*/  IMAD.MOV.U32 R188, RZ, RZ, R192 ;  /* 0x000000ffffbc7224 */ /* 0x000fe200078e00c0 */
[----:B-1----:R-:W2:Y:S01]  /*14070*/  LDL.LU.64 R14, [R1+0x4c0] ;  /* 0x0004c000010e7983 */ /* 0x002ea20000300a00 */
[----:B------:R-:W-:Y:S01]  /*14080*/  IMAD.MOV.U32 R152, RZ, RZ, R194 ;  /* 0x000000ffff987224 */ /* 0x000fe200078e00c2 */
[----:B------:R-:W-:Y:S01]  /*14090*/  MOV R187, R180 ;  /* 0x000000b400bb7202 */ /* 0x000fe20000000f00 */
[----:B------:R-:W-:Y:S01]  /*140a0*/  IMAD.MOV.U32 R153, RZ, RZ, R195 ;  /* 0x000000ffff997224 */ /* 0x000fe200078e00c3 */
[----:B------:R-:W-:Y:S01]  /*140b0*/  STL.64 [R1+0xbd8], R16 ;  /* 0x000bd81001007387 */ /* 0x000fe20000100a00 */
[----:B------:R-:W-:Y:S01]  /*140c0*/  IMAD.MOV.U32 R202, RZ, RZ, R206 ;  /* 0x000000ffffca7224 */ /* 0x000fe200078e00ce */
[----:B------:R-:W-:Y:S01]  /*140d0*/  MOV R192, R216 ;  /* 0x000000d800c07202 */ /* 0x000fe20000000f00 */
[----:B------:R-:W-:Y:S01]  /*140e0*/  IMAD.MOV.U32 R203, RZ, RZ, R205 ;  /* 0x000000ffffcb7224 */ /* 0x000fe200078e00cd */
[----:B------:R1:W-:Y:S01]  /*140f0*/  STL.64 [R1+0xbe0], R18 ;  /* 0x000be01201007387 */ /* 0x0003e20000100a00 */
[----:B------:R-:W-:Y:S01]  /*14100*/  IMAD.MOV.U32 R200, RZ, RZ, R208 ;  /* 0x000000ffffc87224 */ /* 0x000fe200078e00d0 */
[----:B------:R-:W-:Y:S01]  /*14110*/  MOV R168, R231 ;  /* 0x000000e700a87202 */ /* 0x000fe20000000f00 */
[----:B------:R-:W-:Y:S01]  /*14120*/  IMAD.MOV.U32 R201, RZ, RZ, R207 ;  /* 0x000000ffffc97224 */ /* 0x000fe200078e00cf */
[----:B------:R1:W-:Y:S01]  /*14130*/  STL.64 [R1+0xbe8], R20 ;  /* 0x000be81401007387 */ /* 0x0003e20000100a00 */
[----:B------:R-:W-:-:S02]  /*14140*/  IMAD.MOV.U32 R198, RZ, RZ, R210 ;  /* 0x000000ffffc67224 */ /* 0x000fc400078e00d2 */
[----:B------:R-:W-:Y:S01]  /*14150*/  IMAD.MOV.U32 R199, RZ, RZ, R209 ;  /* 0x000000ffffc77224 */ /* 0x000fe200078e00d1 */
[----:B------:R-:W-:Y:S01]  /*14160*/  STL.64 [R1+0xbf0], R22 ;  /* 0x000bf01601007387 */ /* 0x000fe20000100a00 */
[----:B------:R-:W-:Y:S02]  /*14170*/  IMAD.MOV.U32 R156, RZ, RZ, R181 ;  /* 0x000000ffff9c7224 */ /* 0x000fe400078e00b5 */
[----:B------:R-:W-:Y:S01]  /*14180*/  IMAD.MOV.U32 R196, RZ, RZ, R212 ;  /* 0x000000ffffc47224 */ /* 0x000fe200078e00d4 */
[----:B------:R-:W-:Y:S01]  /*14190*/  STL [R1+0xbf8], R188 ;  /* 0x000bf8bc01007387 */ /* 0x000fe20000100800 */
[----:B------:R-:W-:Y:S02]  /*141a0*/  IMAD.MOV.U32 R197, RZ, RZ, R211 ;  /* 0x000000ffffc57224 */ /* 0x000fe400078e00d3 */
[----:B------:R-:W-:Y:S01]  /*141b0*/  IMAD.MOV.U32 R171, RZ, RZ, R218 ;  /* 0x000000ffffab7224 */ /* 0x000fe200078e00da */
[----:B------:R-:W-:Y:S01]  /*141c0*/  STL.64 [R1+0xc00], R152 ;  /* 0x000c009801007387 */ /* 0x000fe20000100a00 */
[----:B------:R-:W-:-:S02]  /*141d0*/  IMAD.MOV.U32 R181, RZ, RZ, R217 ;  /* 0x000000ffffb57224 */ /* 0x000fc400078e00d9 */
[----:B------:R-:W-:Y:S02]  /*141e0*/  IMAD.MOV.U32 R173, RZ, RZ, R220 ;  /* 0x000000ffffad7224 */ /* 0x000fe400078e00dc */
[----:B------:R-:W-:Y:S02]  /*141f0*/  IMAD.MOV.U32 R176, RZ, RZ, R219 ;  /* 0x000000ffffb07224 */ /* 0x000fe400078e00db */
[----:B------:R-:W-:Y:S02]  /*14200*/  IMAD.MOV.U32 R172, RZ, RZ, R222 ;  /* 0x000000ffffac7224 */ /* 0x000fe400078e00de */
[----:B------:R-:W-:Y:S02]  /*14210*/  IMAD.MOV.U32 R174, RZ, RZ, R221 ;  /* 0x000000ffffae7224 */ /* 0x000fe400078e00dd */
[----:B------:R-:W-:Y:S02]  /*14220*/  IMAD.MOV.U32 R154, RZ, RZ, R193 ;  /* 0x000000ffff9a7224 */ /* 0x000fe400078e00c1 */
        /* <DEDUP_REMOVED lines=20> */
[----:B------:R-:W-:Y:S01]  /*14370*/  IMAD.MOV.U32 R175, RZ, RZ, R223 ;  /* 0x000000ffffaf7224 */ /* 0x000fe200078e00df */
[----:B---3--:R-:W-:Y:S01]  /*14380*/  MOV R206, R6 ;  /* 0x0000000600ce7202 */ /* 0x008fe20000000f00 */
[----:B------:R-:W-:Y:S02]  /*14390*/  IMAD.MOV.U32 R205, RZ, RZ, R7 ;  /* 0x000000ffffcd7224 */ /* 0x000fe400078e0007 */
[----:B------:R-:W3:Y:S01]  /*143a0*/  LDL.LU.64 R6, [R1+0x480] ;  /* 0x0004800001067983 */ /* 0x000ee20000300a00 */
[----:B----4-:R-:W-:Y:S02]  /*143b0*/  IMAD.MOV.U32 R208, RZ, RZ, R4 ;  /* 0x000000ffffd07224 */ /* 0x010fe400078e0004 */
[----:B------:R-:W-:Y:S02]  /*143c0*/  IMAD.MOV.U32 R207, RZ, RZ, R5 ;  /* 0x000000ffffcf7224 */ /* 0x000fe400078e0005 */
[----:B------:R-:W4:Y:S01]  /*143d0*/  LDL.LU.64 R4, [R1+0x488] ;  /* 0x0004880001047983 */ /* 0x000f220000300a00 */
[----:B------:R-:W-:-:S02]  /*143e0*/  IMAD.MOV.U32 R210, RZ, RZ, R240 ;  /* 0x000000ffffd27224 */ /* 0x000fc400078e00f0 */
[----:B------:R-:W-:Y:S02]  /*143f0*/  IMAD.MOV.U32 R209, RZ, RZ, R241 ;  /* 0x000000ffffd17224 */ /* 0x000fe400078e00f1 */
[----:B------:R-:W4:Y:S01]  /*14400*/  LDL.LU.64 R240, [R1+0x490] ;  /* 0x0004900001f07983 */ /* 0x000f220000300a00 */
[----:B------:R-:W-:Y:S02]  /*14410*/  IMAD.MOV.U32 R212, RZ, RZ, R242 ;  /* 0x000000ffffd47224 */ /* 0x000fe400078e00f2 */
[----:B------:R-:W-:Y:S01]  /*14420*/  IMAD.MOV.U32 R211, RZ, RZ, R243 ;  /* 0x000000ffffd37224 */ /* 0x000fe200078e00f3 */
[----:B------:R-:W-:Y:S01]  /*14430*/  MOV R217, R185 ;  /* 0x000000b900d97202 */ /* 0x000fe20000000f00 */
[----:B------:R-:W4:Y:S01]  /*14440*/  LDL.LU.64 R242, [R1+0x498] ;  /* 0x0004980001f27983 */ /* 0x000f220000300a00 */
[----:B------:R-:W-:-:S03]  /*14450*/  IMAD.MOV.U32 R218, RZ, RZ, R184 ;  /* 0x000000ffffda7224 */ /* 0x000fc600078e00b8 */
[----:B------:R-:W4:Y:S01]  /*14460*/  LDL.LU.64 R184, [R1+0x470] ;  /* 0x0004700001b87983 */ /* 0x000f220000300a00 */
[----:B------:R-:W-:Y:S02]  /*14470*/  IMAD.MOV.U32 R220, RZ, RZ, R2 ;  /* 0x000000ffffdc7224 */ /* 0x000fe400078e0002 */
[----:B------:R-:W-:Y:S02]  /*14480*/  IMAD.MOV.U32 R219, RZ, RZ, R3 ;  /* 0x000000ffffdb7224 */ /* 0x000fe400078e0003 */
[----:B------:R-:W4:Y:S01]  /*14490*/  LDL.LU.64 R2, [R1+0x478] ;  /* 0x0004780001027983 */ /* 0x000f220000300a00 */
[----:B------:R-:W-:Y:S02]  /*144a0*/  IMAD.MOV.U32 R222, RZ, RZ, R248 ;  /* 0x000000ffffde7224 */ /* 0x000fe400078e00f8 */
[----:B------:R-:W-:Y:S02]  /*144b0*/  IMAD.MOV.U32 R221, RZ, RZ, R249 ;  /* 0x000000ffffdd7224 */ /* 0x000fe400078e00f9 */
[----:B------:R-:W4:Y:S01]  /*144c0*/  LDL.LU.64 R248, [R1] ;  /* 0x0000000001f87983 */ /* 0x000f220000300a00 */
[----:B------:R-:W-:-:S02]  /*144d0*/  IMAD.MOV.U32 R225, RZ, RZ, R250 ;  /* 0x000000ffffe17224 */ /* 0x000fc400078e00fa */
[----:B------:R-:W-:Y:S02]  /*144e0*/  IMAD.MOV.U32 R224, RZ, RZ, R251 ;  /* 0x000000ffffe07224 */ /* 0x000fe400078e00fb */
[----:B------:R-:W4:Y:S01]  /*144f0*/  LDL.LU.64 R250, [R1+0x28] ;  /* 0x0000280001fa7983 */ /* 0x000f220000300a00 */
[----:B--2---:R-:W-:Y:S02]  /*14500*/  IMAD.MOV.U32 R229, RZ, RZ, R8 ;  /* 0x000000ffffe57224 */ /* 0x004fe400078e0008 */
[----:B------:R-:W-:Y:S02]  /*14510*/  IMAD.MOV.U32 R228, RZ, RZ, R9 ;  /* 0x000000ffffe47224 */ /* 0x000fe400078e0009 */
[----:B------:R-:W-:Y:S02]  /*14520*/  IMAD.MOV.U32 R227, RZ, RZ, R10 ;  /* 0x000000ffffe37224 */ /* 0x000fe400078e000a */
[----:B------:R-:W-:Y:S02]  /*14530*/  IMAD.MOV.U32 R226, RZ, RZ, R11 ;  /* 0x000000ffffe27224 */ /* 0x000fe400078e000b */
[----:B------:R-:W-:-:S02]  /*14540*/  IMAD.MOV.U32 R216, RZ, RZ, R12 ;  /* 0x000000ffffd87224 */ /* 0x000fc400078e000c */
[----:B------:R-:W-:Y:S02]  /*14550*/  IMAD.MOV.U32 R215, RZ, RZ, R13 ;  /* 0x000000ffffd77224 */ /* 0x000fe400078e000d */
[----:B------:R-:W2:Y:S04]  /*14560*/  LDL.LU.64 R12, [R1+0x48] ;  /* 0x00004800010c7983 */ /* 0x000ea80000300a00 */
[----:B------:R-:W2:Y:S04]  /*14570*/  LDL.LU.64 R10, [R1+0x468] ;  /* 0x00046800010a7983 */ /* 0x000ea80000300a00 */
[----:B------:R-:W2:Y:S04]  /*14580*/  LDL.LU.64 R8, [R1+0x8] ;  /* 0x0000080001087983 */ /* 0x000ea80000300a00 */
[----:B-1----:R-:W2:Y:S01]  /*14590*/  LDL.LU.64 R18, [R1+0x10] ;  /* 0x0000100001127983 */ /* 0x002ea20000300a00 */
[----:B------:R-:W-:-:S02]  /*145a0*/  IMAD.MOV.U32 R239, RZ, RZ, R244 ;  /* 0x000000ffffef7224 */ /* 0x000fc400078e00f4 */
[----:B------:R-:W-:Y:S02]  /*145b0*/  IMAD.MOV.U32 R238, RZ, RZ, R245 ;  /* 0x000000ffffee7224 */ /* 0x000fe400078e00f5 */
[----:B------:R-:W-:Y:S02]  /*145c0*/  IMAD.MOV.U32 R214, RZ, RZ, R14 ;  /* 0x000000ffffd67224 */ /* 0x000fe400078e000e */
[----:B------:R-:W-:Y:S02]  /*145d0*/  IMAD.MOV.U32 R213, RZ, RZ, R15 ;  /* 0x000000ffffd57224 */ /* 0x000fe400078e000f */
[----:B---3--:R-:W-:Y:S02]  /*145e0*/  IMAD.MOV.U32 R231, RZ, RZ, R6 ;  /* 0x000000ffffe77224 */ /* 0x008fe400078e0006 */
[----:B------:R-:W-:Y:S02]  /*145f0*/  IMAD.MOV.U32 R230, RZ, RZ, R7 ;  /* 0x000000ffffe67224 */ /* 0x000fe400078e0007 */
[----:B------:R-:W3:Y:S01]  /*14600*/  LDL.LU.64 R6, [R1+0x18] ;  /* 0x0000180001067983 */ /* 0x000ee20000300a00 */
[----:B----4-:R-:W-:Y:S01]  /*14610*/  MOV R233, R4 ;  /* 0x0000000400e97202 */ /* 0x010fe20000000f00 */
[----:B------:R-:W-:-:S02]  /*14620*/  IMAD.MOV.U32 R232, RZ, RZ, R5 ;  /* 0x000000ffffe87224 */ /* 0x000fc400078e0005 */
[----:B------:R-:W4:Y:S01]  /*14630*/  LDL.LU.64 R4, [R1+0x20] ;  /* 0x0000200001047983 */ /* 0x000f220000300a00 */
[----:B------:R-:W-:Y:S02]  /*14640*/  IMAD.MOV.U32 R237, RZ, RZ, R242 ;  /* 0x000000ffffed7224 */ /* 0x000fe400078e00f2 */
[----:B------:R-:W-:Y:S02]  /*14650*/  IMAD.MOV.U32 R236, RZ, RZ, R243 ;  /* 0x000000ffffec7224 */ /* 0x000fe400078e00f3 */
[----:B------:R-:W-:Y:S02]  /*14660*/  IMAD.MOV.U32 R243, RZ, RZ, R184 ;  /* 0x000000fffff37224 */ /* 0x000fe400078e00b8 */
[----:B------:R-:W-:Y:S02]  /*14670*/  IMAD.MOV.U32 R242, RZ, RZ, R185 ;  /* 0x000000fffff27224 */ /* 0x000fe400078e00b9 */
[----:B------:R-:W4:Y:S01]  /*14680*/  LDL.LU.64 R184, [R1+0x30] ;  /* 0x0000300001b87983 */ /* 0x000f220000300a00 */
[----:B------:R-:W-:Y:S01]  /*14690*/  IMAD.MOV.U32 R245, RZ, RZ, R2 ;  /* 0x000000fffff57224 */ /* 0x000fe200078e0002 */
[----:B------:R-:W-:-:S02]  /*146a0*/  MOV R244, R3 ;  /* 0x0000000300f47202 */ /* 0x000fc40000000f00 */
[----:B------:R-:W4:Y:S04]  /*146b0*/  LDL.LU.64 R2, [R1+0x38] ;  /* 0x0000380001027983 */ /* 0x000f280000300a00 */
[----:B------:R-:W4:Y:S01]  /*146c0*/  LDL.LU.64 R16, [R1+0x40] ;  /* 0x0000400001107983 */ /* 0x000f220000300a00 */
[----:B------:R-:W-:-:S03]  /*146d0*/  IMAD.MOV.U32 R235, RZ, RZ, R240 ;  /* 0x000000ffffeb7224 */ /* 0x000fc600078e00f0 */
[----:B------:R-:W4:Y:S01]  /*146e0*/  LDL.LU.64 R14, [R1+0x600] ;  /* 0x00060000010e7983 */ /* 0x000f220000300a00 */
[----:B------:R-:W-:Y:S02]  /*146f0*/  IMAD.MOV.U32 R234, RZ, RZ, R241 ;  /* 0x000000ffffea7224 */ /* 0x000fe400078e00f1 */
[----:B------:R-:W-:Y:S02]  /*14700*/  IMAD.MOV.U32 R241, RZ, RZ, R246 ;  /* 0x000000fffff17224 */ /* 0x000fe400078e00f6 */
[----:B------:R-:W-:Y:S02]  /*14710*/  IMAD.MOV.U32 R240, RZ, RZ, R247 ;  /* 0x000000fffff07224 */ /* 0x000fe400078e00f7 */
[----:B------:R-:W-:Y:S02]  /*14720*/  IMAD.MOV.U32 R247, RZ, RZ, R248 ;  /* 0x000000fffff77224 */ /* 0x000fe400078e00f8 */
[----:B------:R-:W-:Y:S02]  /*14730*/  IMAD.MOV.U32 R246, RZ, RZ, R249 ;  /* 0x000000fffff67224 */ /* 0x000fe400078e00f9 */
[----:B------:R-:W-:-:S02]  /*14740*/  IMAD.MOV.U32 R249, RZ, RZ, R250 ;  /* 0x000000fffff97224 */ /* 0x000fc400078e00fa */
[----:B------:R-:W-:Y:S02]  /*14750*/  IMAD.MOV.U32 R248, RZ, RZ, R251 ;  /* 0x000000fffff87224 */ /* 0x000fe400078e00fb */
[----:B--2---:R-:W-:Y:S02]  /*14760*/  IMAD.MOV.U32 R251, RZ, RZ, R12 ;  /* 0x000000fffffb7224 */ /* 0x004fe400078e000c */
[----:B------:R-:W-:Y:S02]  /*14770*/  IMAD.MOV.U32 R250, RZ, RZ, R13 ;  /* 0x000000fffffa7224 */ /* 0x000fe400078e000d */
[----:B------:R-:W2:Y:S01]  /*14780*/  LDL.LU.64 R12, [R1+0x608] ;  /* 0x00060800010c7983 */ /* 0x000ea20000300a00 */
[----:B------:R-:W-:-:S03]  /*14790*/  IMAD.MOV.U32 R252, RZ, RZ, R11 ;  /* 0x000000fffffc7224 */ /* 0x000fc600078e000b */
[----:B------:R1:W-:Y:S01]  /*147a0*/  STL [R1], R10 ;  /* 0x0000000a01007387 */ /* 0x0003e20000100800 */
[----:B------:R-:W-:-:S03]  /*147b0*/  IMAD.MOV.U32 R20, RZ, RZ, R9 ;  /* 0x000000ffff147224 */ /* 0x000fc600078e0009 */
[----:B-1----:R-:W2:Y:S04]  /*147c0*/  LDL.LU.64 R10, [R1+0x610] ;  /* 0x00061000010a7983 */ /* 0x002ea80000300a00 */
[----:B------:R1:W-:Y:S04]  /*147d0*/  STL [R1+0x8], R8 ;  /* 0x0000080801007387 */ /* 0x0003e80000100800 */
[----:B-1----:R-:W2:Y:S04]  /*147e0*/  LDL.LU.64 R8, [R1+0x618] ;  /* 0x0006180001087983 */ /* 0x002ea80000300a00 */
[----:B------:R-:W-:Y:S04]  /*147f0*/  STL [R1+0x4], R20 ;  /* 0x0000041401007387 */ /* 0x000fe80000100800 */
[----:B------:R1:W-:Y:S04]  /*14800*/  STL [R1+0x10], R18 ;  /* 0x0000101201007387 */ /* 0x0003e80000100800 */
[----:B------:R-:W2:Y:S01]  /*14810*/  LDL.LU.64 R190, [R1+0x5c0] ;  /* 0x0005c00001be7983 */ /* 0x000ea20000300a00 */
[----:B-1----:R-:W-:-:S05]  /*14820*/  IMAD.MOV.U32 R18, RZ, RZ, R19 ;  /* 0x000000ffff127224 */ /* 0x002fca00078e0013 */
[----:B------:R1:W-:Y:S04]  /*14830*/  STL [R1+0xc], R18 ;  /* 0x00000c1201007387 */ /* 0x0003e80000100800 */
[----:B---3--:R3:W-:Y:S04]  /*14840*/  STL [R1+0x18], R6 ;  /* 0x0000180601007387 */ /* 0x0087e80000100800 */
[----:B-1----:R-:W2:Y:S01]  /*14850*/  LDL.LU.64 R18, [R1+0x5c8] ;  /* 0x0005c80001127983 */ /* 0x002ea20000300a00 */
[----:B---3--:R-:W-:-:S05]  /*14860*/  IMAD.MOV.U32 R6, RZ, RZ, R7 ;  /* 0x000000ffff067224 */ /* 0x008fca00078e0007 */
[----:B------:R1:W-:Y:S04]  /*14870*/  STL [R1+0x14], R6 ;  /* 0x0000140601007387 */ /* 0x0003e80000100800 */
[----:B----4-:R3:W-:Y:S04]  /*14880*/  STL [R1+0x20], R4 ;  /* 0x0000200401007387 */ /* 0x0107e80000100800 */
[----:B-1----:R-:W4:Y:S01]  /*14890*/  LDL.LU.64 R6, [R1+0x5d0] ;  /* 0x0005d00001067983 */ /* 0x002f220000300a00 */
[----:B---3--:R-:W-:-:S05]  /*148a0*/  IMAD.MOV.U32 R4, RZ, RZ, R5 ;  /* 0x000000ffff047224 */ /* 0x008fca00078e0005 */
[----:B------:R1:W-:Y:S04]  /*148b0*/  STL [R1+0x1c], R4 ;  /* 0x00001c0401007387 */ /* 0x0003e80000100800 */
[----:B------:R-:W-:Y:S04]  /*148c0*/  STL [R1+0x28], R182 ;  /* 0x000028b601007387 */ /* 0x000fe80000100800 */
[----:B------:R-:W-:Y:S04]  /*148d0*/  STL [R1+0x24], R183 ;  /* 0x000024b701007387 */ /* 0x000fe80000100800 */
[----:B-1----:R-:W3:Y:S01]  /*148e0*/  LDL.LU.64 R4, [R1+0x5d8] ;  /* 0x0005d80001047983 */ /* 0x002ee20000300a00 */
[----:B------:R-:W-:-:S03]  /*148f0*/  IMAD.MOV.U32 R20, RZ, RZ, R185 ;  /* 0x000000ffff147224 */ /* 0x000fc600078e00b9 */
[----:B------:R1:W-:Y:S04]  /*14900*/  STL [R1+0x30], R184 ;  /* 0x000030b801007387 */ /* 0x0003e80000100800 */
[----:B-1----:R-:W3:Y:S04]  /*14910*/  LDL.LU.64 R184, [R1+0x5a0] ;  /* 0x0005a00001b87983 */ /* 0x002ee80000300a00 */
[----:B------:R1:W-:Y:S04]  /*14920*/  STL [R1+0x2c], R20 ;  /* 0x00002c1401007387 */ /* 0x0003e80000100800 */
[----:B------:R1:W-:Y:S02]  /*14930*/  STL [R1+0x38], R2 ;  /* 0x0000380201007387 */ /* 0x0003e40000100800 */
[----:B-1----:R-:W-:-:S02]  /*14940*/  MOV R20, R3 ;  /* 0x0000000300147202 */ /* 0x002fc40000000f00 */
[----:B------:R-:W3:Y:S04]  /*14950*/  LDL.LU.64 R2, [R1+0x5a8] ;  /* 0x0005a80001027983 */ /* 0x000ee80000300a00 */
[----:B------:R1:W-:Y:S04]  /*14960*/  STL [R1+0x34], R20 ;  /* 0x0000341401007387 */ /* 0x0003e80000100800 */
[----:B------:R1:W-:Y:S02]  /*14970*/  STL [R1+0x40], R16 ;  /* 0x0000401001007387 */ /* 0x0003e40000100800 */
[----:B-1----:R-:W-:-:S02]  /*14980*/  IMAD.MOV.U32 R20, RZ, RZ, R17 ;  /* 0x000000ffff147224 */ /* 0x002fc400078e0011 */
[----:B------:R-:W3:Y:S04]  /*14990*/  LDL.LU.64 R16, [R1+0x5b0] ;  /* 0x0005b00001107983 */ /* 0x000ee80000300a00 */
[----:B------:R1:W-:Y:S04]  /*149a0*/  STL [R1+0x3c], R20 ;  /* 0x00003c1401007387 */ /* 0x0003e80000100800 */
[----:B------:R1:W-:Y:S02]  /*149b0*/  STL [R1+0x48], R14 ;  /* 0x0000480e01007387 */ /* 0x0003e40000100800 */
[----:B-1----:R-:W-:-:S02]  /*149c0*/  IMAD.MOV.U32 R20, RZ, RZ, R15 ;  /* 0x000000ffff147224 */ /* 0x002fc400078e000f */
[----:B------:R-:W3:Y:S04]  /*149d0*/  LDL.LU.64 R14, [R1+0x5b8] ;  /* 0x0005b800010e7983 */ /* 0x000ee80000300a00 */
[----:B------:R1:W-:Y:S04]  /*149e0*/  STL [R1+0x44], R20 ;  /* 0x0000441401007387 */ /* 0x0003e80000100800 */
[----:B--2---:R2:W-:Y:S01]  /*149f0*/  STL [R1+0x50], R12 ;  /* 0x0000500c01007387 */ /* 0x0045e20000100800 */
[----:B-1----:R-:W-:-:S03]  /*14a00*/  IMAD.MOV.U32 R20, RZ, RZ, R13 ;  /* 0x000000ffff147224 */ /* 0x002fc600078e000d */
[----:B--2---:R-:W2:Y:S04]  /*14a10*/  LDL.LU.64 R12, [R1+0x580] ;  /* 0x00058000010c7983 */ /* 0x004ea80000300a00 */
[----:B------:R1:W-:Y:S04]  /*14a20*/  STL [R1+0x4c], R20 ;  /* 0x00004c1401007387 */ /* 0x0003e80000100800 */
[----:B------:R1:W-:Y:S02]  /*14a30*/  STL [R1+0x58], R10 ;  /* 0x0000580a01007387 */ /* 0x0003e40000100800 */
[----:B-1----:R-:W-:-:S02]  /*14a40*/  IMAD.MOV.U32 R20, RZ, RZ, R11 ;  /* 0x000000ffff147224 */ /* 0x002fc400078e000b */
[----:B------:R-:W2:Y:S04]  /*14a50*/  LDL.LU.64 R10, [R1+0x588] ;  /* 0x00058800010a7983 */ /* 0x000ea80000300a00 */
        /* <DEDUP_REMOVED lines=13> */
[----:B----4-:R4:W-:Y:S01]  /*14b30*/  STL [R1+0x78], R6 ;  /* 0x0000780601007387 */ /* 0x0109e20000100800 */
[----:B-1----:R-:W-:-:S03]  /*14b40*/  IMAD.MOV.U32 R20, RZ, RZ, R7 ;  /* 0x000000ffff147224 */ /* 0x002fc600078e0007 */
[----:B----4-:R-:W4:Y:S04]  /*14b50*/  LDL.LU.64 R6, [R1+0x568] ;  /* 0x0005680001067983 */ /* 0x010f280000300a00 */
[----:B------:R1:W-:Y:S04]  /*14b60*/  STL [R1+0x74], R20 ;  /* 0x0000741401007387 */ /* 0x0003e80000100800 */
[----:B---3--:R3:W-:Y:S01]  /*14b70*/  STL [R1+0x80], R4 ;  /* 0x0000800401007387 */ /* 0x0087e20000100800 */
[----:B-1----:R-:W-:-:S03]  /*14b80*/  IMAD.MOV.U32 R20, RZ, RZ, R5 ;  /* 0x000000ffff147224 */ /* 0x002fc600078e0005 */
[----:B---3--:R-:W3:Y:S04]  /*14b90*/  LDL.LU.64 R4, [R1+0x570] ;  /* 0x0005700001047983 */ /* 0x008ee80000300a00 */
        /* <DEDUP_REMOVED lines=14> */
[----:B-1----:R-:W-:-:S02]  /*14c80*/  MOV R20, R15 ;  /* 0x0000000f00147202 */ /* 0x002fc40000000f00 */
        /* <DEDUP_REMOVED lines=51> */
[----:B-1----:R-:W-:-:S02]  /*14fc0*/  MOV R20, R11 ;  /* 0x0000000b00147202 */ /* 0x002fc40000000f00 */
        /* <DEDUP_REMOVED lines=103> */
[----:B-1----:R-:W-:-:S03]  /*15640*/  MOV R20, R7 ;  /* 0x0000000700147202 */ /* 0x002fc60000000f00 */
        /* <DEDUP_REMOVED lines=155> */
[----:B-1----:R-:W-:-:S03]  /*16000*/  MOV R20, R13 ;  /* 0x0000000d00147202 */ /* 0x002fc60000000f00 */
        /* <DEDUP_REMOVED lines=146> */
[----:B------:R1:W-:Y:S04]  /*16930*/  STL [R1+0x438], R18 ;  /* 0x0004381201007387 */ /* 0x0003e80000100800 */
[----:B-1----:R-:W2:Y:S01]  /*16940*/  LDL.LU.64 R20, [R1+0x890] ;  /* 0x0008900001147983 */ /* 0x002ea20000300a00 */
[----:B------:R-:W-:-:S05]  /*16950*/  IMAD.MOV.U32 R18, RZ, RZ, R19 ;  /* 0x000000ffff127224 */ /* 0x000fca00078e0013 */
[----:B------:R1:W-:Y:S04]  /*16960*/  STL [R1+0x434], R18 ;  /* 0x0004341201007387 */ /* 0x0003e80000100800 */
[----:B----4-:R4:W-:Y:S01]  /*16970*/  STL [R1+0x440], R6 ;  /* 0x0004400601007387 */ /* 0x0109e20000100800 */
[----:B-1----:R-:W-:-:S03]  /*16980*/  IMAD.MOV.U32 R18, RZ, RZ, R7 ;  /* 0x000000ffff127224 */ /* 0x002fc600078e0007 */
[----:B----4-:R-:W4:Y:S04]  /*16990*/  LDL.LU.64 R6, [R1+0x848] ;  /* 0x0008480001067983 */ /* 0x010f280000300a00 */
[----:B------:R1:W-:Y:S04]  /*169a0*/  STL [R1+0x43c], R18 ;  /* 0x00043c1201007387 */ /* 0x0003e80000100800 */
[----:B---3--:R3:W-:Y:S01]  /*169b0*/  STL [R1+0x448], R4 ;  /* 0x0004480401007387 */ /* 0x0087e20000100800 */
[----:B-1----:R-:W-:-:S03]  /*169c0*/  MOV R18, R5 ;  /* 0x0000000500127202 */ /* 0x002fc60000000f00 */
        /* <DEDUP_REMOVED lines=10> */
[----:B------:R1:W-:Y:S04]  /*16a70*/  STL [R1+0x460], R16 ;  /* 0x0004601001007387 */ /* 0x0003e80000100800 */
[----:B-1----:R-:W3:Y:S01]  /*16a80*/  LDL.LU.64 R18, [R1+0x6e8] ;  /* 0x0006e80001127983 */ /* 0x002ee20000300a00 */
[----:B------:R-:W-:-:S05]  /*16a90*/  IMAD.MOV.U32 R16, RZ, RZ, R17 ;  /* 0x000000ffff107224 */ /* 0x000fca00078e0011 */
[----:B------:R1:W-:Y:S04]  /*16aa0*/  STL [R1+0x45c], R16 ;  /* 0x00045c1001007387 */ /* 0x0003e80000100800 */
[----:B------:R1:W-:Y:S04]  /*16ab0*/  STL [R1+0x468], R14 ;  /* 0x0004680e01007387 */ /* 0x0003e80000100800 */
[----:B-1----:R-:W3:Y:S01]  /*16ac0*/  LDL.LU.64 R16, [R1+0x698] ;  /* 0x0006980001107983 */ /* 0x002ee20000300a00 */
[----:B------:R-:W-:-:S05]  /*16ad0*/  IMAD.MOV.U32 R14, RZ, RZ, R15 ;  /* 0x000000ffff0e7224 */ /* 0x000fca00078e000f */
[----:B------:R1:W-:Y:S04]  /*16ae0*/  STL [R1+0x464], R14 ;  /* 0x0004640e01007387 */ /* 0x0003e80000100800 */
[----:B--2---:R2:W-:Y:S04]  /*16af0*/  STL [R1+0x470], R12 ;  /* 0x0004700c01007387 */ /* 0x0045e80000100800 */
[----:B-1----:R-:W3:Y:S01]  /*16b00*/  LDL.LU.64 R14, [R1+0x900] ;  /* 0x00090000010e7983 */ /* 0x002ee20000300a00 */
[----:B--2---:R-:W-:-:S03]  /*16b10*/  IMAD.MOV.U32 R12, RZ, RZ, R13 ;  /* 0x000000ffff0c7224 */ /* 0x004fc600078e000d */
[----:B------:R1:W-:Y:S04]  /*16b20*/  STL [R1+0x478], R10 ;  /* 0x0004780a01007387 */ /* 0x0003e80000100800 */
[----:B------:R2:W-:Y:S01]  /*16b30*/  STL [R1+0x46c], R12 ;  /* 0x00046c0c01007387 */ /* 0x0005e20000100800 */
[----:B-1----:R-:W-:-:S03]  /*16b40*/  IMAD.MOV.U32 R10, RZ, RZ, R11 ;  /* 0x000000ffff0a7224 */ /* 0x002fc600078e000b */
[----:B--2---:R-:W2:Y:S04]  /*16b50*/  LDL.LU.64 R12, [R1+0x8c8] ;  /* 0x0008c800010c7983 */ /* 0x004ea80000300a00 */
[----:B------:R1:W-:Y:S04]  /*16b60*/  STL [R1+0x480], R8 ;  /* 0x0004800801007387 */ /* 0x0003e80000100800 */
[----:B------:R1:W-:Y:S02]  /*16b70*/  STL [R1+0x474], R10 ;  /* 0x0004740a01007387 */ /* 0x0003e40000100800 */
[----:B-1----:R-:W-:-:S02]  /*16b80*/  IMAD.MOV.U32 R8, RZ, RZ, R9 ;  /* 0x000000ffff087224 */ /* 0x002fc400078e0009 */
[----:B------:R-:W2:Y:S04]  /*16b90*/  LDL.LU.64 R10, [R1+0x888] ;  /* 0x00088800010a7983 */ /* 0x000ea80000300a00 */
[----:B------:R-:W-:Y:S01]  /*16ba0*/  STL [R1+0x488], R190 ;  /* 0x000488be01007387 */ /* 0x000fe20000100800 */
[----:B------:R-:W-:-:S03]  /*16bb0*/  IMAD.MOV.U32 R22, RZ, RZ, R191 ;  /* 0x000000ffff167224 */ /* 0x000fc600078e00bf */
[----:B------:R1:W-:Y:S04]  /*16bc0*/  STL [R1+0x47c], R8 ;  /* 0x00047c0801007387 */ /* 0x0003e80000100800 */
[----:B-1----:R-:W2:Y:S04]  /*16bd0*/  LDL.LU.64 R8, [R1+0x840] ;  /* 0x0008400001087983 */ /* 0x002ea80000300a00 */
[----:B------:R1:W-:Y:S04]  /*16be0*/  STL [R1+0x490], R20 ;  /* 0x0004901401007387 */ /* 0x0003e80000100800 */
[----:B------:R-:W-:Y:S04]  /*16bf0*/  STL [R1+0x484], R22 ;  /* 0x0004841601007387 */ /* 0x000fe80000100800 */
[----:B------:R-:W2:Y:S01]  /*16c00*/  LDL.LU.64 R190, [R1+0x7f8] ;  /* 0x0007f80001be7983 */ /* 0x000ea20000300a00 */
[----:B-1----:R-:W-:-:S03]  /*16c10*/  IMAD.MOV.U32 R20, RZ, RZ, R21 ;  /* 0x000000ffff147224 */ /* 0x002fc600078e0015 */
[----:B----4-:R-:W-:Y:S04]  /*16c20*/  STL [R1+0x498], R6 ;  /* 0x0004980601007387 */ /* 0x010fe80000100800 */
[----:B------:R1:W-:Y:S02]  /*16c30*/  STL [R1+0x48c], R20 ;  /* 0x00048c1401007387 */ /* 0x0003e40000100800 */
[----:B-1----:R-:W-:Y:S02]  /*16c40*/  IMAD.MOV.U32 R20, RZ, RZ, R7 ;  /* 0x000000ffff147224 */ /* 0x002fe400078e0007 */
[----:B------:R-:W4:Y:S04]  /*16c50*/  LDL.LU.64 R6, [R1+0x7b0] ;  /* 0x0007b00001067983 */ /* 0x000f280000300a00 */
        /* <DEDUP_REMOVED lines=16> */
[----:B------:R-:W-:Y:S04]  /*16d60*/  STL [R1+0x4b4], R20 ;  /* 0x0004b41401007387 */ /* 0x000fe80000100800 */
[----:B------:R1:W-:Y:S02]  /*16d70*/  STL [R1+0x4c0], R16 ;  /* 0x0004c01001007387 */ /* 0x0003e40000100800 */
[----:B-1----:R-:W-:-:S02]  /*16d80*/  IMAD.MOV.U32 R16, RZ, RZ, R17 ;  /* 0x000000ffff107224 */ /* 0x002fc400078e0011 */
[----:B------:R1:W-:Y:S04]  /*16d90*/  STL [R1+0x4c8], R14 ;  /* 0x0004c80e01007387 */ /* 0x0003e80000100800 */
[----:B------:R1:W-:Y:S02]  /*16da0*/  STL [R1+0x4bc], R16 ;  /* 0x0004bc1001007387 */ /* 0x0003e40000100800 */
[----:B-1----:R-:W-:Y:S02]  /*16db0*/  IMAD.MOV.U32 R14, RZ, RZ, R15 ;  /* 0x000000ffff0e7224 */ /* 0x002fe400078e000f */
[----:B------:R-:W3:Y:S04]  /*16dc0*/  LDL.LU.64 R16, [R1+0x8c0] ;  /* 0x0008c00001107983 */ /* 0x000ee80000300a00 */
[----:B--2---:R1:W-:Y:S04]  /*16dd0*/  STL [R1+0x4d0], R12 ;  /* 0x0004d00c01007387 */ /* 0x0043e80000100800 */
[----:B------:R2:W-:Y:S01]  /*16de0*/  STL [R1+0x4c4], R14 ;  /* 0x0004c40e01007387 */ /* 0x0005e20000100800 */
        /* <DEDUP_REMOVED lines=10> */
[----:B------:R-:W-:Y:S04]  /*16e90*/  STL [R1+0x4e8], R190 ;  /* 0x0004e8be01007387 */ /* 0x000fe80000100800 */
[----:B------:R1:W-:Y:S01]  /*16ea0*/  STL [R1+0x4dc], R8 ;  /* 0x0004dc0801007387 */ /* 0x0003e20000100800 */
[----:B------:R-:W-:-:S03]  /*16eb0*/  IMAD.MOV.U32 R22, RZ, RZ, R191 ;  /* 0x000000ffff167224 */ /* 0x000fc600078e00bf */
[----:B-1----:R-:W2:Y:S04]  /*16ec0*/  LDL.LU.64 R8, [R1+0x7a8] ;  /* 0x0007a80001087983 */ /* 0x002ea80000300a00 */
        /* <DEDUP_REMOVED lines=10> */
[----:B------:R1:W-:Y:S04]  /*16f70*/  STL [R1+0x500], R184 ;  /* 0x000500b801007387 */ /* 0x0003e80000100800 */
[----:B------:R-:W3:Y:S01]  /*16f80*/  LDL.LU.64 R190, [R1+0x8f0] ;  /* 0x0008f00001be7983 */ /* 0x000ee20000300a00 */
[----:B-1----:R-:W-:-:S03]  /*16f90*/  IMAD.MOV.U32 R22, RZ, RZ, R185 ;  /* 0x000000ffff167224 */ /* 0x002fc600078e00b9 */
[----:B------:R1:W-:Y:S04]  /*16fa0*/  STL [R1+0x508], R2 ;  /* 0x0005080201007387 */ /* 0x0003e80000100800 */
[----:B------:R1:W-:Y:S04]  /*16fb0*/  STL [R1+0x4fc], R22 ;  /* 0x0004fc1601007387 */ /* 0x0003e80000100800 */
[----:B------:R-:W3:Y:S01]  /*16fc0*/  LDL.LU.64 R184, [R1+0x8b8] ;  /* 0x0008b80001b87983 */ /* 0x000ee20000300a00 */
[----:B-1----:R-:W-:-:S03]  /*16fd0*/  IMAD.MOV.U32 R2, RZ, RZ, R3 ;  /* 0x000000ffff027224 */ /* 0x002fc600078e0003 */
[----:B------:R-:W-:Y:S04]  /*16fe0*/  STL [R1+0x510], R18 ;  /* 0x0005101201007387 */ /* 0x000fe80000100800 */
[----:B------:R1:W-:Y:S01]  /*16ff0*/  STL [R1+0x504], R2 ;  /* 0x0005040201007387 */ /* 0x0003e20000100800 */
[----:B------:R-:W-:-:S03]  /*17000*/  IMAD.MOV.U32 R22, RZ, RZ, R19 ;  /* 0x000000ffff167224 */ /* 0x000fc600078e0013 */
[----:B-1----:R-:W3:Y:S04]  /*17010*/  LDL.LU.64 R2, [R1+0x878] ;  /* 0x0008780001027983 */ /* 0x002ee80000300a00 */
        /* <DEDUP_REMOVED lines=18> */
[----:B------:R1:W-:Y:S04]  /*17140*/  STL [R1+0x538], R8 ;  /* 0x0005380801007387 */ /* 0x0003e80000100800 */
[----:B------:R1:W-:Y:S02]  /*17150*/  STL [R1+0x540], R20 ;  /* 0x0005401401007387 */ /* 0x0003e40000100800 */
[----:B-1----:R-:W-:-:S05]  /*17160*/  IMAD.MOV.U32 R8, RZ, RZ, R9 ;  /* 0x000000ffff087224 */ /* 0x002fca00078e0009 */
[----:B------:R1:W-:Y:S01]  /*17170*/  STL [R1+0x534], R8 ;  /* 0x0005340801007387 */ /* 0x0003e20000100800 */
[----:B------:R-:W-:-:S03]  /*17180*/  IMAD.MOV.U32 R20, RZ, RZ, R21 ;  /* 0x000000ffff147224 */ /* 0x000fc600078e0015 */
[----:B-1----:R-:W2:Y:S04]  /*17190*/  LDL.LU.64 R8, [R1+0x918] ;  /* 0x0009180001087983 */ /* 0x002ea80000300a00 */
[----:B----4-:R-:W-:Y:S04]  /*171a0*/  STL [R1+0x548], R6 ;  /* 0x0005480601007387 */ /* 0x010fe80000100800 */
[----:B------:R1:W-:Y:S02]  /*171b0*/  STL [R1+0x53c], R20 ;  /* 0x00053c1401007387 */ /* 0x0003e40000100800 */
[----:B-1----:R-:W-:-:S02]  /*171c0*/  IMAD.MOV.U32 R20, RZ, RZ, R7 ;  /* 0x000000ffff147224 */ /* 0x002fc400078e0007 */
[----:B------:R-:W4:Y:S04]  /*171d0*/  LDL.LU.64 R6, [R1+0x8e8] ;  /* 0x0008e80001067983 */ /* 0x000f280000300a00 */
[----:B------:R-:W-:Y:S04]  /*171e0*/  STL [R1+0x544], R20 ;  /* 0x0005441401007387 */ /* 0x000fe80000100800 */
[----:B---3--:R1:W-:Y:S04]  /*171f0*/  STL [R1+0x550], R4 ;  /* 0x0005500401007387 */ /* 0x0083e80000100800 */
[----:B------:R-:W-:Y:S01]  /*17200*/  STL [R1+0x558], R190 ;  /* 0x000558be01007387 */ /* 0x000fe20000100800 */
[----:B-1----:R-:W-:-:S05]  /*17210*/  IMAD.MOV.U32 R4, RZ, RZ, R5 ;  /* 0x000000ffff047224 */ /* 0x002fca00078e0005 */
[----:B------:R1:W-:Y:S01]  /*17220*/  STL [R1+0x54c], R4 ;  /* 0x00054c0401007387 */ /* 0x0003e20000100800 */
[----:B------:R-:W-:-:S03]  /*17230*/  IMAD.MOV.U32 R20, RZ, RZ, R191 ;  /* 0x000000ffff147224 */ /* 0x000fc600078e00bf */
[----:B-1----:R-:W3:Y:S04]  /*17240*/  LDL.LU.64 R4, [R1+0x8b0] ;  /* 0x0008b00001047983 */ /* 0x002ee80000300a00 */
[----:B------:R-:W-:Y:S04]  /*17250*/  STL [R1+0x560], R184 ;  /* 0x000560b801007387 */ /* 0x000fe80000100800 */
[----:B------:R1:W-:Y:S02]  /*17260*/  STL [R1+0x554], R20 ;  /* 0x0005541401007387 */ /* 0x0003e40000100800 */
[----:B-1----:R-:W-:-:S02]  /*17270*/  IMAD.MOV.U32 R20, RZ, RZ, R185 ;  /* 0x000000ffff147224 */ /* 0x002fc400078e00b9 */
[----:B------:R-:W3:Y:S04]  /*17280*/  LDL.LU.64 R184, [R1+0x870] ;  /* 0x0008700001b87983 */ /* 0x000ee80000300a00 */
[----:B------:R-:W-:Y:S04]  /*17290*/  STL [R1+0x55c], R20 ;  /* 0x00055c1401007387 */ /* 0x000fe80000100800 */
[----:B------:R1:W-:Y:S04]  /*172a0*/  STL [R1+0x568], R2 ;  /* 0x0005680201007387 */ /* 0x0003e80000100800 */
[----:B------:R-:W-:Y:S01]  /*172b0*/  STL [R1+0x570], R18 ;  /* 0x0005701201007387 */ /* 0x000fe20000100800 */
[----:B-1----:R-:W-:-:S05]  /*172c0*/  IMAD.MOV.U32 R2, RZ, RZ, R3 ;  /* 0x000000ffff027224 */ /* 0x002fca00078e0003 */
[----:B------:R1:W-:Y:S04]  /*172d0*/  STL [R1+0x564], R2 ;  /* 0x0005640201007387 */ /* 0x0003e80000100800 */
[----:B-1----:R-:W3:Y:S01]  /*172e0*/  LDL.LU.64 R2, [R1+0x828] ;  /* 0x0008280001027983 */ /* 0x002ee20000300a00 */
[----:B------:R-:W-:-:S03]  /*172f0*/  IMAD.MOV.U32 R18, RZ, RZ, R19 ;  /* 0x000000ffff127224 */ /* 0x000fc600078e0013 */
[----:B------:R1:W-:Y:S04]  /*17300*/  STL [R1+0x578], R16 ;  /* 0x0005781001007387 */ /* 0x0003e80000100800 */
[----:B------:R-:W-:Y:S04]  /*17310*/  STL [R1+0x56c], R18 ;  /* 0x00056c1201007387 */ /* 0x000fe80000100800 */
[----:B------:R-:W3:Y:S01]  /*17320*/  LDL.LU.64 R190, [R1+0x7e0] ;  /* 0x0007e00001be7983 */ /* 0x000ee20000300a00 */
[----:B-1----:R-:W-:-:S05]  /*17330*/  IMAD.MOV.U32 R16, RZ, RZ, R17 ;  /* 0x000000ffff107224 */ /* 0x002fca00078e0011 */
[----:B------:R-:W-:Y:S04]  /*17340*/  STL [R1+0x574], R16 ;  /* 0x0005741001007387 */ /* 0x000fe80000100800 */
[----:B--2---:R1:W-:Y:S04]  /*17350*/  STL [R1+0x580], R14 ;  /* 0x0005800e01007387 */ /* 0x0043e80000100800 */
[----:B------:R-:W2:Y:S01]  /*17360*/  LDL.LU.64 R152, [R1+0x970] ;  /* 0x0009700001987983 */ /* 0x000ea20000300a00 */
[----:B-1----:R-:W-:-:S05]  /*17370*/  MOV R14, R15 ;  /* 0x0000000f000e7202 */ /* 0x002fca0000000f00 */
[----:B------:R-:W-:Y:S04]  /*17380*/  STL [R1+0x57c], R14 ;  /* 0x00057c0e01007387 */ /* 0x000fe80000100800 */
[----:B------:R1:W-:Y:S04]  /*17390*/  STL [R1+0x588], R12 ;  /* 0x0005880c01007387 */ /* 0x0003e80000100800 */
[----:B------:R-:W2:Y:S01]  /*173a0*/  LDL.LU.64 R188, [R1+0x958] ;  /* 0x0009580001bc7983 */ /* 0x000ea20000300a00 */
[----:B-1----:R-:W-:-:S05]  /*173b0*/  IMAD.MOV.U32 R12, RZ, RZ, R13 ;  /* 0x000000ffff0c7224 */ /* 0x002fca00078e000d */
[----:B------:R-:W-:Y:S04]  /*173c0*/  STL [R1+0x584], R12 ;  /* 0x0005840c01007387 */ /* 0x000fe80000100800 */
[----:B------:R1:W-:Y:S04]  /*173d0*/  STL [R1+0x590], R10 ;  /* 0x0005900a01007387 */ /* 0x0003e80000100800 */
[----:B------:R-:W2:Y:S04]  /*173e0*/  LDL.LU.64 R22, [R1+0x938] ;  /* 0x0009380001167983 */ /* 0x000ea80000300a00 */
        /* <DEDUP_REMOVED lines=8> */
[----:B----4-:R1:W-:Y:S04]  /*17470*/  STL [R1+0x5a0], R6 ;  /* 0x0005a00601007387 */ /* 0x0103e80000100800 */
[----:B------:R-:W4:Y:S04]  /*17480*/  LDL.LU.64 R14, [R1+0x868] ;  /* 0x00086800010e7983 */ /* 0x000f280000300a00 */
[----:B------:R-:W4:Y:S01]  /*17490*/  LDL.LU.64 R12, [R1+0x820] ;  /* 0x00082000010c7983 */ /* 0x000f220000300a00 */
[----:B-1----:R-:W-:-:S05]  /*174a0*/  IMAD.MOV.U32 R6, RZ, RZ, R7 ;  /* 0x000000ffff067224 */ /* 0x002fca00078e0007 */
[----:B------:R-:W-:Y:S04]  /*174b0*/  STL [R1+0x59c], R6 ;  /* 0x00059c0601007387 */ /* 0x000fe80000100800 */
[----:B---3--:R1:W-:Y:S04]  /*174c0*/  STL [R1+0x5a8], R4 ;  /* 0x0005a80401007387 */ /* 0x0083e80000100800 */
[----:B------:R-:W3:Y:S04]  /*174d0*/  LDL.LU.64 R10, [R1+0x978] ;  /* 0x00097800010a7983 */ /* 0x000ee80000300a00 */
[----:B------:R-:W3:Y:S01]  /*174e0*/  LDL.LU.64 R8, [R1+0x968] ;  /* 0x0009680001087983 */ /* 0x000ee20000300a00 */
[----:B-1----:R-:W-:-:S05]  /*174f0*/  IMAD.MOV.U32 R4, RZ, RZ, R5 ;  /* 0x000000ffff047224 */ /* 0x002fca00078e0005 */
[----:B------:R1:W-:Y:S04]  /*17500*/  STL [R1+0x5a4], R4 ;  /* 0x0005a40401007387 */ /* 0x0003e80000100800 */
[----:B------:R1:W-:Y:S04]  /*17510*/  STL [R1+0x5b0], R184 ;  /* 0x0005b0b801007387 */ /* 0x0003e80000100800 */
[----:B------:R-:W3:Y:S01]  /*17520*/  LDL.LU.64 R6, [R1+0x950] ;  /* 0x0009500001067983 */ /* 0x000ee20000300a00 */
[----:B------:R-:W-:-:S03]  /*17530*/  IMAD.MOV.U32 R182, RZ, RZ, R185 ;  /* 0x000000ffffb67224 */ /* 0x000fc600078e00b9 */
[----:B-1----:R-:W3:Y:S04]  /*17540*/  LDL.LU.64 R4, [R1+0x930] ;  /* 0x0009300001047983 */ /* 0x002ee80000300a00 */
[----:B------:R1:W-:Y:S04]  /*17550*/  STL [R1+0x5ac], R182 ;  /* 0x0005acb601007387 */ /* 0x0003e80000100800 */
[----:B------:R1:W-:Y:S04]  /*17560*/  STL [R1+0x5b8], R2 ;  /* 0x0005b80201007387 */ /* 0x0003e80000100800 */
[----:B------:R-:W3:Y:S01]  /*17570*/  LDL.LU.64 R184, [R1+0x908] ;  /* 0x0009080001b87983 */ /* 0x000ee20000300a00 */
[----:B-1----:R-:W-:-:S03]  /*17580*/  IMAD.MOV.U32 R182, RZ, RZ, R3 ;  /* 0x000000ffffb67224 */ /* 0x002fc600078e0003 */
[----:B------:R-:W3:Y:S04]  /*17590*/  LDL.LU.64 R2, [R1+0x8d8] ;  /* 0x0008d80001027983 */ /* 0x000ee80000300a00 */
[----:B------:R1:W-:Y:S04]  /*175a0*/  STL [R1+0x5b4], R182 ;  /* 0x0005b4b601007387 */ /* 0x0003e80000100800 */
[----:B------:R1:W-:Y:S04]  /*175b0*/  STL [R1+0x5c0], R190 ;  /* 0x0005c0be01007387 */ /* 0x0003e80000100800 */
[----:B-1----:R-:W3:Y:S01]  /*175c0*/  LDL.LU.64 R182, [R1+0x8a0] ;  /* 0x0008a00001b67983 */ /* 0x002ee20000300a00 */
[----:B------:R-:W-:-:S03]  /*175d0*/  IMAD.MOV.U32 R190, RZ, RZ, R191 ;  /* 0x000000ffffbe7224 */ /* 0x000fc600078e00bf */
[----:B--2---:R-:W-:Y:S01]  /*175e0*/  STL [R1+0x5c8], R152 ;  /* 0x0005c89801007387 */ /* 0x004fe20000100800 */
[----:B------:R-:W-:-:S03]  /*175f0*/  IMAD.MOV.U32 R223, RZ, RZ, R153 ;  /* 0x000000ffffdf7224 */ /* 0x000fc600078e0099 */
[----:B------:R1:W-:Y:S04]  /*17600*/  STL [R1+0x5bc], R190 ;  /* 0x0005bcbe01007387 */ /* 0x0003e80000100800 */
[----:B-1----:R-:W2:Y:S04]  /*17610*/  LDL.LU.64 R190, [R1+0x860] ;  /* 0x0008600001be7983 */ /* 0x002ea80000300a00 */
[----:B------:R1:W5:Y:S04]  /*17620*/  LDL.LU.64 R152, [R1+0xc00] ;  /* 0x000c000001987983 */ /* 0x0003680000300a00 */
[----:B------:R1:W-:Y:S04]  /*17630*/  STL [R1+0x5d0], R188 ;  /* 0x0005d0bc01007387 */ /* 0x0003e80000100800 */
[----:B------:R-:W-:Y:S04]  /*17640*/  STL [R1+0x5c4], R223 ;  /* 0x0005c4df01007387 */ /* 0x000fe80000100800 */
[----:B-1----:R1:W5:Y:S04]  /*17650*/  LDL.LU R188, [R1+0xbf8] ;  /* 0x000bf80001bc7983 */ /* 0x0023680000300800 */
[----:B------:R-:W-:Y:S04]  /*17660*/  STL [R1+0x5d8], R22 ;  /* 0x0005d81601007387 */ /* 0x000fe80000100800 */
[----:B------:R1:W-:Y:S02]  /*17670*/  STL [R1+0x5cc], R189 ;  /* 0x0005ccbd01007387 */ /* 0x0003e40000100800 */
[----:B-1----:R-:W-:-:S02]  /*17680*/  IMAD.MOV.U32 R189, RZ, RZ, R23 ;  /* 0x000000ffffbd7224 */ /* 0x002fc400078e0017 */
[----:B------:R1:W5:Y:S04]  /*17690*/  LDL.LU.64 R22, [R1+0xbf0] ;  /* 0x000bf00001167983 */ /* 0x0003680000300a00 */
        /* <DEDUP_REMOVED lines=10> */
[----:B-1----:R-:W-:-:S02]  /*17740*/  MOV R189, R17 ;  /* 0x0000001100bd7202 */ /* 0x002fc40000000f00 */
[----:B------:R1:W5:Y:S04]  /*17750*/  LDL.LU.64 R16, [R1+0xbd8] ;  /* 0x000bd80001107983 */ /* 0x0003680000300a00 */
[----:B----4-:R-:W-:Y:S04]  /*17760*/  STL [R1+0x5f8], R14 ;  /* 0x0005f80e01007387 */ /* 0x010fe80000100800 */
[----:B------:R4:W-:Y:S02]  /*17770*/  STL [R1+0x5ec], R189 ;  /* 0x0005ecbd01007387 */ /* 0x0009e40000100800 */
[----:B----4-:R-:W-:-:S02]  /*17780*/  IMAD.MOV.U32 R189, RZ, RZ, R15 ;  /* 0x000000ffffbd7224 */ /* 0x010fc400078e000f */
[----:B------:R1:W5:Y:S04]  /*17790*/  LDL.LU.64 R14, [R1+0xbd0] ;  /* 0x000bd000010e7983 */ /* 0x0003680000300a00 */
[----:B------:R-:W-:Y:S04]  /*177a0*/  STL [R1+0x600], R12 ;  /* 0x0006000c01007387 */ /* 0x000fe80000100800 */
[----:B------:R4:W-:Y:S02]  /*177b0*/  STL [R1+0x5f4], R189 ;  /* 0x0005f4bd01007387 */ /* 0x0009e40000100800 */
[----:B----4-:R-:W-:-:S02]  /*177c0*/  IMAD.MOV.U32 R189, RZ, RZ, R13 ;  /* 0x000000ffffbd7224 */ /* 0x010fc400078e000d */
[----:B------:R1:W5:Y:S04]  /*177d0*/  LDL.LU.64 R12, [R1+0xbc8] ;  /* 0x000bc800010c7983 */ /* 0x0003680000300a00 */
[----:B---3--:R-:W-:Y:S04]  /*177e0*/  STL [R1+0x608], R10 ;  /* 0x0006080a01007387 */ /* 0x008fe80000100800 */
[----:B------:R3:W-:Y:S02]  /*177f0*/  STL [R1+0x5fc], R189 ;  /* 0x0005fcbd01007387 */ /* 0x0007e40000100800 */
[----:B---3--:R-:W-:-:S02]  /*17800*/  IMAD.MOV.U32 R189, RZ, RZ, R11 ;  /* 0x000000ffffbd7224 */ /* 0x008fc400078e000b */
[----:B------:R1:W5:Y:S04]  /*17810*/  LDL.LU.64 R10, [R1+0xbc0] ;  /* 0x000bc000010a7983 */ /* 0x0003680000300a00 */
[----:B------:R-:W-:Y:S04]  /*17820*/  STL [R1+0x610], R8 ;  /* 0x0006100801007387 */ /* 0x000fe80000100800 */
        /* <DEDUP_REMOVED lines=11> */
[----:B------:R3:W-:Y:S04]  /*178e0*/  STL [R1+0x628], R184 ;  /* 0x000628b801007387 */ /* 0x0007e80000100800 */
[----:B------:R-:W-:Y:S04]  /*178f0*/  STL [R1+0x61c], R189 ;  /* 0x00061cbd01007387 */ /* 0x000fe80000100800 */
[----:B---3--:R-:W3:Y:S04]  /*17900*/  LDL.LU R184, [R1+0xba0] ;  /* 0x000ba00001b87983 */ /* 0x008ee80000300800 */
[----:B------:R-:W-:Y:S04]  /*17910*/  STL [R1+0x630], R2 ;  /* 0x0006300201007387 */ /* 0x000fe80000100800 */
[----:B------:R4:W-:Y:S01]  /*17920*/  STL [R1+0x624], R185 ;  /* 0x000624b901007387 */ /* 0x0009e20000100800 */
[----:B------:R-:W-:Y:S01]  /*17930*/  SHF.R.S32.HI R44, RZ, 0x1f, R177 ;  /* 0x0000001fff2c7819 */ /* 0x000fe200000114b1 */
[----:B------:R-:W-:Y:S01]  /*17940*/  UMOV UR4, 0x1 ;  /* 0x0000000100047882 */ /* 0x000fe20000000000 */
[----:B----4-:R-:W-:-:S02]  /*17950*/  IMAD.MOV.U32 R185, RZ, RZ, R3 ;  /* 0x000000ffffb97224 */ /* 0x010fc400078e0003 */
[----:B------:R1:W5:Y:S04]  /*17960*/  LDL.LU.64 R2, [R1+0xb98] ;  /* 0x000b980001027983 */ /* 0x0003680000300a00 */
[----:B------:R4:W-:Y:S01]  /*17970*/  STL [R1+0x638], R182 ;  /* 0x000638b601007387 */ /* 0x0009e20000100800 */
[----:B------:R-:W-:-:S03]  /*17980*/  LEA.HI R44, R44, R177, RZ, 0x7 ;  /* 0x000000b12c2c7211 */ /* 0x000fc600078f38ff */
[----:B------:R-:W-:Y:S01]  /*17990*/  STL [R1+0x62c], R185 ;  /* 0x00062cb901007387 */ /* 0x000fe20000100800 */
[----:B------:R-:W-:Y:S02]  /*179a0*/  IMAD.U32 R177, RZ, RZ, UR4 ;  /* 0x00000004ffb17e24 */ /* 0x000fe4000f8e00ff */
[----:B----4-:R-:W-:-:S05]  /*179b0*/  IMAD.MOV.U32 R182, RZ, RZ, R183 ;  /* 0x000000ffffb67224 */ /* 0x010fca00078e00b7 */
[----:B------:R4:W-:Y:S04]  /*179c0*/  STL [R1+0x634], R182 ;  /* 0x000634b601007387 */ /* 0x0009e80000100800 */
[----:B--2---:R-:W-:Y:S01]  /*179d0*/  STL [R1+0x640], R190 ;  /* 0x000640be01007387 */ /* 0x004fe20000100800 */
[----:B----4-:R-:W-:-:S05]  /*179e0*/  IMAD.MOV.U32 R182, RZ, RZ, R191 ;  /* 0x000000ffffb67224 */ /* 0x010fca00078e00bf */
[----:B------:R-:W-:Y:S04]  /*179f0*/  STL [R1+0x63c], R182 ;  /* 0x00063cb601007387 */ /* 0x000fe80000100800 */
[----:B------:R2:W-:Y:S01]  /*17a00*/  STL [R1+0x644], R177 ;  /* 0x000644b101007387 */ /* 0x0005e20000100800 */
[----:B------:R-:W-:Y:S01]  /*17a10*/  UMOV UR4, 0xffffffff ;  /* 0xffffffff00047882 */ /* 0x000fe20000000000 */
[----:B--2---:R-:W-:-:S05]  /*17a20*/  SHF.R.S32.HI R177, RZ, 0x7, R44 ;  /* 0x00000007ffb17819 */ /* 0x004fca000001142c */
[----:B------:R2:W-:Y:S01]  /*17a30*/  STL [R1+0x64c], R177 ;  /* 0x00064cb101007387 */ /* 0x0005e20000100800 */
[----:B------:R-:W-:-:S05]  /*17a40*/  VIADD R189, R177, 0xfffffffe ;  /* 0xfffffffeb1bd7836 */ /* 0x000fca0000000000 */
[----:B------:R1:W-:Y:S01]  /*17a50*/  STL [R1+0x65c], R189 ;  /* 0x00065cbd01007387 */ /* 0x0003e20000100800 */
[----:B--2---:R-:W-:-:S05]  /*17a60*/  IMAD.U32 R177, RZ, RZ, UR4 ;  /* 0x00000004ffb17e24 */ /* 0x004fca000f8e00ff */
[----:B------:R1:W-:Y:S01]  /*17a70*/  STL [R1+0x648], R177 ;  /* 0x000648b101007387 */ /* 0x0003e20000100800 */
[----:B------:R-:W-:Y:S02]  /*17a80*/  SHF.R.S32.HI R185, RZ, 0x1f, R186 ;  /* 0x0000001fffb97819 */ /* 0x000fe400000114ba */
[----:B------:R-:W-:Y:S02]  /*17a90*/  CS2R R88, SRZ ;  /* 0x0000000000587805 */ /* 0x000fe4000001ff00 */
[----:B------:R-:W-:Y:S02]  /*17aa0*/  MOV R182, RZ ;  /* 0x000000ff00b67202 */ /* 0x000fe40000000f00 */
[----:B------:R-:W-:Y:S02]  /*17ab0*/  CS2R R90, SRZ ;  /* 0x00000000005a7805 */ /* 0x000fe4000001ff00 */
[C---:B------:R-:W-:Y:S01]  /*17ac0*/  SHF.L.U64.HI R185, R186.reuse, 0x2, R185 ;  /* 0x00000002bab97819 */ /* 0x040fe200000102b9 */
[----:B------:R-:W-:Y:S01]  /*17ad0*/  IMAD.SHL.U32 R186, R186, 0x4, RZ ;  /* 0x00000004baba7824 */ /* 0x000fe200078e00ff */
        /* <DEDUP_REMOVED lines=62> */
[----:B---3--:R-:W-:-:S04]  /*17ec0*/  SHF.R.S32.HI R183, RZ, 0x1f, R184 ;  /* 0x0000001fffb77819 */ /* 0x008fc800000114b8 */
[C---:B------:R-:W-:Y:S01]  /*17ed0*/  SHF.L.U64.HI R183, R184.reuse, 0x2, R183 ;  /* 0x00000002b8b77819 */ /* 0x040fe200000102b7 */
[----:B-1----:R-:W-:-:S07]  /*17ee0*/  IMAD.SHL.U32 R184, R184, 0x4, RZ ;  /* 0x00000004b8b87824 */ /* 0x002fce00078e00ff */
.L_x_1:
[----:B------:R-:W2:Y:S01]  /*17ef0*/  LDL.LU R189, [R1+0x648] ;  /* 0x0006480001bd7983 */ /* 0x000ea20000300800 */
[----:B------:R-:W-:-:S04]  /*17f00*/  DEPBAR.LE SB0, 0x2 ;  /* 0x000080800000791a */ /* 0x000fc80000000000 */
[----:B------:R-:W3:Y:S01]  /*17f10*/  LDL R177, [R1+0x658] ;  /* 0x0006580001b17983 */ /* 0x000ee20000100800 */
[----:B------:R-:W-:Y:S06]  /*17f20*/  BAR.SYNC.DEFER_BLOCKING 0x0 ;  /* 0x0000000000007b1d */ /* 0x000fec0000010000 */
[----:B------:R-:W-:Y:S01]  /*17f30*/  UMOV UR7, 0x40000040 ;  /* 0x4000004000077882 */ /* 0x000fe20000000000 */
[----:B-----5:R1:W-:Y:S04]  /*17f40*/  STL [R1+0xb98], R0 ;  /* 0x000b980001007387 */ /* 0x0203e80000100800 */
[----:B-1----:R-:W4:Y:S01]  /*17f50*/  LDL.LU R0, [R1+0x644] ;  /* 0x0006440001007983 */ /* 0x002f220000300800 */
[----:B------:R-:W-:Y:S01]  /*17f60*/  WARPGROUP.ARRIVE ;  /* 0x00000000000079c5 */ /* 0x000fe20000000000 */
[----:B--2---:R-:W-:-:S02]  /*17f70*/  R2UR UR4, R189 ;  /* 0x00000000bd0472ca */ /* 0x004fc400000e0000 */
[----:B---3--:R-:W-:-:S11]  /*17f80*/  R2UR UR20, R177 ;  /* 0x00000000b11472ca */ /* 0x008fd600000e0000 */
[----:B------:R-:W-:-:S04]  /*17f90*/  UIADD3 UR4, UR4, 0x1, URZ ;  /* 0x0000000104047890 */ /* 0x000fc8000fffe03f */
[----:B------:R-:W-:-:S04]  /*17fa0*/  UISETP.GT.AND UP0, UPT, UR4, 0x2, UPT ;  /* 0x000000020400788c */ /* 0x000fc8000bf04270 */
[----:B------:R-:W-:-:S04]  /*17fb0*/  USEL UR5, UR4, URZ, !UP0 ;  /* 0x0000003f04057287 */ /* 0x000fc8000c000000 */
[----:B------:R-:W-:Y:S02]  /*17fc0*/  ULEA UR4, UR5, UR20, 0x10 ;  /* 0x0000001405047291 */ /* 0x000fe4000f8e803f */
[----:B------:R-:W-:Y:S02]  /*17fd0*/  IMAD.U32 R177, RZ, RZ, UR5 ;  /* 0x00000005ffb17e24 */ /* 0x000fe4000f8e00ff */
[----:B------:R-:W-:Y:S02]  /*17fe0*/  UIADD3 UR5, UR4, 0x30000, URZ ;  /* 0x0003000004057890 */ /* 0x000fe4000fffe03f */
[----:B------:R-:W-:Y:S02]  /*17ff0*/  USHF.R.U32.HI UR4, URZ, 0x4, UR4 ;  /* 0x000000043f047899 */ /* 0x000fe40008011604 */
[----:B------:R-:W-:Y:S02]  /*18000*/  USHF.R.U32.HI UR5, URZ, 0x4, UR5 ;  /* 0x000000043f057899 */ /* 0x000fe40008011605 */
[----:B------:R-:W-:-:S02]  /*18010*/  USGXT.U32 UR4, UR4, 0xe ;  /* 0x0000000e0404789a */ /* 0x000fc40008000000 */
[----:B------:R-:W-:-:S03]  /*18020*/  USGXT.U32 UR6, UR5, 0xe ;  /* 0x0000000e0506789a */ /* 0x000fc60008000000 */
[----:B------:R-:W-:-:S06]  /*18030*/  UMOV UR5, 0x40000040 ;  /* 0x4000004000057882 */ /* 0x000fcc0000000000 */
[----:B------:R-:W-:Y:S01]  /*18040*/  HGMMA.64x128x8.F32.TF32 R88, gdesc[UR4], R88 ;  /* 0x05e00000045879f0 */ /* 0x000fe20008702858 */
[----:B------:R-:W-:Y:S02]  /*18050*/  UIADD3 UR8, UP0, UR4, 0x2, URZ ;  /* 0x0000000204087890 */ /* 0x000fe4000ff1e03f */
[----:B------:R-:W-:Y:S01]  /*18060*/  UIADD3 UR10, UP1, UR6, 0x2, URZ ;  /* 0x00000002060a7890 */ /* 0x000fe2000ff3e03f */
[----:B------:R-:W-:Y:S01]  /*18070*/  UMOV UR4, URZ ;  /* 0x0000003f00047c82 */ /* 0x000fe20008000000 */
[----:B------:R-:W-:Y:S01]  /*18080*/  UMOV UR5, URZ ;  /* 0x0000003f00057c82 */ /* 0x000fe20008000000 */
[----:B------:R-:W-:Y:S02]  /*18090*/  UIADD3.X UR9, UR4, 0x40000040, URZ, UP0, !UPT ;  /* 0x4000004004097890 */ /* 0x000fe400087fe43f */
[----:B------:R-:W-:-:S09]  /*180a0*/  UIADD3.X UR11, UR5, 0x40000040, URZ, UP1, !UPT ;  /* 0x40000040050b7890 */ /* 0x000fd20008ffe43f */
[----:B------:R-:W-:Y:S01]  /*180b0*/  HGMMA.64x128x8.F32.TF32 R88, gdesc[UR8], R88 ;  /* 0x05e00000085879f0 */ /* 0x000fe20008702858 */
[----:B------:R-:W-:Y:S02]  /*180c0*/  UIADD3.64 UR12, UR8, 0x2, URZ ;  /* 0x00000002080c7897 */ /* 0x000fe4000fffe03f */
[----:B------:R-:W-:-:S09]  /*180d0*/  UIADD3.64 UR14, UR10, 0x2, URZ ;  /* 0x000000020a0e7897 */ /* 0x000fd2000fffe03f */
[----:B------:R-:W-:Y:S01]  /*180e0*/  HGMMA.64x128x8.F32.TF32 R88, gdesc[UR12], R88 ;  /* 0x05e000000c5879f0 */ /* 0x000fe20008702858 */
[----:B------:R-:W-:Y:S02]  /*180f0*/  UIADD3.64 UR12, UR8, 0x4, URZ ;  /* 0x00000004080c7897 */ /* 0x000fe4000fffe03f */
[----:B------:R-:W-:Y:S02]  /*18100*/  UIADD3.64 UR14, UR10, 0x4, URZ ;  /* 0x000000040a0e7897 */ /* 0x000fe4000fffe03f */
[----:B------:R-:W-:Y:S02]  /*18110*/  UIADD3.64 UR16, UR8, 0x3fe, URZ ;  /* 0x000003fe08107897 */ /* 0x000fe4000fffe03f */
[----:B------:R-:W-:-:S05]  /*18120*/  UIADD3.64 UR18, UR10, 0x3fe, URZ ;  /* 0x000003fe0a127897 */ /* 0x000fca000fffe03f */
[----:B------:R-:W-:Y:S02]  /*18130*/  HGMMA.64x128x8.F32.TF32 R88, gdesc[UR12], R88 ;  /* 0x05e000000c5879f0 */ /* 0x000fe40008702858 */
[----:B------:R-:W-:Y:S01]  /*18140*/  UMOV UR4, UR18 ;  /* 0x0000001200047c82 */ /* 0x000fe20008000000 */
[----:B------:R-:W-:-:S09]  /*18150*/  UMOV UR5, UR19 ;  /* 0x0000001300057c82 */ /* 0x000fd20008000000 */
[----:B------:R-:W-:Y:S01]  /*18160*/  HGMMA.64x128x8.F32.TF32 R88, gdesc[UR16], R88 ;  /* 0x05e00000105879f0 */ /* 0x000fe20008702858 */
[----:B------:R-:W-:Y:S02]  /*18170*/  UIADD3.64 UR16, UR8, 0x400, URZ ;  /* 0x0000040008107897 */ /* 0x000fe4000fffe03f */
[----:B------:R-:W-:Y:S02]  /*18180*/  UIADD3.64 UR18, UR10, 0x400, URZ ;  /* 0x000004000a127897 */ /* 0x000fe4000fffe03f */
[----:B------:R-:W-:-:S07]  /*18190*/  UIADD3.64 UR22, UR10, 0x402, URZ ;  /* 0x000004020a167897 */ /* 0x000fce000fffe03f */
[----:B------:R-:W-:Y:S01]  /*181a0*/  HGMMA.64x128x8.F32.TF32 R88, gdesc[UR16], R88 ;  /* 0x05e00000105879f0 */ /* 0x000fe20008702858 */
[----:B------:R-:W-:Y:S01]  /*181b0*/  UMOV UR17, UR20 ;  /* 0x0000001400117c82 */ /* 0x000fe20008000000 */
[----:B------:R-:W-:Y:S02]  /*181c0*/  UIADD3.64 UR20, UR8, 0x402, URZ ;  /* 0x0000040208147897 */ /* 0x000fe4000fffe03f */
[----:B------:R-:W-:Y:S02]  /*181d0*/  UIADD3.64 UR24, UR8, 0x404, URZ ;  /* 0x0000040408187897 */ /* 0x000fe4000fffe03f */
[----:B------:R-:W-:-:S06]  /*181e0*/  UIADD3.64 UR26, UR10, 0x404, URZ ;  /* 0x000004040a1a7897 */ /* 0x000fcc000fffe03f */
[----:B------:R-:W-:Y:S01]  /*181f0*/  HGMMA.64x128x8.F32.TF32 R88, gdesc[UR20], R88 ;  /* 0x05e00000145879f0 */ /* 0x000fe20008702858 */
[----:B------:R-:W-:Y:S02]  /*18200*/  UIADD3.64 UR28, UR8, 0x7fe, URZ ;  /* 0x000007fe081c7897 */ /* 0x000fe4000fffe03f */
[----:B------:R-:W-:-:S09]  /*18210*/  UIADD3.64 UR30, UR10, 0x7fe, URZ ;  /* 0x000007fe0a1e7897 */ /* 0x000fd2000fffe03f */
        /* <DEDUP_REMOVED lines=19> */
[----:B------:R-:W-:Y:S01]  /*18350*/  UMOV UR20, UR4 ;  /* 0x0000000400147c82 */ /* 0x000fe20008000000 */
[----:B------:R-:W-:Y:S01]  /*18360*/  UMOV UR21, UR5 ;  /* 0x0000000500157c82 */ /* 0x000fe20008000000 */
[----:B------:R-:W-:Y:S02]  /*18370*/  UIADD3.64 UR56, UR8, 0xc04, URZ ;  /* 0x00000c0408387897 */ /* 0x000fe4000fffe03f */
[----:B------:R-:W-:Y:S02]  /*18380*/  UIADD3.64 UR58, UR10, 0xc04, URZ ;  /* 0x00000c040a3a7897 */ /* 0x000fe4000fffe03f */
[----:B------:R-:W-:-:S05]  /*18390*/  UIADD3.64 UR4, UR8, 0x1fe, URZ ;  /* 0x000001fe08047897 */ /* 0x000fca000fffe03f */
[----:B------:R-:W-:-:S12]  /*183a0*/  HGMMA.64x128x8.F32.TF32 R88, gdesc[UR52], R88 ;  /* 0x05e00000345879f0 */ /* 0x000fd80008702858 */
[----:B------:R-:W-:-:S12]  /*183b0*/  HGMMA.64x128x8.F32.TF32 R88, gdesc[UR56], R88 ;  /* 0x05e00000385879f0 */ /* 0x000fd80008702858 */
[----:B------:R-:W-:Y:S01]  /*183c0*/  HGMMA.64x128x8.F32.TF32 R24, gdesc[UR4], R24 ;  /* 0x05e00000041879f0 */ /* 0x000fe20008702818 */
[----:B------:R-:W-:Y:S01]  /*183d0*/  UIADD3.64 UR4, UR8, 0x200, URZ ;  /* 0x0000020008047897 */ /* 0x000fe2000fffe03f */
[----:B------:R-:W-:Y:S01]  /*183e0*/  UMOV UR6, UR10 ;  /* 0x0000000a00067c82 */ /* 0x000fe20008000000 */
[----:B------:R-:W-:Y:S01]  /*183f0*/  UMOV UR7, UR11 ;  /* 0x0000000b00077c82 */ /* 0x000fe20008000000 */
[----:B------:R-:W-:-:S08]  /*18400*/  UIADD3.64 UR12, UR10, 0x2, URZ ;  /* 0x000000020a0c7897 */ /* 0x000fd0000fffe03f */
[----:B------:R-:W-:Y:S01]  /*18410*/  HGMMA.64x128x8.F32.TF32 R24, gdesc[UR4], R24 ;  /* 0x05e00000041879f0 */ /* 0x000fe20008702818 */
[----:B------:R-:W-:Y:S01]  /*18420*/  UIADD3.64 UR4, UR8, 0x202, URZ ;  /* 0x0000020208047897 */ /* 0x000fe2000fffe03f */
[----:B------:R-:W-:Y:S01]  /*18430*/  UMOV UR6, UR12 ;  /* 0x0000000c00067c82 */ /* 0x000fe20008000000 */
[----:B------:R-:W-:Y:S01]  /*18440*/  UMOV UR7, UR13 ;  /* 0x0000000d00077c82 */ /* 0x000fe20008000000 */
[----:B------:R-:W-:-:S08]  /*18450*/  UIADD3.64 UR12, UR8, 0x204, URZ ;  /* 0x00000204080c7897 */ /* 0x000fd0000fffe03f */
[----:B------:R-:W-:Y:S01]  /*18460*/  HGMMA.64x128x8.F32.TF32 R24, gdesc[UR4], R24 ;  /* 0x05e00000041879f0 */ /* 0x000fe20008702818 */
[----:B------:R-:W-:-:S11]  /*18470*/  UIADD3.64 UR4, UR8, 0x5fe, URZ ;  /* 0x000005fe08047897 */ /* 0x000fd6000fffe03f */
[----:B------:R-:W-:Y:S01]  /*18480*/  HGMMA.64x128x8.F32.TF32 R24, gdesc[UR12], R24 ;  /* 0x05e000000c1879f0 */ /* 0x000fe20008702818 */
[----:B------:R-:W-:Y:S01]  /*18490*/  UMOV UR6, UR20 ;  /* 0x0000001400067c82 */ /* 0x000fe20008000000 */
[----:B------:R-:W-:Y:S01]  /*184a0*/  UMOV UR7, UR21 ;  /* 0x0000001500077c82 */ /* 0x000fe20008000000 */
[----:B------:R-:W-:Y:S01]  /*184b0*/  UMOV UR11, UR17 ;  /* 0x00000011000b7c82 */ /* 0x000fe20008000000 */
[----:B------:R-:W-:-:S08]  /*184c0*/  UIADD3.64 UR16, UR8, 0x600, URZ ;  /* 0x0000060008107897 */ /* 0x000fd0000fffe03f */
[----:B------:R-:W-:Y:S01]  /*184d0*/  HGMMA.64x128x8.F32.TF32 R24, gdesc[UR4], R24 ;  /* 0x05e00000041879f0 */ /* 0x000fe20008702818 */
[----:B------:R-:W-:-:S11]  /*184e0*/  UIADD3.64 UR20, UR8, 0x602, URZ ;  /* 0x0000060208147897 */ /* 0x000fd6000fffe03f */
        /* <DEDUP_REMOVED lines=15> */
[----:B------:R1:W-:Y:S01]  /*185e0*/  STL [R1+0x648], R177 ;  /* 0x000648b101007387 */ /* 0x0003e20000100800 */
[----:B----4-:R-:W-:-:S03]  /*185f0*/  R2UR UR10, R0 ;  /* 0x00000000000a72ca */ /* 0x010fc600000e0000 */
[----:B------:R-:W2:Y:S01]  /*18600*/  LDL R0, [R1+0x65c] ;  /* 0x00065c0001007983 */ /* 0x000ea20000100800 */
[----:B------:R-:W-:Y:S02]  /*18610*/  UIADD3.64 UR52, UR8, 0xe02, URZ ;  /* 0x00000e0208347897 */ /* 0x000fe4000fffe03f */
[----:B------:R-:W-:Y:S01]  /*18620*/  UIADD3.64 UR56, UR8, 0xe04, URZ ;  /* 0x00000e0408387897 */ /* 0x000fe2000fffe03f */
[----:B-1----:R-:W1:Y:S03]  /*18630*/  LDC R177, c[0x0][0x230] ;  /* 0x00008c00ffb17b82 */ /* 0x002e660000000800 */
[----:B------:R-:W-:-:S12]  /*18640*/  HGMMA.64x128x8.F32.TF32 R24, gdesc[UR48], R24 ;  /* 0x05e00000301879f0 */ /* 0x000fd80008702818 */
[----:B------:R-:W-:Y:S01]  /*18650*/  HGMMA.64x128x8.F32.TF32 R24, gdesc[UR52], R24 ;  /* 0x05e00000341879f0 */ /* 0x000fe20008702818 */
[----:B-1----:R-:W-:-:S04]  /*18660*/  VIADD R177, R177, 0xffffff00 ;  /* 0xffffff00b1b17836 */ /* 0x002fc80000000000 */
[----:B------:R-:W-:-:S07]  /*18670*/  IMAD R177, R182, -0x80, R177 ;  /* 0xffffff80b6b17824 */ /* 0x000fce00078e02b1 */
[----:B------:R-:W-:Y:S01]  /*18680*/  HGMMA.64x128x8.F32.TF32 R24, gdesc[UR56], R24, gsb0 ;  /* 0x05e00000381879f0 */ /* 0x000fe20008002818 */
[C---:B------:R-:W-:Y:S02]  /*18690*/  ISETP.GT.AND P1, PT, R177.reuse, RZ, PT ;  /* 0x000000ffb100720c */ /* 0x040fe40003f24270 */
[----:B--2---:R-:W-:Y:S02]  /*186a0*/  ISETP.GE.AND P0, PT, R182, R0, PT ;  /* 0x00000000b600720c */ /* 0x004fe40003f06270 */
[----:B------:R-:W-:Y:S01]  /*186b0*/  SEL R189, RZ, 0x4, !P1 ;  /* 0x00000004ffbd7807 */ /* 0x000fe20004800000 */
[----:B------:R-:W-:Y:S01]  /*186c0*/  UIADD3 UR4, UR10, 0x1, URZ ;  /* 0x000000010a047890 */ /* 0x000fe2000fffe03f */
[----:B------:R-:W-:Y:S02]  /*186d0*/  ISETP.GT.AND P1, PT, R177, 0x1, PT ;  /* 0x00000001b100780c */ /* 0x000fe40003f24270 */
[----:B------:R-:W-:Y:S01]  /*186e0*/  SEL R189, R189, RZ, !P0 ;  /* 0x000000ffbdbd7207 */ /* 0x000fe20004000000 */
[----:B------:R-:W-:-:S03]  /*186f0*/  UISETP.GT.AND UP0, UPT, UR4, 0x2, UPT ;  /* 0x000000020400788c */ /* 0x000fc6000bf04270 */
[----:B------:R-:W-:Y:S02]  /*18700*/  ISETP.NE.U32.AND P2, PT, R189, RZ, PT ;  /* 0x000000ffbd00720c */ /* 0x000fe40003f45070 */
[----:B------:R-:W-:Y:S01]  /*18710*/  SEL R189, RZ, 0x4, !P1 ;  /* 0x00000004ffbd7807 */ /* 0x000fe20004800000 */
[----:B------:R-:W-:-:S03]  /*18720*/  USEL UR5, UR4, URZ, !UP0 ;  /* 0x0000003f04057287 */ /* 0x000fc6000c000000 */
[----:B------:R-:W-:Y:S01]  /*18730*/  SEL R189, R189, RZ, !P0 ;  /* 0x000000ffbdbd7207 */ /* 0x000fe20004000000 */
[----:B------:R-:W-:Y:S01]  /*18740*/  ULEA UR4, UR5, UR11, 0x10 ;  /* 0x0000000b05047291 */ /* 0x000fe2000f8e803f */
[-C--:B-----5:R-:W-:Y:S02]  /*18750*/  IADD3 R4, P3, R4, R184.reuse, RZ ;  /* 0x000000b804047210 */ /* 0x0a0fe40007f7e0ff */
[----:B------:R-:W-:Y:S02]  /*18760*/  ISETP.NE.U32.AND P1, PT, R189, RZ, PT ;  /* 0x000000ffbd00720c */ /* 0x000fe40003f25070 */
[-C--:B------:R-:W-:Y:S01]  /*18770*/  IADD3 R6, P4, R6, R184.reuse, RZ ;  /* 0x000000b806067210 */ /* 0x080fe20007f9e0ff */
[--C-:B------:R-:W-:Y:S02]  /*18780*/  IMAD.X R5, R5, 0x1, R183.reuse, P3 ;  /* 0x0000000105057824 */ /* 0x100fe400018e06b7 */
[----:B------:R-:W-:Y:S02]  /*18790*/  VIADD R189, R3, UR4 ;  /* 0x0000000403bd7c36 */ /* 0x000fe40008000000 */
[----:B------:R-:W-:Y:S01]  /*187a0*/  IMAD.X R7, R7, 0x1, R183, P4 ;  /* 0x0000000107077824 */ /* 0x000fe200020e06b7 */
[----:B------:R-:W-:-:S02]  /*187b0*/  IADD3 R8, P3, R8, R184, RZ ;  /* 0x000000b808087210 */ /* 0x000fc40007f7e0ff */
[----:B------:R-:W-:-:S03]  /*187c0*/  IADD3 R10, P4, R10, R184, RZ ;  /* 0x000000b80a0a7210 */ /* 0x000fc60007f9e0ff */
[--C-:B------:R-:W-:Y:S02]  /*187d0*/  IMAD.X R9, R9, 0x1, R183.reuse, P3 ;  /* 0x0000000109097824 */ /* 0x100fe400018e06b7 */
[----:B------:R-:W-:Y:S01]  /*187e0*/  IMAD.X R11, R11, 0x1, R183, P4 ;  /* 0x000000010b0b7824 */ /* 0x000fe200020e06b7 */
[-C--:B------:R-:W-:Y:S02]  /*187f0*/  IADD3 R206, P3, R206, R184.reuse, RZ ;  /* 0x000000b8cece7210 */ /* 0x080fe40007f7e0ff */
[----:B------:R-:W-:-:S03]  /*18800*/  IADD3 R208, P4, R208, R184, RZ ;  /* 0x000000b8d0d07210 */ /* 0x000fc60007f9e0ff */
[--C-:B------:R-:W-:Y:S02]  /*18810*/  IMAD.X R205, R205, 0x1, R183.reuse, P3 ;  /* 0x00000001cdcd7824 */ /* 0x100fe400018e06b7 */
[----:B------:R-:W-:Y:S02]  /*18820*/  IMAD.X R207, R207, 0x1, R183, P4 ;  /* 0x00000001cfcf7824 */ /* 0x000fe400020e06b7 */
[----:B------:R-:W-:Y:S01]  /*18830*/  IMAD.MOV.U32 R191, RZ, RZ, R205 ;  /* 0x000000ffffbf7224 */ /* 0x000fe200078e00cd */
[----:B------:R-:W-:Y:S02]  /*18840*/  WARPGROUP.DEPBAR.LE gsb0, 0x1 ;  /* 0x00008000000079c5 */ /* 0x000fe40000010100 */
[----:B------:R-:W-:Y:S06]  /*18850*/  BAR.SYNC.DEFER_BLOCKING 0x0 ;  /* 0x0000000000007b1d */ /* 0x000fec0000010000 */
[----:B------:R-:W-:Y:S01]  /*18860*/  @!PT LDS RZ, [RZ] ;  /* 0x00000000fffff984 */ /* 0x000fe20000000800 */
[----:B------:R-:W-:Y:S01]  /*18870*/  @!PT LDS RZ, [RZ] ;  /* 0x00000000fffff984 */ /* 0x000fe20000000800 */
[----:B------:R-:W-:Y:S01]  /*18880*/  @!PT LDS RZ, [RZ] ;  /* 0x00000000fffff984 */ /* 0x000fe20000000800 */
[----:B------:R-:W-:Y:S04]  /*18890*/  LDGSTS.E [R189], desc[UR60][R4.64], P2 ;  /* 0x0000000004bd7fae */ /* 0x000fe8000912187c */
[----:B------:R-:W-:Y:S01]  /*188a0*/  LDGSTS.E [R189+0x4], desc[UR60][R6.64], P1 ;  /* 0x0000400006bd7fae */ /* 0x000fe2000892187c */
[----:B------:R-:W-:-:S04]  /*188b0*/  ISETP.GT.AND P1, PT, R177, 0x2, PT ;  /* 0x00000002b100780c */ /* 0x000fc80003f24270 */
[----:B------:R-:W-:Y:S02]  /*188c0*/  SEL R190, RZ, 0x4, !P1 ;  /* 0x00000004ffbe7807 */ /* 0x000fe40004800000 */
[----:B------:R-:W-:Y:S02]  /*188d0*/  ISETP.GT.AND P1, PT, R177, 0x3, PT ;  /* 0x00000003b100780c */ /* 0x000fe40003f24270 */
[----:B------:R-:W-:-:S04]  /*188e0*/  SEL R190, R190, RZ, !P0 ;  /* 0x000000ffbebe7207 */ /* 0x000fc80004000000 */
[----:B------:R-:W-:Y:S02]  /*188f0*/  ISETP.NE.U32.AND P2, PT, R190, RZ, PT ;  /* 0x000000ffbe00720c */ /* 0x000fe40003f45070 */
[----:B------:R-:W-:-:S04]  /*18900*/  SEL R190, RZ, 0x4, !P1 ;  /* 0x00000004ffbe7807 */ /* 0x000fc80004800000 */
[----:B------:R-:W-:-:S04]  /*18910*/  SEL R190, R190, RZ, !P0 ;  /* 0x000000ffbebe7207 */ /* 0x000fc80004000000 */
[----:B------:R-:W-:-:S03]  /*18920*/  ISETP.NE.U32.AND P1, PT, R190, RZ, PT ;  /* 0x000000ffbe00720c */ /* 0x000fc60003f25070 */
[----:B------:R-:W-:Y:S10]  /*18930*/  LDGSTS.E [R189+0x8], desc[UR60][R8.64], P2 ;  /* 0x0000800008bd7fae */ /* 0x000ff4000912187c */
        /* <DEDUP_REMOVED lines=8> */
[----:B------:R-:W-:Y:S02]  /*189c0*/  ISETP.NE.U32.AND P1, PT, R190, RZ, PT ;  /* 0x000000ffbe00720c */ /* 0x000fe40003f25070 */
[----:B------:R-:W-:-:S05]  /*189d0*/  MOV R190, R206 ;  /* 0x000000ce00be7202 */ /* 0x000fca0000000f00 */
[----:B------:R1:W-:Y:S02]  /*189e0*/  LDGSTS.E [R189+0x4000], desc[UR60][R190.64], P2 ;  /* 0x04000000bebd7fae */ /* 0x0003e4000912187c */
[----:B-1----:R-:W-:Y:S02]  /*189f0*/  IMAD.MOV.U32 R190, RZ, RZ, R208 ;  /* 0x000000ffffbe7224 */ /* 0x002fe400078e00d0 */
[----:B------:R-:W-:-:S05]  /*18a00*/  IMAD.MOV.U32 R191, RZ, RZ, R207 ;  /* 0x000000ffffbf7224 */ /* 0x000fca00078e00cf */
[----:B------:R1:W-:Y:S01]  /*18a10*/  LDGSTS.E [R189+0x4004], desc[UR60][R190.64], P1 ;  /* 0x04004000bebd7fae */ /* 0x0003e2000892187c */
[----:B------:R-:W-:-:S04]  /*18a20*/  ISETP.GT.AND P1, PT, R177, 0x22, PT ;  /* 0x00000022b100780c */ /* 0x000fc80003f24270 */
[----:B-1----:R-:W-:Y:S02]  /*18a30*/  SEL R190, RZ, 0x4, !P1 ;  /* 0x00000004ffbe7807 */ /* 0x002fe40004800000 */
[----:B------:R-:W-:Y:S02]  /*18a40*/  ISETP.GT.AND P1, PT, R177, 0x23, PT ;  /* 0x00000023b100780c */ /* 0x000fe40003f24270 */
[----:B------:R-:W-:Y:S02]  /*18a50*/  SEL R190, R190, RZ, !P0 ;  /* 0x000000ffbebe7207 */ /* 0x000fe40004000000 */
[-C--:B------:R-:W-:Y:S02]  /*18a60*/  IADD3 R210, P3, R210, R184.reuse, RZ ;  /* 0x000000b8d2d27210 */ /* 0x080fe40007f7e0ff */
[----:B------:R-:W-:Y:S02]  /*18a70*/  ISETP.NE.U32.AND P2, PT, R190, RZ, PT ;  /* 0x000000ffbe00720c */ /* 0x000fe40003f45070 */
[----:B------:R-:W-:Y:S01]  /*18a80*/  SEL R190, RZ, 0x4, !P1 ;  /* 0x00000004ffbe7807 */ /* 0x000fe20004800000 */
[----:B------:R-:W-:Y:S01]  /*18a90*/  IMAD.U32 R0, RZ, RZ, UR5 ;  /* 0x00000005ff007e24 */ /* 0x000fe2000f8e00ff */
[----:B------:R1:W-:Y:S02]  /*18aa0*/  STL [R1+0xb9c], R182 ;  /* 0x000b9cb601007387 */ /* 0x0003e40000100800 */
[----:B------:R-:W-:Y:S01]  /*18ab0*/  SEL R190, R190, RZ, !P0 ;  /* 0x000000ffbebe7207 */ /* 0x000fe20004000000 */
[----:B------:R-:W-:Y:S01]  /*18ac0*/  IMAD.X R209, R209, 0x1, R183, P3 ;  /* 0x00000001d1d17824 */ /* 0x000fe200018e06b7 */
[----:B------:R-:W2:Y:S01]  /*18ad0*/  LDL.LU R223, [R1+0x58] ;  /* 0x0000580001df7983 */ /* 0x000ea20000300800 */
[----:B------:R-:W-:-:S02]  /*18ae0*/  IADD3 R212, P4, R212, R184, RZ ;  /* 0x000000b8d4d47210 */ /* 0x000fc40007f9e0ff */
[----:B------:R-:W-:Y:S01]  /*18af0*/  ISETP.NE.U32.AND P1, PT, R190, RZ, PT ;  /* 0x000000ffbe00720c */ /* 0x000fe20003f25070 */
[----:B-1----:R-:W3:Y:S01]  /*18b00*/  LDL.LU R182, [R1+0x5c] ;  /* 0x00005c0001b67983 */ /* 0x002ee20000300800 */
[----:B------:R-:W-:-:S03]  /*18b10*/  IMAD.MOV.U32 R190, RZ, RZ, R210 ;  /* 0x000000ffffbe7224 */ /* 0x000fc600078e00d2 */
[----:B------:R1:W-:Y:S01]  /*18b20*/  STL [R1+0x644], R0 ;  /* 0x0006440001007387 */ /* 0x0003e20000100800 */
[----:B------:R-:W-:Y:S02]  /*18b30*/  IMAD.MOV.U32 R191, RZ, RZ, R209 ;  /* 0x000000ffffbf7224 */ /* 0x000fe400078e00d1 */
[----:B------:R-:W-:-:S03]  /*18b40*/  IMAD.X R211, R211, 0x1, R183, P4 ;  /* 0x00000001d3d37824 */ /* 0x000fc600020e06b7 */
[----:B------:R4:W-:Y:S04]  /*18b50*/  LDGSTS.E [R189+0x4008], desc[UR60][R190.64], P2 ;  /* 0x04008000bebd7fae */ /* 0x0009e8000912187c */
[----:B-1----:R-:W3:Y:S04]  /*18b60*/  LDL.LU R0, [R1+0x60] ;  /* 0x0000600001007983 */ /* 0x002ee80000300800 */
[----:B------:R1:W-:Y:S01]  /*18b70*/  STL [R1+0xba4], R4 ;  /* 0x000ba40401007387 */ /* 0x0003e20000100800 */
[----:B----4-:R-:W-:-:S03]  /*18b80*/  IMAD.MOV.U32 R190, RZ, RZ, R212 ;  /* 0x000000ffffbe7224 */ /* 0x010fc600078e00d4 */
[----:B-1----:R-:W4:Y:S04]  /*18b90*/  LDL.LU R4, [R1+0x54] ;  /* 0x0000540001047983 */ /* 0x002f280000300800 */
[----:B------:R1:W-:Y:S01]  /*18ba0*/  STL [R1+0xba0], R5 ;  /* 0x000ba00501007387 */ /* 0x0003e20000100800 */
[----:B------:R-:W-:-:S05]  /*18bb0*/  IMAD.MOV.U32 R191, RZ, RZ, R211 ;  /* 0x000000ffffbf7224 */ /* 0x000fca00078e00d3 */
[----:B------:R1:W-:Y:S04]  /*18bc0*/  LDGSTS.E [R189+0x400c], desc[UR60][R190.64], P1 ;  /* 0x0400c000bebd7fae */ /* 0x0003e8000892187c */
[----:B-1----:R-:W2:Y:S04]  /*18bd0*/  LDL.LU R5, [R1+0x50] ;  /* 0x0000500001057983 */ /* 0x002ea80000300800 */
[----:B------:R1:W-:Y:S04]  /*18be0*/  STL [R1+0xbac], R6 ;  /* 0x000bac0601007387 */ /* 0x0003e80000100800 */
[----:B-1----:R-:W3:Y:S04]  /*18bf0*/  LDL.LU R6, [R1+0x4c] ;  /* 0x00004c0001067983 */ /* 0x002ee80000300800 */
[----:B------:R1:W-:Y:S04]  /*18c00*/  STL [R1+0xba8], R7 ;  /* 0x000ba80701007387 */ /* 0x0003e80000100800 */
[----:B-1----:R-:W4:Y:S04]  /*18c10*/  LDL.LU R7, [R1+0x48] ;  /* 0x0000480001077983 */ /* 0x002f280000300800 */
[----:B------:R-:W4:Y:S01]  /*18c20*/  LDL.LU R191, [R1+0x44] ;  /* 0x0000440001bf7983 */ /* 0x000f220000300800 */
        /* <DEDUP_REMOVED lines=8> */
[----:B--2---:R-:W-:-:S05]  /*18cb0*/  IADD3 R5, P4, R5, R184, RZ ;  /* 0x000000b805057210 */ /* 0x004fca0007f9e0ff */
[----:B---3--:R-:W-:Y:S01]  /*18cc0*/  IMAD.X R6, R6, 0x1, R183, P4 ;  /* 0x0000000106067824 */ /* 0x008fe200020e06b7 */
[----:B----4-:R-:W-:-:S05]  /*18cd0*/  IADD3 R7, P3, R7, R184, RZ ;  /* 0x000000b807077210 */ /* 0x010fca0007f7e0ff */
[----:B------:R-:W-:Y:S02]  /*18ce0*/  IMAD.X R191, R191, 0x1, R183, P3 ;  /* 0x00000001bfbf7824 */ /* 0x000fe400018e06b7 */
[----:B------:R-:W-:Y:S01]  /*18cf0*/  IMAD.MOV.U32 R190, RZ, RZ, R7 ;  /* 0x000000ffffbe7224 */ /* 0x000fe200078e0007 */
[----:B------:R-:W-:Y:S04]  /*18d00*/  STL [R1+0x48], R7 ;  /* 0x0000480701007387 */ /* 0x000fe80000100800 */
[----:B------:R1:W-:Y:S04]  /*18d10*/  STL [R1+0x44], R191 ;  /* 0x000044bf01007387 */ /* 0x0003e80000100800 */
[----:B------:R2:W-:Y:S02]  /*18d20*/  LDGSTS.E [R189+0x8000], desc[UR60][R190.64], P2 ;  /* 0x08000000bebd7fae */ /* 0x0005e4000912187c */
[----:B--2---:R-:W-:Y:S01]  /*18d30*/  MOV R190, R5 ;  /* 0x0000000500be7202 */ /* 0x004fe20000000f00 */
[----:B-1----:R-:W-:-:S05]  /*18d40*/  IMAD.MOV.U32 R191, RZ, RZ, R6 ;  /* 0x000000ffffbf7224 */ /* 0x002fca00078e0006 */
        /* <DEDUP_REMOVED lines=8> */
[----:B------:R-:W-:Y:S01]  /*18dd0*/  IMAD.X R4, R4, 0x1, R183, P3 ;  /* 0x0000000104047824 */ /* 0x000fe200018e06b7 */
[----:B------:R-:W-:-:S02]  /*18de0*/  IADD3 R0, P4, R0, R184, RZ ;  /* 0x000000b800007210 */ /* 0x000fc40007f9e0ff */
[----:B------:R-:W-:Y:S01]  /*18df0*/  SEL R190, R190, RZ, !P0 ;  /* 0x000000ffbebe7207 */ /* 0x000fe20004000000 */
[----:B------:R-:W-:Y:S01]  /*18e00*/  STL [R1+0x50], R5 ;  /* 0x0000500501007387 */ /* 0x000fe20000100800 */
[----:B------:R-:W-:Y:S02]  /*18e10*/  IMAD.MOV.U32 R191, RZ, RZ, R4 ;  /* 0x000000ffffbf7224 */ /* 0x000fe400078e0004 */
[----:B------:R-:W-:Y:S01]  /*18e20*/  ISETP.NE.U32.AND P1, PT, R190, RZ, PT ;  /* 0x000000ffbe00720c */ /* 0x000fe20003f25070 */
[----:B------:R-:W-:Y:S01]  /*18e30*/  STL [R1+0x4c], R6 ;  /* 0x00004c0601007387 */ /* 0x000fe20000100800 */
[----:B------:R-:W-:Y:S02]  /*18e40*/  IMAD.X R182, R182, 0x1, R183, P4 ;  /* 0x00000001b6b67824 */ /* 0x000fe400020e06b7 */
[----:B------:R-:W-:Y:S01]  /*18e50*/  IMAD.MOV.U32 R190, RZ, RZ, R223 ;  /* 0x000000ffffbe7224 */ /* 0x000fe200078e00df */
[----:B------:R1:W-:Y:S04]  /*18e60*/  STL [R1+0x58], R223 ;  /* 0x000058df01007387 */ /* 0x0003e80000100800 */
[----:B------:R-:W-:Y:S04]  /*18e70*/  STL [R1+0x54], R4 ;  /* 0x0000540401007387 */ /* 0x000fe80000100800 */
[----:B------:R-:W-:Y:S04]  /*18e80*/  STL [R1+0x60], R0 ;  /* 0x0000600001007387 */ /* 0x000fe80000100800 */
[----:B-1----:R-:W2:Y:S04]  /*18e90*/  LDL.LU R223, [R1+0x148] ;  /* 0x0001480001df7983 */ /* 0x002ea80000300800 */
[----:B------:R1:W-:Y:S04]  /*18ea0*/  STL [R1+0x5c], R182 ;  /* 0x00005cb601007387 */ /* 0x0003e80000100800 */
[----:B------:R3:W-:Y:S04]  /*18eb0*/  LDGSTS.E [R189+0x8008], desc[UR60][R190.64], P2 ;  /* 0x08008000bebd7fae */ /* 0x0007e8000912187c */
[----:B------:R-:W4:Y:S01]  /*18ec0*/  LDL.LU R7, [R1+0x150] ;  /* 0x0001500001077983 */ /* 0x000f220000300800 */
[----:B---3--:R-:W-:-:S02]  /*18ed0*/  IMAD.MOV.U32 R190, RZ, RZ, R0 ;  /* 0x000000ffffbe7224 */ /* 0x008fc400078e0000 */
[----:B------:R-:W-:Y:S02]  /*18ee0*/  IMAD.MOV.U32 R191, RZ, RZ, R182 ;  /* 0x000000ffffbf7224 */ /* 0x000fe400078e00b6 */
[----:B-1----:R-:W3:Y:S04]  /*18ef0*/  LDL.LU R182, [R1+0x14c] ;  /* 0x00014c0001b67983 */ /* 0x002ee80000300800 */
[----:B------:R-:W3:Y:S04]  /*18f00*/  LDL.LU R6, [R1+0x154] ;  /* 0x0001540001067983 */ /* 0x000ee80000300800 */
[----:B------:R-:W3:Y:S04]  /*18f10*/  LDL.LU R5, [R1+0x158] ;  /* 0x0001580001057983 */ /* 0x000ee80000300800 */
[----:B------:R-:W3:Y:S04]  /*18f20*/  LDL.LU R4, [R1+0x15c] ;  /* 0x00015c0001047983 */ /* 0x000ee80000300800 */
[----:B------:R-:W3:Y:S04]  /*18f30*/  LDL.LU R0, [R1+0x160] ;  /* 0x0001600001007983 */ /* 0x000ee80000300800 */
[----:B------:R1:W-:Y:S04]  /*18f40*/  LDGSTS.E [R189+0x800c], desc[UR60][R190.64], P1 ;  /* 0x0800c000bebd7fae */ /* 0x0003e8000892187c */
[----:B------:R-:W3:Y:S01]  /*18f50*/  LDL.LU R191, [R1+0x144] ;  /* 0x0001440001bf7983 */ /* 0x000ee20000300800 */
[----:B------:R-:W-:-:S04]  /*18f60*/  ISETP.GT.AND P1, PT, R177, 0x60, PT ;  /* 0x00000060b100780c */ /* 0x000fc80003f24270 */
[----:B-1----:R-:W-:Y:S02]  /*18f70*/  SEL R190, RZ, 0x4, !P1 ;  /* 0x00000004ffbe7807 */ /* 0x002fe40004800000 */
[----:B------:R-:W-:Y:S02]  /*18f80*/  ISETP.GT.AND P1, PT, R177, 0x61, PT ;  /* 0x00000061b100780c */ /* 0x000fe40003f24270 */
[----:B------:R-:W-:-:S04]  /*18f90*/  SEL R190, R190, RZ, !P0 ;  /* 0x000000ffbebe7207 */ /* 0x000fc80004000000 */
[----:B------:R-:W-:Y:S02]  /*18fa0*/  ISETP.NE.U32.AND P2, PT, R190, RZ, PT ;  /* 0x000000ffbe00720c */ /* 0x000fe40003f45070 */
[----:B------:R-:W-:-:S04]  /*18fb0*/  SEL R190, RZ, 0x4, !P1 ;  /* 0x00000004ffbe7807 */ /* 0x000fc80004800000 */
[----:B------:R-:W-:-:S04]  /*18fc0*/  SEL R190, R190, RZ, !P0 ;  /* 0x000000ffbebe7207 */ /* 0x000fc80004000000 */
[----:B------:R-:W-:Y:S02]  /*18fd0*/  ISETP.NE.U32.AND P1, PT, R190, RZ, PT ;  /* 0x000000ffbe00720c */ /* 0x000fe40003f25070 */
[----:B--2---:R-:W-:-:S05]  /*18fe0*/  IADD3 R223, P3, R223, R184, RZ ;  /* 0x000000b8dfdf7210 */ /* 0x004fca0007f7e0ff */
[----:B------:R-:W-:Y:S01]  /*18ff0*/  IMAD.MOV.U32 R190, RZ, RZ, R223 ;  /* 0x000000ffffbe7224 */ /* 0x000fe200078e00df */
[----:B----4-:R-:W-:Y:S01]  /*19000*/  IADD3 R7, P4, R7, R184, RZ ;  /* 0x000000b807077210 */ /* 0x010fe20007f9e0ff */
[----:B------:R-:W-:Y:S04]  /*19010*/  STL [R1+0x148], R223 ;  /* 0x000148df01007387 */ /* 0x000fe80000100800 */
[--C-:B---3--:R-:W-:Y:S02]  /*19020*/  IMAD.X R182, R182, 0x1, R183.reuse, P4 ;  /* 0x00000001b6b67824 */ /* 0x108fe400020e06b7 */
[----:B------:R-:W-:-:S05]  /*19030*/  IMAD.X R191, R191, 0x1, R183, P3 ;  /* 0x00000001bfbf7824 */ /* 0x000fca00018e06b7 */
[----:B------:R1:W-:Y:S04]  /*19040*/  STL [R1+0x144], R191 ;  /* 0x000144bf01007387 */ /* 0x0003e80000100800 */
[----:B------:R2:W-:Y:S02]  /*19050*/  LDGSTS.E [R189+0xc000], desc[UR60][R190.64], P2 ;  /* 0x0c000000bebd7fae */ /* 0x0005e4000912187c */
[----:B--2---:R-:W-:Y:S02]  /*19060*/  IMAD.MOV.U32 R190, RZ, RZ, R7 ;  /* 0x000000ffffbe7224 */ /* 0x004fe400078e0007 */
[----:B-1----:R-:W-:-:S05]  /*19070*/  IMAD.MOV.U32 R191, RZ, RZ, R182 ;  /* 0x000000ffffbf7224 */ /* 0x002fca00078e00b6 */
[----:B------:R1:W-:Y:S01]  /*19080*/  LDGSTS.E [R189+0xc004], desc[UR60][R190.64], P1 ;  /* 0x0c004000bebd7fae */ /* 0x0003e2000892187c */
[----:B------:R-:W-:-:S04]  /*19090*/  ISETP.GT.AND P1, PT, R177, 0x62, PT ;  /* 0x00000062b100780c */ /* 0x000fc80003f24270 */
[----:B-1----:R-:W-:Y:S02]  /*190a0*/  SEL R190, RZ, 0x4, !P1 ;  /* 0x00000004ffbe7807 */ /* 0x002fe40004800000 */
[----:B------:R-:W-:Y:S02]  /*190b0*/  ISETP.GT.AND P1, PT, R177, 0x63, PT ;  /* 0x00000063b100780c */ /* 0x000fe40003f24270 */
[----:B------:R-:W-:Y:S02]  /*190c0*/  SEL R190, R190, RZ, !P0 ;  /* 0x000000ffbebe7207 */ /* 0x000fe40004000000 */
[----:B------:R-:W-:Y:S02]  /*190d0*/  IADD3 R5, P3, R5, R184, RZ ;  /* 0x000000b805057210 */ /* 0x000fe40007f7e0ff */
[----:B------:R-:W-:Y:S02]  /*190e0*/  ISETP.NE.U32.AND P2, PT, R190, RZ, PT ;  /* 0x000000ffbe00720c */ /* 0x000fe40003f45070 */
[----:B------:R-:W-:-:S02]  /*190f0*/  SEL R190, RZ, 0x4, !P1 ;  /* 0x00000004ffbe7807 */ /* 0x000fc40004800000 */
[----:B------:R-:W-:Y:S02]  /*19100*/  IADD3.X R6, R6, R183, RZ, P3, !PT ;  /* 0x000000b706067210 */ /* 0x000fe40001ffe4ff */
[----:B------:R-:W-:Y:S02]  /*19110*/  SEL R190, R190, RZ, !P0 ;  /* 0x000000ffbebe7207 */ /* 0x000fe40004000000 */
[----:B------:R-:W-:Y:S02]  /*19120*/  IADD3 R0, P4, R0, R184, RZ ;  /* 0x000000b800007210 */ /* 0x000fe40007f9e0ff */
[----:B------:R-:W-:Y:S01]  /*19130*/  ISETP.NE.U32.AND P1, PT, R190, RZ, PT ;  /* 0x000000ffbe00720c */ /* 0x000fe20003f25070 */
[----:B------:R-:W-:Y:S02]  /*19140*/  IMAD.MOV.U32 R190, RZ, RZ, R5 ;  /* 0x000000ffffbe7224 */ /* 0x000fe400078e0005 */
[----:B------:R-:W-:Y:S02]  /*19150*/  IMAD.MOV.U32 R191, RZ, RZ, R6 ;  /* 0x000000ffffbf7224 */ /* 0x000fe400078e0006 */
[----:B------:R-:W-:-:S03]  /*19160*/  IMAD.X R4, R4, 0x1, R183, P4 ;  /* 0x0000000104047824 */ /* 0x000fc600020e06b7 */
[----:B------:R1:W-:Y:S02]  /*19170*/  LDGSTS.E [R189+0xc008], desc[UR60][R190.64], P2 ;  /* 0x0c008000bebd7fae */ /* 0x0003e4000912187c */
[----:B-1----:R-:W-:Y:S02]  /*19180*/  IMAD.MOV.U32 R190, RZ, RZ, R0 ;  /* 0x000000ffffbe7224 */ /* 0x002fe400078e0000 */
[----:B------:R-:W-:-:S05]  /*19190*/  IMAD.MOV.U32 R191, RZ, RZ, R4 ;  /* 0x000000ffffbf7224 */ /* 0x000fca00078e0004 */
[----:B------:R1:W-:Y:S01]  /*191a0*/  LDGSTS.E [R189+0xc00c], desc[UR60][R190.64], P1 ;  /* 0x0c00c000bebd7fae */ /* 0x0003e2000892187c */
[C---:B------:R-:W-:Y:S02]  /*191b0*/  ISETP.GT.AND P1, PT, R177.reuse, 0x4, PT ;  /* 0x00000004b100780c */ /* 0x040fe40003f24270 */
[----:B------:R-:W-:Y:S02]  /*191c0*/  ISETP.GT.AND P2, PT, R177, 0x5, PT ;  /* 0x00000005b100780c */ /* 0x000fe40003f44270 */
[----:B-1----:R-:W-:-:S04]  /*191d0*/  SEL R189, RZ, 0x4, !P1 ;  /* 0x00000004ffbd7807 */ /* 0x002fc80004800000 */
[----:B------:R-:W-:-:S04]  /*191e0*/  SEL R189, R189, RZ, !P0 ;  /* 0x000000ffbdbd7207 */ /* 0x000fc80004000000 */
[----:B------:R-:W-:Y:S02]  /*191f0*/  ISETP.NE.U32.AND P1, PT, R189, RZ, PT ;  /* 0x000000ffbd00720c */ /* 0x000fe40003f25070 */
[----:B------:R-:W-:Y:S02]  /*19200*/  IADD3 R12, P3, R12, R184, RZ ;  /* 0x000000b80c0c7210 */ /* 0x000fe40007f7e0ff */
[----:B------:R-:W-:Y:S02]  /*19210*/  LOP3.LUT R189, R3, 0x10, RZ, 0x3c, !PT ;  /* 0x0000001003bd7812 */ /* 0x000fe400078e3cff */
[----:B------:R-:W-:Y:S01]  /*19220*/  SEL R190, RZ, 0x4, !P2 ;  /* 0x00000004ffbe7807 */ /* 0x000fe20005000000 */
[----:B------:R-:W-:Y:S02]  /*19230*/  IMAD.X R13, R13, 0x1, R183, P3 ;  /* 0x000000010d0d7824 */ /* 0x000fe400018e06b7 */
[----:B------:R-:W-:Y:S01]  /*19240*/  VIADD R189, R189, UR4 ;  /* 0x00000004bdbd7c36 */ /* 0x000fe20008000000 */
[----:B------:R-:W-:-:S04]  /*19250*/  SEL R190, R190, RZ, !P0 ;  /* 0x000000ffbebe7207 */ /* 0x000fc80004000000 */
[----:B------:R-:W-:Y:S01]  /*19260*/  ISETP.NE.U32.AND P2, PT, R190, RZ, PT ;  /* 0x000000ffbe00720c */ /* 0x000fe20003f45070 */
[----:B------:R-:W-:Y:S01]  /*19270*/  LDGSTS.E [R189], desc[UR60][R12.64], P1 ;  /* 0x000000000cbd7fae */ /* 0x000fe2000892187c */
[----:B------:R-:W-:Y:S02]  /*19280*/  ISETP.GT.AND P1, PT, R177, 0x6, PT ;  /* 0x00000006b100780c */ /* 0x000fe40003f24270 */
[----:B------:R-:W-:Y:S02]  /*19290*/  IADD3 R14, P4, R14, R184, RZ ;  /* 0x000000b80e0e7210 */ /* 0x000fe40007f9e0ff */
[----:B------:R-:W-:-:S03]  /*192a0*/  SEL R190, RZ, 0x4, !P1 ;  /* 0x00000004ffbe7807 */ /* 0x000fc60004800000 */
[----:B------:R-:W-:Y:S01]  /*192b0*/  IMAD.X R15, R15, 0x1, R183, P4 ;  /* 0x000000010f0f7824 */ /* 0x000fe200020e06b7 */
[----:B------:R-:W-:Y:S02]  /*192c0*/  SEL R190, R190, RZ, !P0 ;  /* 0x000000ffbebe7207 */ /* 0x000fe40004000000 */
[----:B------:R-:W-:Y:S02]  /*192d0*/  ISETP.GT.AND P1, PT, R177, 0x7, PT ;  /* 0x00000007b100780c */ /* 0x000fe40003f24270 */
[----:B------:R-:W-:Y:S01]  /*192e0*/  LDGSTS.E [R189+0x4], desc[UR60][R14.64], P2 ;  /* 0x000040000ebd7fae */ /* 0x000fe2000912187c */
[----:B------:R-:W-:Y:S02]  /*192f0*/  ISETP.NE.U32.AND P2, PT, R190, RZ, PT ;  /* 0x000000ffbe00720c */ /* 0x000fe40003f45070 */
[----:B------:R-:W-:-:S04]  /*19300*/  SEL R190, RZ, 0x4, !P1 ;  /* 0x00000004ffbe7807 */ /* 0x000fc80004800000 */
[----:B------:R-:W-:Y:S02]  /*19310*/  SEL R190, R190, RZ, !P0 ;  /* 0x000000ffbebe7207 */ /* 0x000fe40004000000 */
[-C--:B------:R-:W-:Y:S02]  /*19320*/  IADD3 R16, P3, R16, R184.reuse, RZ ;  /* 0x000000b810107210 */ /* 0x080fe40007f7e0ff */
[----:B------:R-:W-:Y:S02]  /*19330*/  ISETP.NE.U32.AND P1, PT, R190, RZ, PT ;  /* 0x000000ffbe00720c */ /* 0x000fe40003f25070 */
[----:B------:R-:W-:Y:S01]  /*19340*/  IADD3 R18, P4, R18, R184, RZ ;  /* 0x000000b812127210 */ /* 0x000fe20007f9e0ff */
[----:B------:R-:W-:-:S04]  /*19350*/  IMAD.X R17, R17, 0x1, R183, P3 ;  /* 0x0000000111117824 */ /* 0x000fc800018e06b7 */
[----:B------:R-:W-:Y:S01]  /*19360*/  IMAD.X R19, R19, 0x1, R183, P4 ;  /* 0x0000000113137824 */ /* 0x000fe200020e06b7 */
[----:B------:R-:W-:Y:S05]  /*19370*/  LDGSTS.E [R189+0x8], desc[UR60][R16.64], P2 ;  /* 0x0000800010bd7fae */ /* 0x000fea000912187c */
[----:B------:R-:W-:Y:S01]  /*19380*/  LDGSTS.E [R189+0xc], desc[UR60][R18.64], P1 ;  /* 0x0000c00012bd7fae */ /* 0x000fe2000892187c */
[----:B------:R-:W-:-:S04]  /*19390*/  ISETP.GT.AND P1, PT, R177, 0x24, PT ;  /* 0x00000024b100780c */ /* 0x000fc80003f24270 */
[----:B------:R-:W-:Y:S02]  /*193a0*/  SEL R190, RZ, 0x4, !P1 ;  /* 0x00000004ffbe7807 */ /* 0x000fe40004800000 */
[----:B------:R-:W-:Y:S02]  /*193b0*/  ISETP.GT.AND P1, PT, R177, 0x25, PT ;  /* 0x00000025b100780c */ /* 0x000fe40003f24270 */
[----:B------:R-:W-:Y:S02]  /*193c0*/  SEL R190, R190, RZ, !P0 ;  /* 0x000000ffbebe7207 */ /* 0x000fe40004000000 */
[----:B------:R-:W-:Y:S02]  /*193d0*/  IADD3 R214, P3, R214, R184, RZ ;  /* 0x000000b8d6d67210 */ /* 0x000fe40007f7e0ff */
[----:B------:R-:W-:Y:S02]  /*193e0*/  ISETP.NE.U32.AND P2, PT, R190, RZ, PT ;  /* 0x000000ffbe00720c */ /* 0x000fe40003f45070 */
[----:B------:R-:W-:Y:S01]  /*193f0*/  SEL R190, RZ, 0x4, !P1 ;  /* 0x00000004ffbe7807 */ /* 0x000fe20004800000 */
[----:B------:R-:W-:-:S03]  /*19400*/  IMAD.X R213, R213, 0x1, R183, P3 ;  /* 0x00000001d5d57824 */ /* 0x000fc600018e06b7 */
[----:B------:R-:W-:Y:S02]  /*19410*/  SEL R190, R190, RZ, !P0 ;  /* 0x000000ffbebe7207 */ /* 0x000fe40004000000 */
[----:B------:R-:W-:Y:S02]  /*19420*/  IADD3 R216, P4, R216, R184, RZ ;  /* 0x000000b8d8d87210 */ /* 0x000fe40007f9e0ff */
[----:B------:R-:W-:Y:S01]  /*19430*/  ISETP.NE.U32.AND P1, PT, R190, RZ, PT ;  /* 0x000000ffbe00720c */ /* 0x000fe20003f25070 */
[----:B------:R-:W-:Y:S01]  /*19440*/  IMAD.MOV.U32 R191, RZ, RZ, R213 ;  /* 0x000000ffffbf7224 */ /* 0x000fe200078e00d5 */
[----:B------:R-:W-:Y:S01]  /*19450*/  MOV R190, R214 ;  /* 0x000000d600be7202 */ /* 0x000fe20000000f00 */
[----:B------:R-:W-:-:S04]  /*19460*/  IMAD.X R215, R215, 0x1, R183, P4 ;  /* 0x00000001d7d77824 */ /* 0x000fc800020e06b7 */
        /* <DEDUP_REMOVED lines=8> */
[----:B------:R-:W-:Y:S02]  /*194f0*/  IADD3 R218, P3, R218, R184, RZ ;  /* 0x000000b8dada7210 */ /* 0x000fe40007f7e0ff */
[----:B------:R-:W-:Y:S02]  /*19500*/  ISETP.NE.U32.AND P2, PT, R190, RZ, PT ;  /* 0x000000ffbe00720c */ /* 0x000fe40003f45070 */
[----:B------:R-:W-:Y:S01]  /*19510*/  SEL R190, RZ, 0x4, !P1 ;  /* 0x00000004ffbe7807 */ /* 0x000fe20004800000 */
[----:B------:R-:W-:-:S03]  /*19520*/  IMAD.X R217, R217, 0x1, R183, P3 ;  /* 0x00000001d9d97824 */ /* 0x000fc600018e06b7 */
[----:B------:R-:W-:Y:S02]  /*19530*/  SEL R190, R190, RZ, !P0 ;  /* 0x000000ffbebe7207 */ /* 0x000fe40004000000 */
[----:B------:R-:W-:Y:S01]  /*19540*/  IADD3 R220, P4, R220, R184, RZ ;  /* 0x000000b8dcdc7210 */ /* 0x000fe20007f9e0ff */
[----:B------:R-:W-:Y:S01]  /*19550*/  STL [R1+0x150], R7 ;  /* 0x0001500701007387 */ /* 0x000fe20000100800 */
[----:B------:R-:W-:Y:S01]  /*19560*/  ISETP.NE.U32.AND P1, PT, R190, RZ, PT ;  /* 0x000000ffbe00720c */ /* 0x000fe20003f25070 */
[----:B------:R-:W-:Y:S02]  /*19570*/  IMAD.MOV.U32 R190, RZ, RZ, R218 ;  /* 0x000000ffffbe7224 */ /* 0x000fe400078e00da */
[----:B------:R1:W-:Y:S01]  /*19580*/  STL [R1+0x14c], R182 ;  /* 0x00014cb601007387 */ /* 0x0003e20000100800 */
[----:B------:R-:W-:Y:S02]  /*19590*/  IMAD.MOV.U32 R191, RZ, RZ, R217 ;  /* 0x000000ffffbf7224 */ /* 0x000fe400078e00d9 */
[----:B------:R-:W-:Y:S01]  /*195a0*/  IMAD.X R219, R219, 0x1, R183, P4 ;  /* 0x00000001dbdb7824 */ /* 0x000fe200020e06b7 */
[----:B------:R-:W-:Y:S04]  /*195b0*/  STL [R1+0x158], R5 ;  /* 0x0001580501007387 */ /* 0x000fe80000100800 */
[----:B------:R2:W-:Y:S04]  /*195c0*/  STL [R1+0x154], R6 ;  /* 0x0001540601007387 */ /* 0x0005e80000100800 */
[----:B------:R-:W-:Y:S04]  /*195d0*/  STL [R1+0x160], R0 ;  /* 0x0001600001007387 */ /* 0x000fe80000100800 */
[----:B------:R3:W-:Y:S04]  /*195e0*/  STL [R1+0x15c], R4 ;  /* 0x00015c0401007387 */ /* 0x0007e80000100800 */
[----:B------:R-:W4:Y:S04]  /*195f0*/  LDL.LU R223, [R1+0x68] ;  /* 0x0000680001df7983 */ /* 0x000f280000300800 */
[----:B------:R2:W-:Y:S04]  /*19600*/  LDGSTS.E [R189+0x4008], desc[UR60][R190.64], P2 ;  /* 0x04008000bebd7fae */ /* 0x0005e8000912187c */
[----:B-1----:R-:W4:Y:S04]  /*19610*/  LDL.LU R182, [R1+0x6c] ;  /* 0x00006c0001b67983 */ /* 0x002f280000300800 */
[----:B------:R-:W4:Y:S01]  /*19620*/  LDL.LU R7, [R1+0x70] ;  /* 0x0000700001077983 */ /* 0x000f220000300800 */
[----:B--2---:R-:W-:-:S03]  /*19630*/  IMAD.MOV.U32 R190, RZ, RZ, R220 ;  /* 0x000000ffffbe7224 */ /* 0x004fc600078e00dc */
[----:B------:R-:W2:Y:S01]  /*19640*/  LDL.LU R6, [R1+0x74] ;  /* 0x0000740001067983 */ /* 0x000ea20000300800 */
[----:B------:R-:W-:-:S03]  /*19650*/  IMAD.MOV.U32 R191, RZ, RZ, R219 ;  /* 0x000000ffffbf7224 */ /* 0x000fc600078e00db */
[----:B------:R-:W2:Y:S04]  /*19660*/  LDL.LU R5, [R1+0x78] ;  /* 0x0000780001057983 */ /* 0x000ea80000300800 */
[----:B---3--:R-:W3:Y:S04]  /*19670*/  LDL.LU R4, [R1+0x7c] ;  /* 0x00007c0001047983 */ /* 0x008ee80000300800 */
[----:B------:R-:W3:Y:S04]  /*19680*/  LDL.LU R0, [R1+0x80] ;  /* 0x0000800001007983 */ /* 0x000ee80000300800 */
[----:B------:R1:W-:Y:S04]  /*19690*/  LDGSTS.E [R189+0x400c], desc[UR60][R190.64], P1 ;  /* 0x0400c000bebd7fae */ /* 0x0003e8000892187c */
[----:B------:R-:W2:Y:S01]  /*196a0*/  LDL.LU R191, [R1+0x64] ;  /* 0x0000640001bf7983 */ /* 0x000ea20000300800 */
        /* <DEDUP_REMOVED lines=8> */
[----:B----4-:R-:W-:-:S05]  /*19730*/  IADD3 R223, P3, R223, R184, RZ ;  /* 0x000000b8dfdf7210 */ /* 0x010fca0007f7e0ff */
[----:B------:R-:W-:Y:S01]  /*19740*/  IMAD.MOV.U32 R190, RZ, RZ, R223 ;  /* 0x000000ffffbe7224 */ /* 0x000fe200078e00df */
[----:B------:R-:W-:Y:S01]  /*19750*/  IADD3 R7, P4, R7, R184, RZ ;  /* 0x000000b807077210 */ /* 0x000fe20007f9e0ff */
[----:B------:R-:W-:Y:S04]  /*19760*/  STL [R1+0x68], R223 ;  /* 0x000068df01007387 */ /* 0x000fe80000100800 */
[--C-:B------:R-:W-:Y:S02]  /*19770*/  IMAD.X R182, R182, 0x1, R183.reuse, P4 ;  /* 0x00000001b6b67824 */ /* 0x100fe400020e06b7 */
[----:B--2---:R-:W-:-:S05]  /*19780*/  IMAD.X R191, R191, 0x1, R183, P3 ;  /* 0x00000001bfbf7824 */ /* 0x004fca00018e06b7 */
        /* <DEDUP_REMOVED lines=13> */
[----:B---3--:R-:W-:-:S02]  /*19860*/  IADD3 R0, P4, R0, R184, RZ ;  /* 0x000000b800007210 */ /* 0x008fc40007f9e0ff */
[----:B------:R-:W-:Y:S01]  /*19870*/  SEL R190, R190, RZ, !P0 ;  /* 0x000000ffbebe7207 */ /* 0x000fe20004000000 */
[----:B------:R1:W-:Y:S01]  /*19880*/  STL [R1+0x70], R7 ;  /* 0x0000700701007387 */ /* 0x0003e20000100800 */
[----:B------:R-:W-:Y:S02]  /*19890*/  IMAD.MOV.U32 R191, RZ, RZ, R6 ;  /* 0x000000ffffbf7224 */ /* 0x000fe400078e0006 */
[----:B------:R-:W-:Y:S01]  /*198a0*/  ISETP.NE.U32.AND P1, PT, R190, RZ, PT ;  /* 0x000000ffbe00720c */ /* 0x000fe20003f25070 */
[----:B------:R2:W-:Y:S01]  /*198b0*/  STL [R1+0x6c], R182 ;  /* 0x00006cb601007387 */ /* 0x0005e20000100800 */
[----:B------:R-:W-:Y:S02]  /*198c0*/  IMAD.X R4, R4, 0x1, R183, P4 ;  /* 0x0000000104047824 */ /* 0x000fe400020e06b7 */
[----:B------:R-:W-:Y:S01]  /*198d0*/  IMAD.MOV.U32 R190, RZ, RZ, R5 ;  /* 0x000000ffffbe7224 */ /* 0x000fe200078e0005 */
[----:B------:R-:W-:Y:S04]  /*198e0*/  STL [R1+0x78], R5 ;  /* 0x0000780501007387 */ /* 0x000fe80000100800 */
[----:B------:R3:W-:Y:S04]  /*198f0*/  STL [R1+0x74], R6 ;  /* 0x0000740601007387 */ /* 0x0007e80000100800 */
[----:B------:R-:W-:Y:S04]  /*19900*/  STL [R1+0x80], R0 ;  /* 0x0000800001007387 */ /* 0x000fe80000100800 */
[----:B------:R-:W4:Y:S04]  /*19910*/  LDL.LU R223, [R1+0x168] ;  /* 0x0001680001df7983 */ /* 0x000f280000300800 */
[----:B------:R3:W-:Y:S04]  /*19920*/  STL [R1+0x7c], R4 ;  /* 0x00007c0401007387 */ /* 0x0007e80000100800 */
[----:B------:R3:W-:Y:S04]  /*19930*/  LDGSTS.E [R189+0x8008], desc[UR60][R190.64], P2 ;  /* 0x08008000bebd7fae */ /* 0x0007e8000912187c */
[----:B-1----:R-:W4:Y:S04]  /*19940*/  LDL.LU R7, [R1+0x170] ;  /* 0x0001700001077983 */ /* 0x002f280000300800 */
[----:B--2---:R-:W2:Y:S01]  /*19950*/  LDL.LU R182, [R1+0x16c] ;  /* 0x00016c0001b67983 */ /* 0x004ea20000300800 */
[----:B---3--:R-:W-:-:S03]  /*19960*/  IMAD.MOV.U32 R190, RZ, RZ, R0 ;  /* 0x000000ffffbe7224 */ /* 0x008fc600078e0000 */
[----:B------:R-:W3:Y:S01]  /*19970*/  LDL.LU R6, [R1+0x174] ;  /* 0x0001740001067983 */ /* 0x000ee20000300800 */
[----:B------:R-:W-:-:S03]  /*19980*/  IMAD.MOV.U32 R191, RZ, RZ, R4 ;  /* 0x000000ffffbf7224 */ /* 0x000fc600078e0004 */
        /* <DEDUP_REMOVED lines=17> */
[--C-:B--2---:R-:W-:Y:S02]  /*19aa0*/  IMAD.X R182, R182, 0x1, R183.reuse, P4 ;  /* 0x00000001b6b67824 */ /* 0x104fe400020e06b7 */
[----:B---3--:R-:W-:-:S05]  /*19ab0*/  IMAD.X R191, R191, 0x1, R183, P3 ;  /* 0x00000001bfbf7824 */ /* 0x008fca00018e06b7 */
        /* <DEDUP_REMOVED lines=44> */
[----:B------:R-:W-:Y:S02]  /*19d80*/  SEL R189, RZ, 0x4, !P1 ;  /* 0x00000004ffbd7807 */ /* 0x000fe40004800000 */
[----:B------:R-:W-:-:S02]  /*19d90*/  IADD3 R188, P3, R188, R184, RZ ;  /* 0x000000b8bcbc7210 */ /* 0x000fc40007f7e0ff */
[----:B------:R-:W-:-:S04]  /*19da0*/  SEL R189, R189, RZ, !P0 ;  /* 0x000000ffbdbd7207 */ /* 0x000fc80004000000 */
[----:B------:R-:W-:Y:S01]  /*19db0*/  ISETP.NE.U32.AND P1, PT, R189, RZ, PT ;  /* 0x000000ffbd00720c */ /* 0x000fe20003f25070 */
[----:B------:R-:W-:Y:S01]  /*19dc0*/  IMAD.X R154, R154, 0x1, R183, P3 ;  /* 0x000000019a9a7824 */ /* 0x000fe200018e06b7 */
[----:B------:R-:W-:-:S03]  /*19dd0*/  IADD3 R152, P4, R152, R184, RZ ;  /* 0x000000b898987210 */ /* 0x000fc60007f9e0ff */
[----:B------:R-:W-:Y:S02]  /*19de0*/  IMAD.MOV.U32 R189, RZ, RZ, R154 ;  /* 0x000000ffffbd7224 */ /* 0x000fe400078e009a */
[----:B------:R-:W-:-:S03]  /*19df0*/  IMAD.X R153, R153, 0x1, R183, P4 ;  /* 0x0000000199997824 */ /* 0x000fc600020e06b7 */
[----:B------:R1:W-:Y:S04]  /*19e00*/  LDGSTS.E [R223+0x8], desc[UR60][R188.64], P2 ;  /* 0x00008000bcdf7fae */ /* 0x0003e8000912187c */
[----:B------:R-:W-:Y:S01]  /*19e10*/  LDGSTS.E [R223+0xc], desc[UR60][R152.64], P1 ;  /* 0x0000c00098df7fae */ /* 0x000fe2000892187c */
        /* <DEDUP_REMOVED lines=12> */
[----:B------:R-:W-:Y:S01]  /*19ee0*/  IADD3.X R224, R224, R183, RZ, P4, !PT ;  /* 0x000000b7e0e07210 */ /* 0x000fe200027fe4ff */
[----:B------:R-:W-:-:S05]  /*19ef0*/  IMAD.MOV.U32 R191, RZ, RZ, R221 ;  /* 0x000000ffffbf7224 */ /* 0x000fca00078e00dd */
[----:B------:R1:W-:Y:S02]  /*19f00*/  LDGSTS.E [R223+0x4000], desc[UR60][R190.64], P2 ;  /* 0x04000000bedf7fae */ /* 0x0003e4000912187c */
[----:B-1----:R-:W-:Y:S02]  /*19f10*/  IMAD.MOV.U32 R190, RZ, RZ, R225 ;  /* 0x000000ffffbe7224 */ /* 0x002fe400078e00e1 */
[----:B------:R-:W-:-:S05]  /*19f20*/  IMAD.MOV.U32 R191, RZ, RZ, R224 ;  /* 0x000000ffffbf7224 */ /* 0x000fca00078e00e0 */
[----:B------:R1:W-:Y:S01]  /*19f30*/  LDGSTS.E [R223+0x4004], desc[UR60][R190.64], P1 ;  /* 0x04004000bedf7fae */ /* 0x0003e2000892187c */
        /* <DEDUP_REMOVED lines=11> */
[----:B------:R-:W-:Y:S01]  /*19ff0*/  STL [R1+0x170], R7 ;  /* 0x0001700701007387 */ /* 0x000fe20000100800 */
[----:B-1----:R-:W-:Y:S02]  /*1a000*/  IMAD.MOV.U32 R190, RZ, RZ, R227 ;  /* 0x000000ffffbe7224 */ /* 0x002fe400078e00e3 */
[----:B------:R-:W-:Y:S01]  /*1a010*/  IMAD.MOV.U32 R191, RZ, RZ, R226 ;  /* 0x000000ffffbf7224 */ /* 0x000fe200078e00e2 */
[----:B------:R1:W-:Y:S01]  /*1a020*/  STL [R1+0x16c], R182 ;  /* 0x00016cb601007387 */ /* 0x0003e20000100800 */
[----:B------:R-:W-:-:S03]  /*1a030*/  IMAD.X R228, R228, 0x1, R183, P4 ;  /* 0x00000001e4e47824 */ /* 0x000fc600020e06b7 */
[----:B------:R-:W-:Y:S04]  /*1a040*/  STL [R1+0x178], R5 ;  /* 0x0001780501007387 */ /* 0x000fe80000100800 */
[----:B------:R2:W-:Y:S04]  /*1a050*/  STL [R1+0x174], R6 ;  /* 0x0001740601007387 */ /* 0x0005e80000100800 */
[----:B------:R-:W-:Y:S04]  /*1a060*/  STL [R1+0x180], R0 ;  /* 0x0001800001007387 */ /* 0x000fe80000100800 */
[----:B------:R3:W-:Y:S04]  /*1a070*/  STL [R1+0x17c], R4 ;  /* 0x00017c0401007387 */ /* 0x0007e80000100800 */
[----:B------:R4:W-:Y:S04]  /*1a080*/  LDGSTS.E [R223+0x4008], desc[UR60][R190.64], P2 ;  /* 0x04008000bedf7fae */ /* 0x0009e8000912187c */
[----:B-1----:R-:W3:Y:S04]  /*1a090*/  LDL.LU R182, [R1+0x8c] ;  /* 0x00008c0001b67983 */ /* 0x002ee80000300800 */
[----:B------:R-:W3:Y:S01]  /*1a0a0*/  LDL.LU R7, [R1+0x90] ;  /* 0x0000900001077983 */ /* 0x000ee20000300800 */
[----:B----4-:R-:W-:-:S03]  /*1a0b0*/  IMAD.MOV.U32 R190, RZ, RZ, R229 ;  /* 0x000000ffffbe7224 */ /* 0x010fc600078e00e5 */
[----:B--2---:R-:W2:Y:S01]  /*1a0c0*/  LDL.LU R6, [R1+0x94] ;  /* 0x0000940001067983 */ /* 0x004ea20000300800 */
[----:B------:R-:W-:-:S03]  /*1a0d0*/  IMAD.MOV.U32 R191, RZ, RZ, R228 ;  /* 0x000000ffffbf7224 */ /* 0x000fc600078e00e4 */
[----:B------:R-:W4:Y:S04]  /*1a0e0*/  LDL.LU R5, [R1+0x98] ;  /* 0x0000980001057983 */ /* 0x000f280000300800 */
[----:B---3--:R-:W3:Y:S04]  /*1a0f0*/  LDL.LU R4, [R1+0x9c] ;  /* 0x00009c0001047983 */ /* 0x008ee80000300800 */
[----:B------:R-:W3:Y:S04]  /*1a100*/  LDL.LU R0, [R1+0xa0] ;  /* 0x0000a00001007983 */ /* 0x000ee80000300800 */
[----:B------:R1:W-:Y:S04]  /*1a110*/  LDGSTS.E [R223+0x400c], desc[UR60][R190.64], P1 ;  /* 0x0400c000bedf7fae */ /* 0x0003e8000892187c */
[----:B------:R-:W2:Y:S04]  /*1a120*/  LDL.LU R190, [R1+0x84] ;  /* 0x0000840001be7983 */ /* 0x000ea80000300800 */
[----:B------:R-:W1:Y:S01]  /*1a130*/  LDL.LU R191, [R1+0x88] ;  /* 0x0000880001bf7983 */ /* 0x000e620000300800 */
        /* <DEDUP_REMOVED lines=8> */
[----:B------:R-:W-:-:S05]  /*1a1c0*/  IADD3 R7, P4, R7, R184, RZ ;  /* 0x000000b807077210 */ /* 0x000fca0007f9e0ff */
[----:B------:R-:W-:Y:S01]  /*1a1d0*/  IMAD.X R182, R182, 0x1, R183, P4 ;  /* 0x00000001b6b67824 */ /* 0x000fe200020e06b7 */
[----:B-1----:R-:W-:-:S05]  /*1a1e0*/  IADD3 R191, P3, R191, R184, RZ ;  /* 0x000000b8bfbf7210 */ /* 0x002fca0007f7e0ff */
[----:B--2---:R-:W-:Y:S01]  /*1a1f0*/  IMAD.X R190, R190, 0x1, R183, P3 ;  /* 0x00000001bebe7824 */ /* 0x004fe200018e06b7 */
[----:B------:R1:W-:Y:S04]  /*1a200*/  STL [R1+0x88], R191 ;  /* 0x000088bf01007387 */ /* 0x0003e80000100800 */
[----:B------:R2:W-:Y:S01]  /*1a210*/  STL [R1+0x84], R190 ;  /* 0x000084be01007387 */ /* 0x0005e20000100800 */
[----:B-1----:R-:W-:-:S04]  /*1a220*/  LOP3.LUT R191, R191, R190, RZ, 0x3c, !PT ;  /* 0x000000bebfbf7212 */ /* 0x002fc800078e3cff */
[----:B--2---:R-:W-:-:S04]  /*1a230*/  LOP3.LUT R190, R191, R190, RZ, 0x3c, !PT ;  /* 0x000000bebfbe7212 */ /* 0x004fc800078e3cff */
[----:B------:R-:W-:-:S05]  /*1a240*/  LOP3.LUT R191, R191, R190, RZ, 0x3c, !PT ;  /* 0x000000bebfbf7212 */ /* 0x000fca00078e3cff */
[----:B------:R1:W-:Y:S02]  /*1a250*/  LDGSTS.E [R223+0x8000], desc[UR60][R190.64], P2 ;  /* 0x08000000bedf7fae */ /* 0x0003e4000912187c */
[----:B-1----:R-:W-:Y:S01]  /*1a260*/  MOV R190, R7 ;  /* 0x0000000700be7202 */ /* 0x002fe20000000f00 */
[----:B------:R-:W-:-:S05]  /*1a270*/  IMAD.MOV.U32 R191, RZ, RZ, R182 ;  /* 0x000000ffffbf7224 */ /* 0x000fca00078e00b6 */
[----:B------:R1:W-:Y:S01]  /*1a280*/  LDGSTS.E [R223+0x8004], desc[UR60][R190.64], P1 ;  /* 0x08004000bedf7fae */ /* 0x0003e2000892187c */
[----:B------:R-:W-:-:S04]  /*1a290*/  ISETP.GT.AND P1, PT, R177, 0x4a, PT ;  /* 0x0000004ab100780c */ /* 0x000fc80003f24270 */
[----:B------:R-:W-:Y:S02]  /*1a2a0*/  SEL R189, RZ, 0x4, !P1 ;  /* 0x00000004ffbd7807 */ /* 0x000fe40004800000 */
[----:B------:R-:W-:Y:S02]  /*1a2b0*/  ISETP.GT.AND P1, PT, R177, 0x4b, PT ;  /* 0x0000004bb100780c */ /* 0x000fe40003f24270 */
[----:B------:R-:W-:Y:S02]  /*1a2c0*/  SEL R189, R189, RZ, !P0 ;  /* 0x000000ffbdbd7207 */ /* 0x000fe40004000000 */
[-C--:B----4-:R-:W-:Y:S02]  /*1a2d0*/  IADD3 R5, P3, R5, R184.reuse, RZ ;  /* 0x000000b805057210 */ /* 0x090fe40007f7e0ff */
[----:B------:R-:W-:Y:S02]  /*1a2e0*/  ISETP.NE.U32.AND P2, PT, R189, RZ, PT ;  /* 0x000000ffbd00720c */ /* 0x000fe40003f45070 */
[----:B------:R-:W-:Y:S01]  /*1a2f0*/  SEL R189, RZ, 0x4, !P1 ;  /* 0x00000004ffbd7807 */ /* 0x000fe20004800000 */
[----:B------:R-:W-:Y:S01]  /*1a300*/  IMAD.X R6, R6, 0x1, R183, P3 ;  /* 0x0000000106067824 */ /* 0x000fe200018e06b7 */
[----:B---3--:R-:W-:-:S02]  /*1a310*/  IADD3 R0, P4, R0, R184, RZ ;  /* 0x000000b800007210 */ /* 0x008fc40007f9e0ff */
[----:B------:R-:W-:Y:S01]  /*1a320*/  SEL R189, R189, RZ, !P0 ;  /* 0x000000ffbdbd7207 */ /* 0x000fe20004000000 */
[----:B------:R2:W-:Y:S01]  /*1a330*/  STL [R1+0x90], R7 ;  /* 0x0000900701007387 */ /* 0x0005e20000100800 */
[----:B-1----:R-:W-:Y:S02]  /*1a340*/  IMAD.MOV.U32 R190, RZ, RZ, R5 ;  /* 0x000000ffffbe7224 */ /* 0x002fe400078e0005 */
[----:B------:R-:W-:Y:S01]  /*1a350*/  ISETP.NE.U32.AND P1, PT, R189, RZ, PT ;  /* 0x000000ffbd00720c */ /* 0x000fe20003f25070 */
[----:B------:R-:W-:Y:S01]  /*1a360*/  IMAD.MOV.U32 R191, RZ, RZ, R6 ;  /* 0x000000ffffbf7224 */ /* 0x000fe200078e0006 */
[----:B------:R1:W-:Y:S01]  /*1a370*/  STL [R1+0x8c], R182 ;  /* 0x00008cb601007387 */ /* 0x0003e20000100800 */
[----:B------:R-:W-:-:S03]  /*1a380*/  IMAD.X R4, R4, 0x1, R183, P4 ;  /* 0x0000000104047824 */ /* 0x000fc600020e06b7 */
[----:B------:R-:W-:Y:S04]  /*1a390*/  STL [R1+0x98], R5 ;  /* 0x0000980501007387 */ /* 0x000fe80000100800 */
[----:B------:R3:W-:Y:S04]  /*1a3a0*/  STL [R1+0x94], R6 ;  /* 0x0000940601007387 */ /* 0x0007e80000100800 */
[----:B------:R-:W-:Y:S04]  /*1a3b0*/  STL [R1+0xa0], R0 ;  /* 0x0000a00001007387 */ /* 0x000fe80000100800 */
[----:B--2---:R-:W2:Y:S04]  /*1a3c0*/  LDL.LU R7, [R1+0x190] ;  /* 0x0001900001077983 */ /* 0x004ea80000300800 */
[----:B------:R4:W-:Y:S04]  /*1a3d0*/  LDGSTS.E [R223+0x8008], desc[UR60][R190.64], P2 ;  /* 0x08008000bedf7fae */ /* 0x0009e8000912187c */
[----:B------:R3:W-:Y:S04]  /*1a3e0*/  STL [R1+0x9c], R4 ;  /* 0x00009c0401007387 */ /* 0x0007e80000100800 */
[----:B-1----:R-:W2:Y:S01]  /*1a3f0*/  LDL.LU R182, [R1+0x18c] ;  /* 0x00018c0001b67983 */ /* 0x002ea20000300800 */
[----:B----4-:R-:W-:-:S03]  /*1a400*/  IMAD.MOV.U32 R190, RZ, RZ, R0 ;  /* 0x000000ffffbe7224 */ /* 0x010fc600078e0000 */
[----:B---3--:R-:W3:Y:S01]  /*1a410*/  LDL.LU R6, [R1+0x194] ;  /* 0x0001940001067983 */ /* 0x008ee20000300800 */
[----:B------:R-:W-:-:S03]  /*1a420*/  IMAD.MOV.U32 R191, RZ, RZ, R4 ;  /* 0x000000ffffbf7224 */ /* 0x000fc600078e0004 */
[----:B------:R-:W4:Y:S04]  /*1a430*/  LDL.LU R5, [R1+0x198] ;  /* 0x0001980001057983 */ /* 0x000f280000300800 */
[----:B------:R-:W3:Y:S04]  /*1a440*/  LDL.LU R4, [R1+0x19c] ;  /* 0x00019c0001047983 */ /* 0x000ee80000300800 */
[----:B------:R-:W3:Y:S04]  /*1a450*/  LDL.LU R0, [R1+0x1a0] ;  /* 0x0001a00001007983 */ /* 0x000ee80000300800 */
[----:B------:R1:W-:Y:S04]  /*1a460*/  LDGSTS.E [R223+0x800c], desc[UR60][R190.64], P1 ;  /* 0x0800c000bedf7fae */ /* 0x0003e8000892187c */
[----:B------:R-:W4:Y:S04]  /*1a470*/  LDL.LU R190, [R1+0x184] ;  /* 0x0001840001be7983 */ /* 0x000f280000300800 */
        /* <DEDUP_REMOVED lines=10> */
[----:B------:R-:W-:Y:S01]  /*1a520*/  IMAD.X R182, R182, 0x1, R183, P4 ;  /* 0x00000001b6b67824 */ /* 0x000fe200020e06b7 */
[----:B-1----:R-:W-:-:S05]  /*1a530*/  IADD3 R191, P3, R191, R184, RZ ;  /* 0x000000b8bfbf7210 */ /* 0x002fca0007f7e0ff */
[----:B----4-:R-:W-:Y:S01]  /*1a540*/  IMAD.X R190, R190, 0x1, R183, P3 ;  /* 0x00000001bebe7824 */ /* 0x010fe200018e06b7 */
[----:B------:R1:W-:Y:S04]  /*1a550*/  STL [R1+0x188], R191 ;  /* 0x000188bf01007387 */ /* 0x0003e80000100800 */
[----:B------:R2:W-:Y:S01]  /*1a560*/  STL [R1+0x184], R190 ;  /* 0x000184be01007387 */ /* 0x0005e20000100800 */
[----:B-1----:R-:W-:-:S04]  /*1a570*/  LOP3.LUT R191, R191, R190, RZ, 0x3c, !PT ;  /* 0x000000bebfbf7212 */ /* 0x002fc800078e3cff */
[----:B--2---:R-:W-:-:S04]  /*1a580*/  LOP3.LUT R190, R191, R190, RZ, 0x3c, !PT ;  /* 0x000000bebfbe7212 */ /* 0x004fc800078e3cff */
[----:B------:R-:W-:-:S05]  /*1a590*/  LOP3.LUT R191, R191, R190, RZ, 0x3c, !PT ;  /* 0x000000bebfbf7212 */ /* 0x000fca00078e3cff */
        /* <DEDUP_REMOVED lines=11> */
[----:B---3--:R-:W-:-:S03]  /*1a650*/  IMAD.X R6, R6, 0x1, R183, P3 ;  /* 0x0000000106067824 */ /* 0x008fc600018e06b7 */
[----:B------:R-:W-:Y:S02]  /*1a660*/  SEL R189, R189, RZ, !P0 ;  /* 0x000000ffbdbd7207 */ /* 0x000fe40004000000 */
[----:B------:R-:W-:Y:S02]  /*1a670*/  IADD3 R0, P4, R0, R184, RZ ;  /* 0x000000b800007210 */ /* 0x000fe40007f9e0ff */
[----:B------:R-:W-:Y:S01]  /*1a680*/  ISETP.NE.U32.AND P1, PT, R189, RZ, PT ;  /* 0x000000ffbd00720c */ /* 0x000fe20003f25070 */
[----:B-1----:R-:W-:Y:S01]  /*1a690*/  IMAD.MOV.U32 R190, RZ, RZ, R5 ;  /* 0x000000ffffbe7224 */ /* 0x002fe200078e0005 */
[----:B------:R-:W-:Y:S01]  /*1a6a0*/  IADD3.X R4, R4, R183, RZ, P4, !PT ;  /* 0x000000b704047210 */ /* 0x000fe200027fe4ff */
[----:B------:R-:W-:-:S05]  /*1a6b0*/  IMAD.MOV.U32 R191, RZ, RZ, R6 ;  /* 0x000000ffffbf7224 */ /* 0x000fca00078e0006 */
[----:B------:R1:W-:Y:S02]  /*1a6c0*/  LDGSTS.E [R223+0xc008], desc[UR60][R190.64], P2 ;  /* 0x0c008000bedf7fae */ /* 0x0003e4000912187c */
[----:B-1----:R-:W-:Y:S02]  /*1a6d0*/  IMAD.MOV.U32 R190, RZ, RZ, R0 ;  /* 0x000000ffffbe7224 */ /* 0x002fe400078e0000 */
[----:B------:R-:W-:-:S05]  /*1a6e0*/  IMAD.MOV.U32 R191, RZ, RZ, R4 ;  /* 0x000000ffffbf7224 */ /* 0x000fca00078e0004 */
[----:B------:R1:W-:Y:S01]  /*1a6f0*/  LDGSTS.E [R223+0xc00c], desc[UR60][R190.64], P1 ;  /* 0x0c00c000bedf7fae */ /* 0x0003e2000892187c */
[C---:B------:R-:W-:Y:S02]  /*1a700*/  ISETP.GT.AND P1, PT, R177.reuse, 0xc, PT ;  /* 0x0000000cb100780c */ /* 0x040fe40003f24270 */
[----:B------:R-:W-:Y:S02]  /*1a710*/  ISETP.GT.AND P2, PT, R177, 0xd, PT ;  /* 0x0000000db100780c */ /* 0x000fe40003f44270 */
[----:B------:R-:W-:-:S04]  /*1a720*/  SEL R189, RZ, 0x4, !P1 ;  /* 0x00000004ffbd7807 */ /* 0x000fc80004800000 */
[----:B------:R-:W-:Y:S02]  /*1a730*/  SEL R189, R189, RZ, !P0 ;  /* 0x000000ffbdbd7207 */ /* 0x000fe40004000000 */
[----:B------:R-:W-:Y:S02]  /*1a740*/  IADD3 R187, P3, R187, R184, RZ ;  /* 0x000000b8bbbb7210 */ /* 0x000fe40007f7e0ff */
[----:B-1----:R-:W-:Y:S02]  /*1a750*/  SEL R190, RZ, 0x4, !P2 ;  /* 0x00000004ffbe7807 */ /* 0x002fe40005000000 */
[----:B------:R-:W-:Y:S02]  /*1a760*/  ISETP.NE.U32.AND P1, PT, R189, RZ, PT ;  /* 0x000000ffbd00720c */ /* 0x000fe40003f25070 */
[----:B------:R-:W-:Y:S01]  /*1a770*/  SEL R190, R190, RZ, !P0 ;  /* 0x000000ffbebe7207 */ /* 0x000fe20004000000 */
[----:B------:R-:W-:Y:S01]  /*1a780*/  IMAD.X R156, R156, 0x1, R183, P3 ;  /* 0x000000019c9c7824 */ /* 0x000fe200018e06b7 */
[----:B------:R-:W-:-:S02]  /*1a790*/  LOP3.LUT R189, R3, 0x30, RZ, 0x3c, !PT ;  /* 0x0000003003bd7812 */ /* 0x000fc400078e3cff */
[----:B------:R-:W-:Y:S02]  /*1a7a0*/  IADD3 R155, P4, R155, R184, RZ ;  /* 0x000000b89b9b7210 */ /* 0x000fe40007f9e0ff */
[----:B------:R-:W-:Y:S01]  /*1a7b0*/  ISETP.NE.U32.AND P2, PT, R190, RZ, PT ;  /* 0x000000ffbe00720c */ /* 0x000fe20003f45070 */
[----:B------:R-:W-:Y:S02]  /*1a7c0*/  VIADD R189, R189, UR4 ;  /* 0x00000004bdbd7c36 */ /* 0x000fe40008000000 */
[----:B------:R-:W-:Y:S02]  /*1a7d0*/  IMAD.MOV.U32 R190, RZ, RZ, R187 ;  /* 0x000000ffffbe7224 */ /* 0x000fe400078e00bb */
[----:B------:R-:W-:Y:S02]  /*1a7e0*/  IMAD.MOV.U32 R191, RZ, RZ, R156 ;  /* 0x000000ffffbf7224 */ /* 0x000fe400078e009c */
[----:B------:R-:W-:-:S03]  /*1a7f0*/  IMAD.X R178, R178, 0x1, R183, P4 ;  /* 0x00000001b2b27824 */ /* 0x000fc600020e06b7 */
[----:B------:R1:W-:Y:S01]  /*1a800*/  LDGSTS.E [R189], desc[UR60][R190.64], P1 ;  /* 0x00000000bebd7fae */ /* 0x0003e2000892187c */
[----:B------:R-:W-:Y:S01]  /*1a810*/  ISETP.GT.AND P1, PT, R177, 0xe, PT ;  /* 0x0000000eb100780c */ /* 0x000fe20003f24270 */
[----:B-1----:R-:W-:Y:S02]  /*1a820*/  IMAD.MOV.U32 R190, RZ, RZ, R155 ;  /* 0x000000ffffbe7224 */ /* 0x002fe400078e009b */
[----:B------:R-:W-:-:S05]  /*1a830*/  IMAD.MOV.U32 R191, RZ, RZ, R178 ;  /* 0x000000ffffbf7224 */ /* 0x000fca00078e00b2 */
[----:B------:R1:W-:Y:S01]  /*1a840*/  LDGSTS.E [R189+0x4], desc[UR60][R190.64], P2 ;  /* 0x00004000bebd7fae */ /* 0x0003e2000912187c */
[----:B------:R-:W-:Y:S02]  /*1a850*/  IADD3 R158, P3, R158, R184, RZ ;  /* 0x000000b89e9e7210 */ /* 0x000fe40007f7e0ff */
[----:B-1----:R-:W-:Y:S02]  /*1a860*/  SEL R190, RZ, 0x4, !P1 ;  /* 0x00000004ffbe7807 */ /* 0x002fe40004800000 */
[----:B------:R-:W-:Y:S02]  /*1a870*/  ISETP.GT.AND P1, PT, R177, 0xf, PT ;  /* 0x0000000fb100780c */ /* 0x000fe40003f24270 */
[----:B------:R-:W-:-:S04]  /*1a880*/  SEL R190, R190, RZ, !P0 ;  /* 0x000000ffbebe7207 */ /* 0x000fc80004000000 */
        /* <DEDUP_REMOVED lines=38> */
[----:B------:R-:W-:Y:S01]  /*1aaf0*/  STL [R1+0x190], R7 ;  /* 0x0001900701007387 */ /* 0x000fe20000100800 */
[----:B------:R-:W-:-:S02]  /*1ab00*/  IMAD.X R234, R234, 0x1, R183, P3 ;  /* 0x00000001eaea7824 */ /* 0x000fc400018e06b7 */
[----:B------:R-:W-:Y:S01]  /*1ab10*/  SEL R190, R190, RZ, !P0 ;  /* 0x000000ffbebe7207 */ /* 0x000fe20004000000 */
[----:B------:R1:W-:Y:S01]  /*1ab20*/  STL [R1+0x18c], R182 ;  /* 0x00018cb601007387 */ /* 0x0003e20000100800 */
[----:B------:R-:W-:Y:S02]  /*1ab30*/  IADD3 R237, P4, R237, R184, RZ ;  /* 0x000000b8eded7210 */ /* 0x000fe40007f9e0ff */
[----:B------:R-:W-:Y:S01]  /*1ab40*/  ISETP.NE.U32.AND P1, PT, R190, RZ, PT ;  /* 0x000000ffbe00720c */ /* 0x000fe20003f25070 */
[----:B------:R-:W-:Y:S01]  /*1ab50*/  STL [R1+0x198], R5 ;  /* 0x0001980501007387 */ /* 0x000fe20000100800 */
[----:B------:R-:W-:Y:S01]  /*1ab60*/  MOV R190, R235 ;  /* 0x000000eb00be7202 */ /* 0x000fe20000000f00 */
[----:B------:R-:W-:Y:S02]  /*1ab70*/  IMAD.MOV.U32 R191, RZ, RZ, R234 ;  /* 0x000000ffffbf7224 */ /* 0x000fe400078e00ea */
[----:B------:R2:W-:Y:S01]  /*1ab80*/  STL [R1+0x194], R6 ;  /* 0x0001940601007387 */ /* 0x0005e20000100800 */
[----:B------:R-:W-:-:S03]  /*1ab90*/  IMAD.X R236, R236, 0x1, R183, P4 ;  /* 0x00000001ecec7824 */ /* 0x000fc600020e06b7 */
[----:B------:R-:W-:Y:S04]  /*1aba0*/  STL [R1+0x1a0], R0 ;  /* 0x0001a00001007387 */ /* 0x000fe80000100800 */
[----:B------:R3:W-:Y:S04]  /*1abb0*/  STL [R1+0x19c], R4 ;  /* 0x00019c0401007387 */ /* 0x0007e80000100800 */
[----:B-1----:R-:W4:Y:S04]  /*1abc0*/  LDL.LU R182, [R1+0xac] ;  /* 0x0000ac0001b67983 */ /* 0x002f280000300800 */
[----:B------:R-:W4:Y:S04]  /*1abd0*/  LDL.LU R7, [R1+0xb0] ;  /* 0x0000b00001077983 */ /* 0x000f280000300800 */
[----:B--2---:R-:W2:Y:S04]  /*1abe0*/  LDL.LU R6, [R1+0xb4] ;  /* 0x0000b40001067983 */ /* 0x004ea80000300800 */
[----:B------:R-:W2:Y:S04]  /*1abf0*/  LDL.LU R5, [R1+0xb8] ;  /* 0x0000b80001057983 */ /* 0x000ea80000300800 */
[----:B---3--:R-:W3:Y:S04]  /*1ac00*/  LDL.LU R4, [R1+0xbc] ;  /* 0x0000bc0001047983 */ /* 0x008ee80000300800 */
[----:B------:R1:W-:Y:S04]  /*1ac10*/  LDGSTS.E [R189+0x4008], desc[UR60][R190.64], P2 ;  /* 0x04008000bebd7fae */ /* 0x0003e8000912187c */
[----:B------:R-:W3:Y:S04]  /*1ac20*/  LDL.LU R0, [R1+0xc0] ;  /* 0x0000c00001007983 */ /* 0x000ee80000300800 */
[----:B------:R-:W2:Y:S01]  /*1ac30*/  LDL.LU R223, [R1+0xa8] ;  /* 0x0000a80001df7983 */ /* 0x000ea20000300800 */
[----:B-1----:R-:W-:-:S02]  /*1ac40*/  IMAD.MOV.U32 R190, RZ, RZ, R237 ;  /* 0x000000ffffbe7224 */ /* 0x002fc400078e00ed */
[----:B------:R-:W-:-:S05]  /*1ac50*/  IMAD.MOV.U32 R191, RZ, RZ, R236 ;  /* 0x000000ffffbf7224 */ /* 0x000fca00078e00ec */
        /* <DEDUP_REMOVED lines=11> */
[----:B------:R-:W-:Y:S01]  /*1ad10*/  IMAD.X R182, R182, 0x1, R183, P4 ;  /* 0x00000001b6b67824 */ /* 0x000fe200020e06b7 */
[----:B--2---:R-:W-:-:S05]  /*1ad20*/  IADD3 R223, P3, R223, R184, RZ ;  /* 0x000000b8dfdf7210 */ /* 0x004fca0007f7e0ff */
[----:B------:R-:W-:Y:S01]  /*1ad30*/  IMAD.MOV.U32 R190, RZ, RZ, R223 ;  /* 0x000000ffffbe7224 */ /* 0x000fe200078e00df */
[----:B------:R-:W-:Y:S01]  /*1ad40*/  STL [R1+0xa8], R223 ;  /* 0x0000a8df01007387 */ /* 0x000fe20000100800 */
        /* <DEDUP_REMOVED lines=30> */
[----:B---3--:R-:W-:Y:S01]  /*1af30*/  MOV R190, R0 ;  /* 0x0000000000be7202 */ /* 0x008fe20000000f00 */
[----:B------:R-:W-:-:S02]  /*1af40*/  IMAD.MOV.U32 R191, RZ, RZ, R4 ;  /* 0x000000ffffbf7224 */ /* 0x000fc400078e0004 */
        /* <DEDUP_REMOVED lines=45> */
[----:B------:R-:W-:Y:S02]  /*1b220*/  IADD3 R157, P3, R157, R184, RZ ;  /* 0x000000b89d9d7210 */ /* 0x000fe40007f7e0ff */
[----:B-1----:R-:W-:Y:S02]  /*1b230*/  SEL R189, RZ, 0x4, !P1 ;  /* 0x00000004ffbd7807 */ /* 0x002fe40004800000 */
[----:B------:R-:W-:Y:S02]  /*1b240*/  SEL R190, RZ, 0x4, !P2 ;  /* 0x00000004ffbe7807 */ /* 0x000fe40005000000 */
[----:B------:R-:W-:-:S02]  /*1b250*/  SEL R189, R189, RZ, !P0 ;  /* 0x000000ffbdbd7207 */ /* 0x000fc40004000000 */
[----:B------:R-:W-:Y:S02]  /*1b260*/  SEL R190, R190, RZ, !P0 ;  /* 0x000000ffbebe7207 */ /* 0x000fe40004000000 */
[----:B------:R-:W-:Y:S02]  /*1b270*/  ISETP.NE.U32.AND P1, PT, R189, RZ, PT ;  /* 0x000000ffbd00720c */ /* 0x000fe40003f25070 */
[----:B------:R-:W-:Y:S02]  /*1b280*/  LOP3.LUT R189, R3, 0x40, RZ, 0x3c, !PT ;  /* 0x0000004003bd7812 */ /* 0x000fe400078e3cff */
[----:B------:R-:W-:Y:S02]  /*1b290*/  IADD3.X R163, R163, R183, RZ, P3, !PT ;  /* 0x000000b7a3a37210 */ /* 0x000fe40001ffe4ff */
[----:B------:R-:W-:Y:S02]  /*1b2a0*/  IADD3 R162, P4, R162, R184, RZ ;  /* 0x000000b8a2a27210 */ /* 0x000fe40007f9e0ff */
[----:B------:R-:W-:Y:S01]  /*1b2b0*/  ISETP.NE.U32.AND P2, PT, R190, RZ, PT ;  /* 0x000000ffbe00720c */ /* 0x000fe20003f45070 */
[----:B------:R-:W-:-:S02]  /*1b2c0*/  VIADD R189, R189, UR4 ;  /* 0x00000004bdbd7c36 */ /* 0x000fc40008000000 */
[----:B------:R-:W-:Y:S02]  /*1b2d0*/  IMAD.MOV.U32 R190, RZ, RZ, R157 ;  /* 0x000000ffffbe7224 */ /* 0x000fe400078e009d */
[----:B------:R-:W-:Y:S02]  /*1b2e0*/  IMAD.MOV.U32 R191, RZ, RZ, R163 ;  /* 0x000000ffffbf7224 */ /* 0x000fe400078e00a3 */
[----:B------:R-:W-:-:S03]  /*1b2f0*/  IMAD.X R179, R179, 0x1, R183, P4 ;  /* 0x00000001b3b37824 */ /* 0x000fc600020e06b7 */
[----:B------:R1:W-:Y:S01]  /*1b300*/  LDGSTS.E [R189], desc[UR60][R190.64], P1 ;  /* 0x00000000bebd7fae */ /* 0x0003e2000892187c */
[----:B------:R-:W-:Y:S01]  /*1b310*/  ISETP.GT.AND P1, PT, R177, 0x12, PT ;  /* 0x00000012b100780c */ /* 0x000fe20003f24270 */
[----:B-1----:R-:W-:Y:S02]  /*1b320*/  IMAD.MOV.U32 R190, RZ, RZ, R162 ;  /* 0x000000ffffbe7224 */ /* 0x002fe400078e00a2 */
[----:B------:R-:W-:-:S05]  /*1b330*/  IMAD.MOV.U32 R191, RZ, RZ, R179 ;  /* 0x000000ffffbf7224 */ /* 0x000fca00078e00b3 */
[----:B------:R1:W-:Y:S02]  /*1b340*/  LDGSTS.E [R189+0x4], desc[UR60][R190.64], P2 ;  /* 0x00004000bebd7fae */ /* 0x0003e4000912187c */
[----:B-1----:R-:W-:Y:S02]  /*1b350*/  SEL R190, RZ, 0x4, !P1 ;  /* 0x00000004ffbe7807 */ /* 0x002fe40004800000 */
[----:B------:R-:W-:Y:S02]  /*1b360*/  ISETP.GT.AND P1, PT, R177, 0x13, PT ;  /* 0x00000013b100780c */ /* 0x000fe40003f24270 */
[----:B------:R-:W-:-:S04]  /*1b370*/  SEL R190, R190, RZ, !P0 ;  /* 0x000000ffbebe7207 */ /* 0x000fc80004000000 */
[----:B------:R-:W-:Y:S02]  /*1b380*/  ISETP.NE.U32.AND P2, PT, R190, RZ, PT ;  /* 0x000000ffbe00720c */ /* 0x000fe40003f45070 */
[----:B------:R-:W-:Y:S02]  /*1b390*/  SEL R190, RZ, 0x4, !P1 ;  /* 0x00000004ffbe7807 */ /* 0x000fe40004800000 */
[----:B------:R-:W-:Y:S02]  /*1b3a0*/  IADD3 R165, P3, R165, R184, RZ ;  /* 0x000000b8a5a57210 */ /* 0x000fe40007f7e0ff */
[----:B------:R-:W-:-:S04]  /*1b3b0*/  SEL R190, R190, RZ, !P0 ;  /* 0x000000ffbebe7207 */ /* 0x000fc80004000000 */
[----:B------:R-:W-:Y:S01]  /*1b3c0*/  ISETP.NE.U32.AND P1, PT, R190, RZ, PT ;  /* 0x000000ffbe00720c */ /* 0x000fe20003f25070 */
[----:B------:R-:W-:Y:S01]  /*1b3d0*/  IMAD.X R168, R168, 0x1, R183, P3 ;  /* 0x00000001a8a87824 */ /* 0x000fe200018e06b7 */
[----:B------:R-:W-:Y:S01]  /*1b3e0*/  IADD3 R166, P4, R166, R184, RZ ;  /* 0x000000b8a6a67210 */ /* 0x000fe20007f9e0ff */
[----:B------:R-:W-:Y:S02]  /*1b3f0*/  IMAD.MOV.U32 R190, RZ, RZ, R165 ;  /* 0x000000ffffbe7224 */ /* 0x000fe400078e00a5 */
        /* <DEDUP_REMOVED lines=124> */
[----:B------:R-:W-:Y:S02]  /*1bbc0*/  ISETP.GT.AND P1, PT, R177, 0x72, PT ;  /* 0x00000072b100780c */ /* 0x000fe40003f24270 */
[----:B------:R-:W-:Y:S02]  /*1bbd0*/  IADD3 R5, P3, R5, R184, RZ ;  /* 0x000000b805057210 */ /* 0x000fe40007f7e0ff */
[----:B-1----:R-:W-:Y:S02]  /*1bbe0*/  SEL R190, RZ, 0x4, !P1 ;  /* 0x00000004ffbe7807 */ /* 0x002fe40004800000 */
[----:B------:R-:W-:Y:S02]  /*1bbf0*/  ISETP.GT.AND P1, PT, R177, 0x73, PT ;  /* 0x00000073b100780c */ /* 0x000fe40003f24270 */
[----:B------:R-:W-:-:S04]  /*1bc00*/  SEL R190, R190, RZ, !P0 ;  /* 0x000000ffbebe7207 */ /* 0x000fc80004000000 */
[----:B------:R-:W-:Y:S02]  /*1bc10*/  ISETP.NE.U32.AND P2, PT, R190, RZ, PT ;  /* 0x000000ffbe00720c */ /* 0x000fe40003f45070 */
[----:B------:R-:W-:Y:S02]  /*1bc20*/  SEL R190, RZ, 0x4, !P1 ;  /* 0x00000004ffbe7807 */ /* 0x000fe40004800000 */
[----:B------:R-:W-:Y:S02]  /*1bc30*/  IADD3.X R6, R6, R183, RZ, P3, !PT ;  /* 0x000000b706067210 */ /* 0x000fe40001ffe4ff */
[----:B------:R-:W-:Y:S02]  /*1bc40*/  SEL R190, R190, RZ, !P0 ;  /* 0x000000ffbebe7207 */ /* 0x000fe40004000000 */
[----:B------:R-:W-:Y:S01]  /*1bc50*/  IADD3 R0, P4, R0, R184, RZ ;  /* 0x000000b800007210 */ /* 0x000fe20007f9e0ff */
[----:B------:R-:W-:Y:S01]  /*1bc60*/  IMAD.MOV.U32 R191, RZ, RZ, R6 ;  /* 0x000000ffffbf7224 */ /* 0x000fe200078e0006 */
[----:B------:R-:W-:Y:S01]  /*1bc70*/  ISETP.NE.U32.AND P1, PT, R190, RZ, PT ;  /* 0x000000ffbe00720c */ /* 0x000fe20003f25070 */
[----:B------:R-:W-:Y:S01]  /*1bc80*/  IMAD.MOV.U32 R190, RZ, RZ, R5 ;  /* 0x000000ffffbe7224 */ /* 0x000fe200078e0005 */
[----:B------:R-:W-:Y:S01]  /*1bc90*/  STL [R1+0x1d0], R7 ;  /* 0x0001d00701007387 */ /* 0x000fe20000100800 */
[----:B------:R-:W-:-:S03]  /*1bca0*/  IMAD.X R4, R4, 0x1, R183, P4 ;  /* 0x0000000104047824 */ /* 0x000fc600020e06b7 */
[----:B------:R-:W-:Y:S04]  /*1bcb0*/  STL [R1+0x1cc], R182 ;  /* 0x0001ccb601007387 */ /* 0x000fe80000100800 */
[----:B------:R-:W-:Y:S04]  /*1bcc0*/  STL [R1+0x1d8], R5 ;  /* 0x0001d80501007387 */ /* 0x000fe80000100800 */
[----:B------:R-:W-:Y:S04]  /*1bcd0*/  STL [R1+0x1d4], R6 ;  /* 0x0001d40601007387 */ /* 0x000fe80000100800 */
[----:B------:R1:W-:Y:S04]  /*1bce0*/  STL [R1+0x1e0], R0 ;  /* 0x0001e00001007387 */ /* 0x0003e80000100800 */
[----:B------:R2:W-:Y:S04]  /*1bcf0*/  LDGSTS.E [R189+0xc008], desc[UR60][R190.64], P2 ;  /* 0x0c008000bebd7fae */ /* 0x0005e8000912187c */
[----:B------:R3:W-:Y:S01]  /*1bd00*/  STL [R1+0x1dc], R4 ;  /* 0x0001dc0401007387 */ /* 0x0007e20000100800 */
[----:B--2---:R-:W-:-:S03]  /*1bd10*/  IMAD.MOV.U32 R190, RZ, RZ, R0 ;  /* 0x000000ffffbe7224 */ /* 0x004fc600078e0000 */
[----:B-1----:R-:W2:Y:S01]  /*1bd20*/  LDL.LU R0, [R1] ;  /* 0x0000000001007983 */ /* 0x002ea20000300800 */
[----:B------:R-:W-:Y:S01]  /*1bd30*/  IMAD.MOV.U32 R191, RZ, RZ, R4 ;  /* 0x000000ffffbf7224 */ /* 0x000fe200078e0004 */
[C---:B------:R-:W-:Y:S02]  /*1bd40*/  ISETP.GT.AND P2, PT, R177.reuse, 0x15, PT ;  /* 0x00000015b100780c */ /* 0x040fe40003f44270 */
[-C--:B------:R-:W-:Y:S01]  /*1bd50*/  IADD3 R164, P3, R164, R184.reuse, RZ ;  /* 0x000000b8a4a47210 */ /* 0x080fe20007f7e0ff */
[----:B------:R-:W4:Y:S04]  /*1bd60*/  LDL.LU R223, [R1+0xe8] ;  /* 0x0000e80001df7983 */ /* 0x000f280000300800 */
[----:B------:R1:W-:Y:S01]  /*1bd70*/  LDGSTS.E [R189+0xc00c], desc[UR60][R190.64], P1 ;  /* 0x0c00c000bebd7fae */ /* 0x0003e2000892187c */
[----:B------:R-:W-:Y:S01]  /*1bd80*/  ISETP.GT.AND P1, PT, R177, 0x14, PT ;  /* 0x00000014b100780c */ /* 0x000fe20003f24270 */
[----:B------:R-:W-:Y:S01]  /*1bd90*/  IMAD.X R170, R170, 0x1, R183, P3 ;  /* 0x00000001aaaa7824 */ /* 0x000fe200018e06b7 */
[----:B------:R-:W-:Y:S01]  /*1bda0*/  IADD3 R169, P4, R169, R184, RZ ;  /* 0x000000b8a9a97210 */ /* 0x000fe20007f9e0ff */
[----:B------:R-:W4:Y:S01]  /*1bdb0*/  LDL.LU R7, [R1+0xf0] ;  /* 0x0000f00001077983 */ /* 0x000f220000300800 */
[----:B-1----:R-:W-:-:S02]  /*1bdc0*/  SEL R189, RZ, 0x4, !P1 ;  /* 0x00000004ffbd7807 */ /* 0x002fc40004800000 */
[----:B------:R-:W-:Y:S02]  /*1bdd0*/  SEL R190, RZ, 0x4, !P2 ;  /* 0x00000004ffbe7807 */ /* 0x000fe40005000000 */
[----:B------:R-:W-:Y:S02]  /*1bde0*/  SEL R189, R189, RZ, !P0 ;  /* 0x000000ffbdbd7207 */ /* 0x000fe40004000000 */
[----:B------:R-:W-:Y:S02]  /*1bdf0*/  SEL R190, R190, RZ, !P0 ;  /* 0x000000ffbebe7207 */ /* 0x000fe40004000000 */
[----:B------:R-:W-:Y:S02]  /*1be00*/  ISETP.NE.U32.AND P1, PT, R189, RZ, PT ;  /* 0x000000ffbd00720c */ /* 0x000fe40003f25070 */
[----:B------:R-:W-:Y:S02]  /*1be10*/  LOP3.LUT R189, R3, 0x50, RZ, 0x3c, !PT ;  /* 0x0000005003bd7812 */ /* 0x000fe400078e3cff */
[----:B------:R-:W-:Y:S01]  /*1be20*/  ISETP.NE.U32.AND P2, PT, R190, RZ, PT ;  /* 0x000000ffbe00720c */ /* 0x000fe20003f45070 */
[----:B------:R-:W-:-:S02]  /*1be30*/  IMAD.MOV.U32 R190, RZ, RZ, R164 ;  /* 0x000000ffffbe7224 */ /* 0x000fc400078e00a4 */
[----:B------:R-:W-:Y:S02]  /*1be40*/  VIADD R189, R189, UR4 ;  /* 0x00000004bdbd7c36 */ /* 0x000fe40008000000 */
        /* <DEDUP_REMOVED lines=15> */
[----:B------:R-:W-:Y:S02]  /*1bf40*/  IADD3 R173, P4, R173, R184, RZ ;  /* 0x000000b8adad7210 */ /* 0x000fe40007f9e0ff */
[----:B------:R-:W-:Y:S01]  /*1bf50*/  ISETP.NE.U32.AND P1, PT, R190, RZ, PT ;  /* 0x000000ffbe00720c */ /* 0x000fe20003f25070 */
[----:B------:R-:W-:-:S02]  /*1bf60*/  IMAD.MOV.U32 R190, RZ, RZ, R172 ;  /* 0x000000ffffbe7224 */ /* 0x000fc400078e00ac */
        /* <DEDUP_REMOVED lines=32> */
[----:B------:R-:W-:Y:S01]  /*1c170*/  SEL R190, R190, RZ, !P0 ;  /* 0x000000ffbebe7207 */ /* 0x000fe20004000000 */
[----:B------:R-:W-:-:S03]  /*1c180*/  IMAD.MOV.U32 R191, RZ, RZ, R250 ;  /* 0x000000ffffbf7224 */ /* 0x000fc600078e00fa */
[----:B------:R-:W-:Y:S01]  /*1c190*/  ISETP.NE.U32.AND P1, PT, R190, RZ, PT ;  /* 0x000000ffbe00720c */ /* 0x000fe20003f25070 */
[----:B------:R-:W-:-:S05]  /*1c1a0*/  IMAD.MOV.U32 R190, RZ, RZ, R251 ;  /* 0x000000ffffbe7224 */ /* 0x000fca00078e00fb */
[----:B------:R1:W-:Y:S01]  /*1c1b0*/  LDGSTS.E [R189+0x4008], desc[UR60][R190.64], P2 ;  /* 0x04008000bebd7fae */ /* 0x0003e2000912187c */
[----:B--2---:R-:W-:-:S04]  /*1c1c0*/  IADD3 R0, P4, R0, R184, RZ ;  /* 0x000000b800007210 */ /* 0x004fc80007f9e0ff */
[----:B------:R-:W-:Y:S01]  /*1c1d0*/  IADD3.X R252, R252, R183, RZ, P4, !PT ;  /* 0x000000b7fcfc7210 */ /* 0x000fe200027fe4ff */
[----:B------:R2:W-:Y:S01]  /*1c1e0*/  STL [R1], R0 ;  /* 0x0000000001007387 */ /* 0x0005e20000100800 */
[----:B-1----:R-:W-:-:S03]  /*1c1f0*/  IMAD.MOV.U32 R190, RZ, RZ, R0 ;  /* 0x000000ffffbe7224 */ /* 0x002fc600078e0000 */
[----:B------:R-:W-:Y:S01]  /*1c200*/  IMAD.MOV.U32 R191, RZ, RZ, R252 ;  /* 0x000000ffffbf7224 */ /* 0x000fe200078e00fc */
[----:B------:R-:W4:Y:S04]  /*1c210*/  LDL.LU R182, [R1+0xec] ;  /* 0x0000ec0001b67983 */ /* 0x000f280000300800 */
[----:B------:R-:W4:Y:S04]  /*1c220*/  LDL.LU R6, [R1+0xf4] ;  /* 0x0000f40001067983 */ /* 0x000f280000300800 */
[----:B------:R-:W4:Y:S04]  /*1c230*/  LDL.LU R5, [R1+0xf8] ;  /* 0x0000f80001057983 */ /* 0x000f280000300800 */
[----:B---3--:R-:W3:Y:S04]  /*1c240*/  LDL.LU R4, [R1+0xfc] ;  /* 0x0000fc0001047983 */ /* 0x008ee80000300800 */
[----:B--2---:R-:W2:Y:S04]  /*1c250*/  LDL.LU R0, [R1+0x100] ;  /* 0x0001000001007983 */ /* 0x004ea80000300800 */
[----:B------:R1:W-:Y:S04]  /*1c260*/  LDGSTS.E [R189+0x400c], desc[UR60][R190.64], P1 ;  /* 0x0400c000bebd7fae */ /* 0x0003e8000892187c */
[----:B------:R-:W3:Y:S01]  /*1c270*/  LDL.LU R191, [R1+0xe4] ;  /* 0x0000e40001bf7983 */ /* 0x000ee20000300800 */
[----:B------:R-:W-:-:S04]  /*1c280*/  ISETP.GT.AND P1, PT, R177, 0x54, PT ;  /* 0x00000054b100780c */ /* 0x000fc80003f24270 */
[----:B-1----:R-:W-:Y:S02]  /*1c290*/  SEL R190, RZ, 0x4, !P1 ;  /* 0x00000004ffbe7807 */ /* 0x002fe40004800000 */
[----:B------:R-:W-:Y:S02]  /*1c2a0*/  ISETP.GT.AND P1, PT, R177, 0x55, PT ;  /* 0x00000055b100780c */ /* 0x000fe40003f24270 */
[----:B------:R-:W-:-:S04]  /*1c2b0*/  SEL R190, R190, RZ, !P0 ;  /* 0x000000ffbebe7207 */ /* 0x000fc80004000000 */
[----:B------:R-:W-:Y:S02]  /*1c2c0*/  ISETP.NE.U32.AND P2, PT, R190, RZ, PT ;  /* 0x000000ffbe00720c */ /* 0x000fe40003f45070 */
[----:B------:R-:W-:Y:S02]  /*1c2d0*/  SEL R190, RZ, 0x4, !P1 ;  /* 0x00000004ffbe7807 */ /* 0x000fe40004800000 */
[-C--:B----4-:R-:W-:Y:S02]  /*1c2e0*/  IADD3 R223, P3, R223, R184.reuse, RZ ;  /* 0x000000b8dfdf7210 */ /* 0x090fe40007f7e0ff */
[----:B------:R-:W-:Y:S02]  /*1c2f0*/  SEL R190, R190, RZ, !P0 ;  /* 0x000000ffbebe7207 */ /* 0x000fe40004000000 */
[----:B------:R-:W-:Y:S02]  /*1c300*/  IADD3 R7, P4, R7, R184, RZ ;  /* 0x000000b807077210 */ /* 0x000fe40007f9e0ff */
[----:B------:R-:W-:Y:S01]  /*1c310*/  ISETP.NE.U32.AND P1, PT, R190, RZ, PT ;  /* 0x000000ffbe00720c */ /* 0x000fe20003f25070 */
[----:B------:R-:W-:Y:S01]  /*1c320*/  IMAD.MOV.U32 R190, RZ, RZ, R223 ;  /* 0x000000ffffbe7224 */ /* 0x000fe200078e00df */
[----:B------:R-:W-:Y:S01]  /*1c330*/  STL [R1+0xe8], R223 ;  /* 0x0000e8df01007387 */ /* 0x000fe20000100800 */
[----:B------:R-:W-:-:S02]  /*1c340*/  IMAD.X R182, R182, 0x1, R183, P4 ;  /* 0x00000001b6b67824 */ /* 0x000fc400020e06b7 */
[----:B---3--:R-:W-:-:S05]  /*1c350*/  IMAD.X R191, R191, 0x1, R183, P3 ;  /* 0x00000001bfbf7824 */ /* 0x008fca00018e06b7 */
[----:B------:R1:W-:Y:S04]  /*1c360*/  STL [R1+0xe4], R191 ;  /* 0x0000e4bf01007387 */ /* 0x0003e80000100800 */
[----:B------:R3:W-:Y:S02]  /*1c370*/  LDGSTS.E [R189+0x8000], desc[UR60][R190.64], P2 ;  /* 0x08000000bebd7fae */ /* 0x0007e4000912187c */
[----:B---3--:R-:W-:Y:S02]  /*1c380*/  IMAD.MOV.U32 R190, RZ, RZ, R7 ;  /* 0x000000ffffbe7224 */ /* 0x008fe400078e0007 */
        /* <DEDUP_REMOVED lines=8> */
[----:B------:R-:W-:Y:S01]  /*1c410*/  SEL R190, RZ, 0x4, !P1 ;  /* 0x00000004ffbe7807 */ /* 0x000fe20004800000 */
[--C-:B------:R-:W-:Y:S01]  /*1c420*/  IMAD.X R6, R6, 0x1, R183.reuse, P3 ;  /* 0x0000000106067824 */ /* 0x100fe200018e06b7 */
[----:B--2---:R-:W-:Y:S02]  /*1c430*/  IADD3 R0, P4, R0, R184, RZ ;  /* 0x000000b800007210 */ /* 0x004fe40007f9e0ff */
[----:B------:R-:W-:Y:S01]  /*1c440*/  SEL R190, R190, RZ, !P0 ;  /* 0x000000ffbebe7207 */ /* 0x000fe20004000000 */
[----:B------:R1:W-:Y:S01]  /*1c450*/  STL [R1+0xf0], R7 ;  /* 0x0000f00701007387 */ /* 0x0003e20000100800 */
[----:B------:R-:W-:Y:S02]  /*1c460*/  MOV R191, R6 ;  /* 0x0000000600bf7202 */ /* 0x000fe40000000f00 */
[----:B------:R-:W-:Y:S01]  /*1c470*/  ISETP.NE.U32.AND P1, PT, R190, RZ, PT ;  /* 0x000000ffbe00720c */ /* 0x000fe20003f25070 */
[----:B------:R2:W-:Y:S01]  /*1c480*/  STL [R1+0xec], R182 ;  /* 0x0000ecb601007387 */ /* 0x0005e20000100800 */
[----:B------:R-:W-:-:S02]  /*1c490*/  IMAD.X R4, R4, 0x1, R183, P4 ;  /* 0x0000000104047824 */ /* 0x000fc400020e06b7 */
        /* <DEDUP_REMOVED lines=46> */
[----:B------:R-:W-:-:S03]  /*1c780*/  IMAD.MOV.U32 R191, RZ, RZ, R6 ;  /* 0x000000ffffbf7224 */ /* 0x000fc600078e0006 */
[----:B------:R-:W-:Y:S01]  /*1c790*/  ISETP.NE.U32.AND P1, PT, R190, RZ, PT ;  /* 0x000000ffbe00720c */ /* 0x000fe20003f25070 */
[----:B------:R-:W-:Y:S02]  /*1c7a0*/  IMAD.MOV.U32 R190, RZ, RZ, R5 ;  /* 0x000000ffffbe7224 */ /* 0x000fe400078e0005 */
[----:B------:R-:W-:-:S03]  /*1c7b0*/  IMAD.X R4, R4, 0x1, R183, P4 ;  /* 0x0000000104047824 */ /* 0x000fc600020e06b7 */
[----:B------:R1:W-:Y:S02]  /*1c7c0*/  LDGSTS.E [R189+0xc008], desc[UR60][R190.64], P2 ;  /* 0x0c008000bebd7fae */ /* 0x0003e4000912187c */
[----:B-1----:R-:W-:Y:S01]  /*1c7d0*/  IMAD.MOV.U32 R190, RZ, RZ, R0 ;  /* 0x000000ffffbe7224 */ /* 0x002fe200078e0000 */
[----:B------:R-:W-:-:S05]  /*1c7e0*/  MOV R191, R4 ;  /* 0x0000000400bf7202 */ /* 0x000fca0000000f00 */
        /* <DEDUP_REMOVED lines=8> */
[----:B------:R-:W-:Y:S01]  /*1c870*/  ISETP.NE.U32.AND P1, PT, R189, RZ, PT ;  /* 0x000000ffbd00720c */ /* 0x000fe20003f25070 */
[----:B------:R-:W-:Y:S01]  /*1c880*/  IMAD.X R176, R176, 0x1, R183, P3 ;  /* 0x00000001b0b07824 */ /* 0x000fe200018e06b7 */
[----:B------:R-:W-:Y:S02]  /*1c890*/  LOP3.LUT R189, R3, 0x60, RZ, 0x3c, !PT ;  /* 0x0000006003bd7812 */ /* 0x000fe400078e3cff */
[----:B------:R-:W-:Y:S02]  /*1c8a0*/  IADD3 R192, P4, R192, R184, RZ ;  /* 0x000000b8c0c07210 */ /* 0x000fe40007f9e0ff */
[----:B------:R-:W-:Y:S01]  /*1c8b0*/  ISETP.NE.U32.AND P2, PT, R190, RZ, PT ;  /* 0x000000ffbe00720c */ /* 0x000fe20003f45070 */
[----:B------:R-:W-:Y:S02]  /*1c8c0*/  VIADD R189, R189, UR4 ;  /* 0x00000004bdbd7c36 */ /* 0x000fe40008000000 */
[----:B------:R-:W-:-:S02]  /*1c8d0*/  IMAD.MOV.U32 R190, RZ, RZ, R171 ;  /* 0x000000ffffbe7224 */ /* 0x000fc400078e00ab */
        /* <DEDUP_REMOVED lines=13> */
[----:B------:R-:W-:Y:S01]  /*1c9b0*/  IMAD.X R193, R193, 0x1, R183, P3 ;  /* 0x00000001c1c17824 */ /* 0x000fe200018e06b7 */
[----:B------:R-:W-:Y:S02]  /*1c9c0*/  IADD3 R196, P4, R196, R184, RZ ;  /* 0x000000b8c4c47210 */ /* 0x000fe40007f9e0ff */
[----:B------:R-:W-:Y:S01]  /*1c9d0*/  SEL R190, R190, RZ, !P0 ;  /* 0x000000ffbebe7207 */ /* 0x000fe20004000000 */
[----:B------:R-:W-:Y:S01]  /*1c9e0*/  STL [R1+0x1f0], R7 ;  /* 0x0001f00701007387 */ /* 0x000fe20000100800 */
[----:B------:R-:W-:Y:S02]  /*1c9f0*/  IMAD.MOV.U32 R191, RZ, RZ, R193 ;  /* 0x000000ffffbf7224 */ /* 0x000fe400078e00c1 */
[----:B------:R-:W-:Y:S01]  /*1ca00*/  ISETP.NE.U32.AND P1, PT, R190, RZ, PT ;  /* 0x000000ffbe00720c */ /* 0x000fe20003f25070 */
[----:B------:R1:W-:Y:S01]  /*1ca10*/  STL [R1+0x1ec], R182 ;  /* 0x0001ecb601007387 */ /* 0x0003e20000100800 */
[----:B------:R-:W-:-:S02]  /*1ca20*/  IMAD.MOV.U32 R190, RZ, RZ, R194 ;  /* 0x000000ffffbe7224 */ /* 0x000fc400078e00c2 */
        /* <DEDUP_REMOVED lines=9> */
[----:B--2---:R-:W-:Y:S01]  /*1cac0*/  IMAD.MOV.U32 R190, RZ, RZ, R196 ;  /* 0x000000ffffbe7224 */ /* 0x004fe200078e00c4 */
[----:B------:R-:W-:-:S02]  /*1cad0*/  MOV R191, R195 ;  /* 0x000000c300bf7202 */ /* 0x000fc40000000f00 */
[----:B------:R-:W2:Y:S04]  /*1cae0*/  LDL.LU R6, [R1+0x14] ;  /* 0x0000140001067983 */ /* 0x000ea80000300800 */
        /* <DEDUP_REMOVED lines=67> */
[----:B------:R-:W-:Y:S03]  /*1cf20*/  STL [R1+0x108], R223 ;  /* 0x000108df01007387 */ /* 0x000fe60000100800 */
[----:B--2---:R-:W-:Y:S01]  /*1cf30*/  IADD3.X R182, R182, R183, RZ, P4, !PT ;  /* 0x000000b7b6b67210 */ /* 0x004fe200027fe4ff */
        /* <DEDUP_REMOVED lines=54> */
[----:B--2---:R-:W-:Y:S01]  /*1d2a0*/  MOV R190, R7 ;  /* 0x0000000700be7202 */ /* 0x004fe20000000f00 */
[----:B-1----:R-:W-:-:S05]  /*1d2b0*/  IMAD.MOV.U32 R191, RZ, RZ, R182 ;  /* 0x000000ffffbf7224 */ /* 0x002fca00078e00b6 */
[----:B------:R1:W-:Y:S01]  /*1d2c0*/  LDGSTS.E [R189+0xc004], desc[UR60][R190.64], P1 ;  /* 0x0c004000bebd7fae */ /* 0x0003e2000892187c */
[----:B------:R-:W-:Y:S02]  /*1d2d0*/  ISETP.GT.AND P1, PT, R177, 0x7a, PT ;  /* 0x0000007ab100780c */ /* 0x000fe40003f24270 */
[-C--:B------:R-:W-:Y:S02]  /*1d2e0*/  IADD3 R5, P3, R5, R184.reuse, RZ ;  /* 0x000000b805057210 */ /* 0x080fe40007f7e0ff */
[----:B-1----:R-:W-:Y:S02]  /*1d2f0*/  SEL R190, RZ, 0x4, !P1 ;  /* 0x00000004ffbe7807 */ /* 0x002fe40004800000 */
[----:B------:R-:W-:Y:S02]  /*1d300*/  ISETP.GT.AND P1, PT, R177, 0x7b, PT ;  /* 0x0000007bb100780c */ /* 0x000fe40003f24270 */
[----:B------:R-:W-:Y:S02]  /*1d310*/  SEL R190, R190, RZ, !P0 ;  /* 0x000000ffbebe7207 */ /* 0x000fe40004000000 */
[----:B------:R-:W-:-:S02]  /*1d320*/  IADD3 R0, P4, R0, R184, RZ ;  /* 0x000000b800007210 */ /* 0x000fc40007f9e0ff */
[----:B------:R-:W-:Y:S02]  /*1d330*/  ISETP.NE.U32.AND P2, PT, R190, RZ, PT ;  /* 0x000000ffbe00720c */ /* 0x000fe40003f45070 */
[----:B------:R-:W-:Y:S01]  /*1d340*/  SEL R190, RZ, 0x4, !P1 ;  /* 0x00000004ffbe7807 */ /* 0x000fe20004800000 */
[--C-:B------:R-:W-:Y:S01]  /*1d350*/  IMAD.X R6, R6, 0x1, R183.reuse, P3 ;  /* 0x0000000106067824 */ /* 0x100fe200018e06b7 */
[----:B------:R-:W-:Y:S02]  /*1d360*/  STL [R1+0x210], R7 ;  /* 0x0002100701007387 */ /* 0x000fe40000100800 */
[----:B------:R-:W-:Y:S01]  /*1d370*/  SEL R190, R190, RZ, !P0 ;  /* 0x000000ffbebe7207 */ /* 0x000fe20004000000 */
[----:B------:R-:W-:Y:S01]  /*1d380*/  IMAD.X R4, R4, 0x1, R183, P4 ;  /* 0x0000000104047824 */ /* 0x000fe200020e06b7 */
[----:B------:R-:W-:Y:S01]  /*1d390*/  STL [R1+0x20c], R182 ;  /* 0x00020cb601007387 */ /* 0x000fe20000100800 */
[----:B------:R-:W-:Y:S01]  /*1d3a0*/  IMAD.MOV.U32 R191, RZ, RZ, R6 ;  /* 0x000000ffffbf7224 */ /* 0x000fe200078e0006 */
[----:B------:R-:W-:Y:S01]  /*1d3b0*/  ISETP.NE.U32.AND P1, PT, R190, RZ, PT ;  /* 0x000000ffbe00720c */ /* 0x000fe20003f25070 */
[----:B------:R-:W-:Y:S01]  /*1d3c0*/  IMAD.MOV.U32 R190, RZ, RZ, R5 ;  /* 0x000000ffffbe7224 */ /* 0x000fe200078e0005 */
[----:B------:R-:W-:Y:S04]  /*1d3d0*/  STL [R1+0x218], R5 ;  /* 0x0002180501007387 */ /* 0x000fe80000100800 */
[----:B------:R1:W-:Y:S04]  /*1d3e0*/  STL [R1+0x214], R6 ;  /* 0x0002140601007387 */ /* 0x0003e80000100800 */
[----:B------:R-:W-:Y:S04]  /*1d3f0*/  STL [R1+0x220], R0 ;  /* 0x0002200001007387 */ /* 0x000fe80000100800 */
[----:B------:R2:W-:Y:S04]  /*1d400*/  STL [R1+0x21c], R4 ;  /* 0x00021c0401007387 */ /* 0x0005e80000100800 */
[----:B-1----:R-:W3:Y:S04]  /*1d410*/  LDL.LU R6, [R1+0x24] ;  /* 0x0000240001067983 */ /* 0x002ee80000300800 */
[----:B------:R-:W4:Y:S04]  /*1d420*/  LDL.LU R5, [R1+0x28] ;  /* 0x0000280001057983 */ /* 0x000f280000300800 */
[----:B------:R1:W-:Y:S02]  /*1d430*/  LDGSTS.E [R189+0xc008], desc[UR60][R190.64], P2 ;  /* 0x0c008000bebd7fae */ /* 0x0003e4000912187c */
[----:B-1----:R-:W-:-:S02]  /*1d440*/  IMAD.MOV.U32 R191, RZ, RZ, R4 ;  /* 0x000000ffffbf7224 */ /* 0x002fc400078e0004 */
[----:B------:R-:W-:Y:S01]  /*1d450*/  IMAD.MOV.U32 R190, RZ, RZ, R0 ;  /* 0x000000ffffbe7224 */ /* 0x000fe200078e0000 */
[----:B--2---:R-:W2:Y:S04]  /*1d460*/  LDL.LU R4, [R1+0x2c] ;  /* 0x00002c0001047983 */ /* 0x004ea80000300800 */
[----:B------:R-:W2:Y:S04]  /*1d470*/  LDL.LU R0, [R1+0x30] ;  /* 0x0000300001007983 */ /* 0x000ea80000300800 */
[----:B------:R1:W-:Y:S01]  /*1d480*/  LDGSTS.E [R189+0xc00c], desc[UR60][R190.64], P1 ;  /* 0x0c00c000bebd7fae */ /* 0x0003e2000892187c */
[----:B------:R-:W-:-:S02]  /*1d490*/  ISETP.GT.AND P1, PT, R177, 0x1c, PT ;  /* 0x0000001cb100780c */ /* 0x000fc40003f24270 */
[----:B------:R-:W-:Y:S02]  /*1d4a0*/  ISETP.GT.AND P2, PT, R177, 0x1d, PT ;  /* 0x0000001db100780c */ /* 0x000fe40003f44270 */
[----:B------:R-:W-:Y:S02]  /*1d4b0*/  IADD3 R198, P3, R198, R184, RZ ;  /* 0x000000b8c6c67210 */ /* 0x000fe40007f7e0ff */
[----:B-1----:R-:W-:Y:S02]  /*1d4c0*/  SEL R189, RZ, 0x4, !P1 ;  /* 0x00000004ffbd7807 */ /* 0x002fe40004800000 */
[----:B------:R-:W-:Y:S02]  /*1d4d0*/  SEL R190, RZ, 0x4, !P2 ;  /* 0x00000004ffbe7807 */ /* 0x000fe40005000000 */
[----:B------:R-:W-:Y:S02]  /*1d4e0*/  SEL R189, R189, RZ, !P0 ;  /* 0x000000ffbdbd7207 */ /* 0x000fe40004000000 */
[----:B------:R-:W-:-:S02]  /*1d4f0*/  SEL R190, R190, RZ, !P0 ;  /* 0x000000ffbebe7207 */ /* 0x000fc40004000000 */
[----:B------:R-:W-:Y:S01]  /*1d500*/  ISETP.NE.U32.AND P1, PT, R189, RZ, PT ;  /* 0x000000ffbd00720c */ /* 0x000fe20003f25070 */
[----:B------:R-:W-:Y:S01]  /*1d510*/  IMAD.X R197, R197, 0x1, R183, P3 ;  /* 0x00000001c5c57824 */ /* 0x000fe200018e06b7 */
[----:B------:R-:W-:Y:S02]  /*1d520*/  LOP3.LUT R189, R3, 0x70, RZ, 0x3c, !PT ;  /* 0x0000007003bd7812 */ /* 0x000fe400078e3cff */
[----:B------:R-:W-:Y:S02]  /*1d530*/  IADD3 R200, P4, R200, R184, RZ ;  /* 0x000000b8c8c87210 */ /* 0x000fe40007f9e0ff */
[----:B------:R-:W-:Y:S01]  /*1d540*/  ISETP.NE.U32.AND P2, PT, R190, RZ, PT ;  /* 0x000000ffbe00720c */ /* 0x000fe20003f45070 */
[----:B------:R-:W-:Y:S02]  /*1d550*/  VIADD R189, R189, UR4 ;  /* 0x00000004bdbd7c36 */ /* 0x000fe40008000000 */
[----:B------:R-:W-:Y:S02]  /*1d560*/  IMAD.MOV.U32 R190, RZ, RZ, R198 ;  /* 0x000000ffffbe7224 */ /* 0x000fe400078e00c6 */
[----:B------:R-:W-:-:S02]  /*1d570*/  IMAD.MOV.U32 R191, RZ, RZ, R197 ;  /* 0x000000ffffbf7224 */ /* 0x000fc400078e00c5 */
[----:B------:R-:W-:-:S03]  /*1d580*/  IMAD.X R199, R199, 0x1, R183, P4 ;  /* 0x00000001c7c77824 */ /* 0x000fc600020e06b7 */
[----:B------:R1:W-:Y:S01]  /*1d590*/  LDGSTS.E [R189], desc[UR60][R190.64], P1 ;  /* 0x00000000bebd7fae */ /* 0x0003e2000892187c */
[----:B------:R-:W-:Y:S02]  /*1d5a0*/  ISETP.GT.AND P1, PT, R177, 0x1e, PT ;  /* 0x0000001eb100780c */ /* 0x000fe40003f24270 */
[----:B-1----:R-:W-:Y:S01]  /*1d5b0*/  MOV R190, R200 ;  /* 0x000000c800be7202 */ /* 0x002fe20000000f00 */
        /* <DEDUP_REMOVED lines=28> */
[----:B---3--:R-:W-:Y:S01]  /*1d780*/  IMAD.X R6, R6, 0x1, R183, P3 ;  /* 0x0000000106067824 */ /* 0x008fe200018e06b7 */
[----:B------:R-:W-:Y:S01]  /*1d790*/  STL [R1+0x28], R5 ;  /* 0x0000280501007387 */ /* 0x000fe20000100800 */
[----:B------:R-:W-:Y:S02]  /*1d7a0*/  IMAD.MOV.U32 R190, RZ, RZ, R5 ;  /* 0x000000ffffbe7224 */ /* 0x000fe400078e0005 */
[----:B------:R-:W-:Y:S01]  /*1d7b0*/  IMAD.MOV.U32 R191, RZ, RZ, R6 ;  /* 0x000000ffffbf7224 */ /* 0x000fe200078e0006 */
[----:B------:R1:W-:Y:S04]  /*1d7c0*/  STL [R1+0x24], R6 ;  /* 0x0000240601007387 */ /* 0x0003e80000100800 */
[----:B------:R3:W-:Y:S01]  /*1d7d0*/  LDGSTS.E [R189+0x4000], desc[UR60][R190.64], P2 ;  /* 0x04000000bebd7fae */ /* 0x0007e2000912187c */
[----:B--2---:R-:W-:-:S05]  /*1d7e0*/  IADD3 R0, P4, R0, R184, RZ ;  /* 0x000000b800007210 */ /* 0x004fca0007f9e0ff */
[----:B------:R-:W-:Y:S01]  /*1d7f0*/  IMAD.X R4, R4, 0x1, R183, P4 ;  /* 0x0000000104047824 */ /* 0x000fe200020e06b7 */
[----:B------:R-:W-:Y:S01]  /*1d800*/  STL [R1+0x30], R0 ;  /* 0x0000300001007387 */ /* 0x000fe20000100800 */
[----:B---3--:R-:W-:-:S03]  /*1d810*/  IMAD.MOV.U32 R190, RZ, RZ, R0 ;  /* 0x000000ffffbe7224 */ /* 0x008fc600078e0000 */
[----:B------:R-:W2:Y:S01]  /*1d820*/  LDL.LU R223, [R1+0x38] ;  /* 0x0000380001df7983 */ /* 0x000ea20000300800 */
[----:B------:R-:W-:-:S03]  /*1d830*/  MOV R191, R4 ;  /* 0x0000000400bf7202 */ /* 0x000fc60000000f00 */
[----:B------:R3:W-:Y:S04]  /*1d840*/  STL [R1+0x2c], R4 ;  /* 0x00002c0401007387 */ /* 0x0007e80000100800 */
[----:B------:R-:W4:Y:S04]  /*1d850*/  LDL.LU R7, [R1+0x40] ;  /* 0x0000400001077983 */ /* 0x000f280000300800 */
[----:B------:R-:W4:Y:S04]  /*1d860*/  LDL.LU R182, [R1+0x3c] ;  /* 0x00003c0001b67983 */ /* 0x000f280000300800 */
[----:B-1----:R-:W4:Y:S04]  /*1d870*/  LDL.LU R6, [R1+0x124] ;  /* 0x0001240001067983 */ /* 0x002f280000300800 */
[----:B------:R-:W4:Y:S04]  /*1d880*/  LDL.LU R5, [R1+0x128] ;  /* 0x0001280001057983 */ /* 0x000f280000300800 */
[----:B---3--:R-:W3:Y:S04]  /*1d890*/  LDL.LU R4, [R1+0x12c] ;  /* 0x00012c0001047983 */ /* 0x008ee80000300800 */
        /* <DEDUP_REMOVED lines=15> */
[--C-:B------:R-:W-:Y:S02]  /*1d990*/  IMAD.X R182, R182, 0x1, R183.reuse, P4 ;  /* 0x00000001b6b67824 */ /* 0x100fe400020e06b7 */
        /* <DEDUP_REMOVED lines=75> */
[----:B------:R-:W-:-:S03]  /*1de50*/  ISETP.GT.AND P1, PT, R177, 0x7e, PT ;  /* 0x0000007eb100780c */ /* 0x000fc60003f24270 */
[----:B------:R-:W-:Y:S04]  /*1de60*/  STL [R1+0x140], R7 ;  /* 0x0001400701007387 */ /* 0x000fe80000100800 */
[----:B------:R-:W-:Y:S01]  /*1de70*/  STL [R1+0x13c], R182 ;  /* 0x00013cb601007387 */ /* 0x000fe20000100800 */
[----:B-1----:R-:W-:-:S03]  /*1de80*/  SEL R190, RZ, 0x4, !P1 ;  /* 0x00000004ffbe7807 */ /* 0x002fc60004800000 */
[----:B------:R1:W-:Y:S01]  /*1de90*/  STL [R1+0x228], R4 ;  /* 0x0002280401007387 */ /* 0x0003e20000100800 */
[----:B------:R-:W-:Y:S02]  /*1dea0*/  ISETP.GT.AND P1, PT, R177, 0x7f, PT ;  /* 0x0000007fb100780c */ /* 0x000fe40003f24270 */
[----:B------:R-:W-:Y:S01]  /*1deb0*/  SEL R190, R190, RZ, !P0 ;  /* 0x000000ffbebe7207 */ /* 0x000fe20004000000 */
[----:B------:R-:W-:Y:S04]  /*1dec0*/  STL [R1+0x224], R6 ;  /* 0x0002240601007387 */ /* 0x000fe80000100800 */
[----:B------:R-:W-:Y:S01]  /*1ded0*/  STL [R1+0x230], R0 ;  /* 0x0002300001007387 */ /* 0x000fe20000100800 */
[----:B------:R-:W-:-:S03]  /*1dee0*/  ISETP.NE.U32.AND P2, PT, R190, RZ, PT ;  /* 0x000000ffbe00720c */ /* 0x000fc60003f45070 */
[----:B-1----:R-:W2:Y:S01]  /*1def0*/  LDL.LU R4, [R1+0x240] ;  /* 0x0002400001047983 */ /* 0x002ea20000300800 */
[----:B------:R-:W-:-:S03]  /*1df00*/  SEL R190, RZ, 0x4, !P1 ;  /* 0x00000004ffbe7807 */ /* 0x000fc60004800000 */
[----:B------:R1:W-:Y:S04]  /*1df10*/  STL [R1+0x22c], R5 ;  /* 0x00022c0501007387 */ /* 0x0003e80000100800 */
[----:B------:R-:W3:Y:S01]  /*1df20*/  LDL.LU R7, [R1+0x23c] ;  /* 0x00023c0001077983 */ /* 0x000ee20000300800 */
[----:B------:R-:W-:-:S03]  /*1df30*/  SEL R190, R190, RZ, !P0 ;  /* 0x000000ffbebe7207 */ /* 0x000fc60004000000 */
[----:B------:R-:W4:Y:S04]  /*1df40*/  LDL.LU R182, [R1+0x244] ;  /* 0x0002440001b67983 */ /* 0x000f280000300800 */
[----:B-1----:R-:W4:Y:S04]  /*1df50*/  LDL.LU R5, [R1+0x248] ;  /* 0x0002480001057983 */ /* 0x002f280000300800 */
[----:B------:R-:W4:Y:S04]  /*1df60*/  LDL.LU R223, [R1+0x284] ;  /* 0x0002840001df7983 */ /* 0x000f280000300800 */
[----:B------:R-:W4:Y:S04]  /*1df70*/  LDL.LU R6, [R1+0x288] ;  /* 0x0002880001067983 */ /* 0x000f280000300800 */
[----:B------:R-:W4:Y:S01]  /*1df80*/  LDL.LU R191, [R1+0x238] ;  /* 0x0002380001bf7983 */ /* 0x000f220000300800 */
[----:B------:R-:W-:-:S03]  /*1df90*/  ISETP.NE.U32.AND P1, PT, R190, RZ, PT ;  /* 0x000000ffbe00720c */ /* 0x000fc60003f25070 */
[----:B------:R-:W4:Y:S01]  /*1dfa0*/  LDL.LU R190, [R1+0x234] ;  /* 0x0002340001be7983 */ /* 0x000f220000300800 */
[----:B------:R-:W1:Y:S02]  /*1dfb0*/  S2R R0, SR_TID.X ;  /* 0x0000000000007919 */ /* 0x000e640000002100 */
[----:B-1----:R-:W-:Y:S02]  /*1dfc0*/  LOP3.LUT R0, R0, 0x7f, RZ, 0xc0, !PT ;  /* 0x0000007f00007812 */ /* 0x002fe400078ec0ff */
[----:B--2---:R-:W-:-:S05]  /*1dfd0*/  IADD3 R4, P4, R4, R184, RZ ;  /* 0x000000b804047210 */ /* 0x004fca0007f9e0ff */
[----:B---3--:R-:W-:Y:S01]  /*1dfe0*/  IMAD.X R7, R7, 0x1, R183, P4 ;  /* 0x0000000107077824 */ /* 0x008fe200020e06b7 */
[----:B----4-:R-:W-:-:S05]  /*1dff0*/  IADD3 R191, P3, R191, R184, RZ ;  /* 0x000000b8bfbf7210 */ /* 0x010fca0007f7e0ff */
[----:B------:R-:W-:Y:S01]  /*1e000*/  IMAD.X R190, R190, 0x1, R183, P3 ;  /* 0x00000001bebe7824 */ /* 0x000fe200018e06b7 */
[----:B------:R1:W-:Y:S04]  /*1e010*/  STL [R1+0x238], R191 ;  /* 0x000238bf01007387 */ /* 0x0003e80000100800 */
[----:B------:R2:W-:Y:S01]  /*1e020*/  STL [R1+0x234], R190 ;  /* 0x000234be01007387 */ /* 0x0005e20000100800 */
[----:B-1----:R-:W-:-:S04]  /*1e030*/  LOP3.LUT R191, R191, R190, RZ, 0x3c, !PT ;  /* 0x000000bebfbf7212 */ /* 0x002fc800078e3cff */
[----:B--2---:R-:W-:-:S04]  /*1e040*/  LOP3.LUT R190, R191, R190, RZ, 0x3c, !PT ;  /* 0x000000bebfbe7212 */ /* 0x004fc800078e3cff */
[----:B------:R-:W-:-:S05]  /*1e050*/  LOP3.LUT R191, R191, R190, RZ, 0x3c, !PT ;  /* 0x000000bebfbf7212 */ /* 0x000fca00078e3cff */
[----:B------:R1:W-:Y:S04]  /*1e060*/  LDGSTS.E [R189+0xc008], desc[UR60][R190.64], P2 ;  /* 0x0c008000bebd7fae */ /* 0x0003e8000912187c */
[----:B------:R-:W-:Y:S01]  /*1e070*/  STL [R1+0x240], R4 ;  /* 0x0002400401007387 */ /* 0x000fe20000100800 */
[----:B-1----:R-:W-:Y:S01]  /*1e080*/  IMAD.MOV.U32 R190, RZ, RZ, R4 ;  /* 0x000000ffffbe7224 */ /* 0x002fe200078e0004 */
[----:B------:R-:W-:Y:S02]  /*1e090*/  MOV R191, R7 ;  /* 0x0000000700bf7202 */ /* 0x000fe40000000f00 */
[----:B------:R1:W-:Y:S04]  /*1e0a0*/  STL [R1+0x23c], R7 ;  /* 0x00023c0701007387 */ /* 0x0003e80000100800 */
[----:B------:R2:W-:Y:S01]  /*1e0b0*/  LDGSTS.E [R189+0xc00c], desc[UR60][R190.64], P1 ;  /* 0x0c00c000bebd7fae */ /* 0x0005e2000892187c */
[----:B------:R-:W-:-:S02]  /*1e0c0*/  ISETP.GE.AND P1, PT, R0, R177, PT ;  /* 0x000000b10000720c */ /* 0x000fc40003f26270 */
[----:B------:R-:W-:Y:S01]  /*1e0d0*/  IADD3 R6, P2, R6, R186, RZ ;  /* 0x000000ba06067210 */ /* 0x000fe20007f5e0ff */
[----:B------:R-:W0:Y:S04]  /*1e0e0*/  LDGDEPBAR ;  /* 0x00000000000079af */ /* 0x000e280000000000 */
[----:B-1----:R-:W3:Y:S04]  /*1e0f0*/  LDL.LU R7, [R1+0x2c4] ;  /* 0x0002c40001077983 */ /* 0x002ee80000300800 */
[----:B------:R-:W4:Y:S04]  /*1e100*/  LDL.LU R0, [R1+0x2c8] ;  /* 0x0002c80001007983 */ /* 0x000f280000300800 */
[----:B------:R-:W3:Y:S04]  /*1e110*/  LDL.LU R189, [R1+0x304] ;  /* 0x0003040001bd7983 */ /* 0x000ee80000300800 */
[----:B------:R-:W3:Y:S01]  /*1e120*/  LDL.LU R4, [R1+0x308] ;  /* 0x0003080001047983 */ /* 0x000ee20000300800 */
[----:B------:R-:W-:-:S02]  /*1e130*/  SEL R177, RZ, 0x4, P1 ;  /* 0x00000004ffb17807 */ /* 0x000fc40000800000 */
[----:B------:R-:W-:Y:S02]  /*1e140*/  IADD3 R5, P1, R5, R186, RZ ;  /* 0x000000ba05057210 */ /* 0x000fe40007f3e0ff */
[----:B------:R-:W-:-:S04]  /*1e150*/  SEL R177, R177, RZ, !P0 ;  /* 0x000000ffb1b17207 */ /* 0x000fc80004000000 */
[----:B------:R-:W-:Y:S01]  /*1e160*/  ISETP.NE.U32.AND P0, PT, R177, RZ, PT ;  /* 0x000000ffb100720c */ /* 0x000fe20003f05070 */
[--C-:B------:R-:W-:Y:S02]  /*1e170*/  IMAD.X R182, R182, 0x1, R185.reuse, P1 ;  /* 0x00000001b6b67824 */ /* 0x100fe400008e06b9 */
[----:B------:R-:W-:Y:S01]  /*1e180*/  IMAD.X R223, R223, 0x1, R185, P2 ;  /* 0x00000001dfdf7824 */ /* 0x000fe200010e06b9 */
[----:B------:R1:W-:Y:S01]  /*1e190*/  STL [R1+0x248], R5 ;  /* 0x0002480501007387 */ /* 0x0003e20000100800 */
[----:B------:R-:W-:Y:S02]  /*1e1a0*/  VIADD R177, R2, UR4 ;  /* 0x0000000402b17c36 */ /* 0x000fe40008000000 */
[----:B--2---:R-:W-:Y:S01]  /*1e1b0*/  IMAD.MOV.U32 R190, RZ, RZ, R5 ;  /* 0x000000ffffbe7224 */ /* 0x004fe200078e0005 */
[----:B------:R2:W-:Y:S01]  /*1e1c0*/  STL [R1+0x244], R182 ;  /* 0x000244b601007387 */ /* 0x0005e20000100800 */
[----:B------:R-:W-:-:S03]  /*1e1d0*/  IMAD.MOV.U32 R191, RZ, RZ, R182 ;  /* 0x000000ffffbf7224 */ /* 0x000fc600078e00b6 */
[----:B------:R2:W-:Y:S04]  /*1e1e0*/  STL [R1+0x288], R6 ;  /* 0x0002880601007387 */ /* 0x0005e80000100800 */
[----:B------:R2:W-:Y:S04]  /*1e1f0*/  STL [R1+0x284], R223 ;  /* 0x000284df01007387 */ /* 0x0005e80000100800 */
[----:B-1----:R-:W3:Y:S04]  /*1e200*/  LDL.LU R5, [R1+0x348] ;  /* 0x0003480001057983 */ /* 0x002ee80000300800 */
[----:B------:R1:W-:Y:S04]  /*1e210*/  LDGSTS.E [R177+0x30000], desc[UR60][R190.64], P0 ;  /* 0x30000000beb17fae */ /* 0x0003e8000812187c */
[----:B--2---:R-:W2:Y:S01]  /*1e220*/  LDL.LU R182, [R1+0x388] ;  /* 0x0003880001b67983 */ /* 0x004ea20000300800 */
[----:B-1----:R-:W-:-:S02]  /*1e230*/  IMAD.MOV.U32 R190, RZ, RZ, R6 ;  /* 0x000000ffffbe7224 */ /* 0x002fc400078e0006 */
[----:B------:R-:W-:Y:S01]  /*1e240*/  IMAD.MOV.U32 R191, RZ, RZ, R223 ;  /* 0x000000ffffbf7224 */ /* 0x000fe200078e00df */
[----:B------:R-:W2:Y:S04]  /*1e250*/  LDL.LU R6, [R1+0x344] ;  /* 0x0003440001067983 */ /* 0x000ea80000300800 */
[----:B------:R-:W2:Y:S04]  /*1e260*/  LDL.LU R223, [R1+0x384] ;  /* 0x0003840001df7983 */ /* 0x000ea80000300800 */
[----:B------:R1:W-:Y:S01]  /*1e270*/  LDGSTS.E [R177+0x30400], desc[UR60][R190.64], P0 ;  /* 0x30400000beb17fae */ /* 0x0003e2000812187c */
[----:B----4-:R-:W-:-:S05]  /*1e280*/  IADD3 R0, P1, R0, R186, RZ ;  /* 0x000000ba00007210 */ /* 0x010fca0007f3e0ff */
[----:B---3--:R-:W-:Y:S01]  /*1e290*/  IMAD.X R7, R7, 0x1, R185, P1 ;  /* 0x0000000107077824 */ /* 0x008fe200008e06b9 */
[----:B------:R-:W-:Y:S01]  /*1e2a0*/  IADD3 R4, P2, R4, R186, RZ ;  /* 0x000000ba04047210 */ /* 0x000fe20007f5e0ff */
[----:B------:R3:W-:Y:S01]  /*1e2b0*/  STL [R1+0x2c8], R0 ;  /* 0x0002c80001007387 */ /* 0x0007e20000100800 */
[----:B-1----:R-:W-:Y:S02]  /*1e2c0*/  IMAD.MOV.U32 R190, RZ, RZ, R0 ;  /* 0x000000ffffbe7224 */ /* 0x002fe400078e0000 */
[----:B------:R-:W-:Y:S01]  /*1e2d0*/  IMAD.MOV.U32 R191, RZ, RZ, R7 ;  /* 0x000000ffffbf7224 */ /* 0x000fe200078e0007 */
[----:B------:R1:W-:Y:S01]  /*1e2e0*/  STL [R1+0x2c4], R7 ;  /* 0x0002c40701007387 */ /* 0x0003e20000100800 */
[----:B------:R-:W-:-:S03]  /*1e2f0*/  IMAD.X R189, R189, 0x1, R185, P2 ;  /* 0x00000001bdbd7824 */ /* 0x000fc600010e06b9 */
[----:B------:R4:W-:Y:S04]  /*1e300*/  STL [R1+0x308], R4 ;  /* 0x0003080401007387 */ /* 0x0009e80000100800 */
[----:B---3--:R-:W3:Y:S04]  /*1e310*/  LDL.LU R0, [R1+0x3c8] ;  /* 0x0003c80001007983 */ /* 0x008ee80000300800 */
[----:B------:R4:W-:Y:S04]  /*1e320*/  STL [R1+0x304], R189 ;  /* 0x000304bd01007387 */ /* 0x0009e80000100800 */
[----:B------:R4:W-:Y:S04]  /*1e330*/  LDGSTS.E [R177+0x30800], desc[UR60][R190.64], P0 ;  /* 0x30800000beb17fae */ /* 0x0009e8000812187c */
[----:B-1----:R-:W3:Y:S01]  /*1e340*/  LDL.LU R7, [R1+0x408] ;  /* 0x0004080001077983 */ /* 0x002ee20000300800 */
[----:B----4-:R-:W-:-:S03]  /*1e350*/  IMAD.MOV.U32 R190, RZ, RZ, R4 ;  /* 0x000000ffffbe7224 */ /* 0x010fc600078e0004 */
[----:B------:R-:W4:Y:S01]  /*1e360*/  LDL.LU R4, [R1+0x3c4] ;  /* 0x0003c40001047983 */ /* 0x000f220000300800 */
[----:B------:R-:W-:-:S03]  /*1e370*/  MOV R191, R189 ;  /* 0x000000bd00bf7202 */ /* 0x000fc60000000f00 */
[----:B------:R-:W4:Y:S01]  /*1e380*/  LDL.LU R189, [R1+0x404] ;  /* 0x0004040001bd7983 */ /* 0x000f220000300800 */
[-C--:B------:R-:W-:Y:S02]  /*1e390*/  IADD3 R5, P1, R5, R186.reuse, RZ ;  /* 0x000000ba05057210 */ /* 0x080fe40007f3e0ff */
[----:B--2---:R-:W-:Y:S01]  /*1e3a0*/  IADD3 R182, P2, R182, R186, RZ ;  /* 0x000000bab6b67210 */ /* 0x004fe20007f5e0ff */
[----:B------:R1:W-:Y:S02]  /*1e3b0*/  LDGSTS.E [R177+0x30c00], desc[UR60][R190.64], P0 ;  /* 0x30c00000beb17fae */ /* 0x0003e4000812187c */
[--C-:B------:R-:W-:Y:S02]  /*1e3c0*/  IMAD.X R6, R6, 0x1, R185.reuse, P1 ;  /* 0x0000000106067824 */ /* 0x100fe400008e06b9 */
[----:B------:R2:W-:Y:S01]  /*1e3d0*/  STL [R1+0x348], R5 ;  /* 0x0003480501007387 */ /* 0x0005e20000100800 */
[----:B------:R-:W-:-:S03]  /*1e3e0*/  IMAD.X R223, R223, 0x1, R185, P2 ;  /* 0x00000001dfdf7824 */ /* 0x000fc600010e06b9 */
[----:B------:R2:W-:Y:S01]  /*1e3f0*/  STL [R1+0x344], R6 ;  /* 0x0003440601007387 */ /* 0x0005e20000100800 */
[----:B-1----:R-:W-:Y:S02]  /*1e400*/  IMAD.MOV.U32 R190, RZ, RZ, R5 ;  /* 0x000000ffffbe7224 */ /* 0x002fe400078e0005 */
[----:B------:R-:W-:Y:S01]  /*1e410*/  IMAD.MOV.U32 R191, RZ, RZ, R6 ;  /* 0x000000ffffbf7224 */ /* 0x000fe200078e0006 */
[----:B------:R1:W-:Y:S04]  /*1e420*/  STL [R1+0x388], R182 ;  /* 0x000388b601007387 */ /* 0x0003e80000100800 */
[----:B--2---:R-:W2:Y:S04]  /*1e430*/  LDL.LU R5, [R1+0x448] ;  /* 0x0004480001057983 */ /* 0x004ea80000300800 */
[----:B------:R1:W-:Y:S04]  /*1e440*/  STL [R1+0x384], R223 ;  /* 0x000384df01007387 */ /* 0x0003e80000100800 */
[----:B------:R1:W-:Y:S04]  /*1e450*/  LDGSTS.E [R177+0x31000], desc[UR60][R190.64], P0 ;  /* 0x31000000beb17fae */ /* 0x0003e8000812187c */
[----:B------:R-:W2:Y:S01]  /*1e460*/  LDL.LU R6, [R1+0x488] ;  /* 0x0004880001067983 */ /* 0x000ea20000300800 */
[----:B-1----:R-:W-:-:S02]  /*1e470*/  IMAD.MOV.U32 R190, RZ, RZ, R182 ;  /* 0x000000ffffbe7224 */ /* 0x002fc400078e00b6 */
[----:B------:R-:W-:Y:S01]  /*1e480*/  IMAD.MOV.U32 R191, RZ, RZ, R223 ;  /* 0x000000ffffbf7224 */ /* 0x000fe200078e00df */
[----:B------:R-:W2:Y:S04]  /*1e490*/  LDL.LU R182, [R1+0x444] ;  /* 0x0004440001b67983 */ /* 0x000ea80000300800 */
[----:B------:R-:W2:Y:S04]  /*1e4a0*/  LDL.LU R223, [R1+0x484] ;  /* 0x0004840001df7983 */ /* 0x000ea80000300800 */
[----:B------:R1:W-:Y:S01]  /*1e4b0*/  LDGSTS.E [R177+0x31400], desc[UR60][R190.64], P0 ;  /* 0x31400000beb17fae */ /* 0x0003e2000812187c */
[----:B---3--:R-:W-:-:S05]  /*1e4c0*/  IADD3 R0, P1, R0, R186, RZ ;  /* 0x000000ba00007210 */ /* 0x008fca0007f3e0ff */
[----:B------:R3:W-:Y:S01]  /*1e4d0*/  STL [R1+0x3c8], R0 ;  /* 0x0003c80001007387 */ /* 0x0007e20000100800 */
[----:B-1----:R-:W-:Y:S01]  /*1e4e0*/  IMAD.MOV.U32 R190, RZ, RZ, R0 ;  /* 0x000000ffffbe7224 */ /* 0x002fe200078e0000 */
[----:B------:R-:W-:Y:S01]  /*1e4f0*/  IADD3 R7, P2, R7, R186, RZ ;  /* 0x000000ba07077210 */ /* 0x000fe20007f5e0ff */
[----:B----4-:R-:W-:-:S04]  /*1e500*/  IMAD.X R4, R4, 0x1, R185, P1 ;  /* 0x0000000104047824 */ /* 0x010fc800008e06b9 */
[----:B------:R-:W-:Y:S01]  /*1e510*/  IMAD.X R189, R189, 0x1, R185, P2 ;  /* 0x00000001bdbd7824 */ /* 0x000fe200010e06b9 */
[----:B------:R1:W-:Y:S01]  /*1e520*/  STL [R1+0x3c4], R4 ;  /* 0x0003c40401007387 */ /* 0x0003e20000100800 */
[----:B------:R-:W-:-:S03]  /*1e530*/  IMAD.MOV.U32 R191, RZ, RZ, R4 ;  /* 0x000000ffffbf7224 */ /* 0x000fc600078e0004 */
[----:B------:R4:W-:Y:S04]  /*1e540*/  STL [R1+0x408], R7 ;  /* 0x0004080701007387 */ /* 0x0009e80000100800 */
[----:B---3--:R-:W3:Y:S04]  /*1e550*/  LDL.LU R0, [R1+0x4c8] ;  /* 0x0004c80001007983 */ /* 0x008ee80000300800 */
[----:B------:R4:W-:Y:S04]  /*1e560*/  STL [R1+0x404], R189 ;  /* 0x000404bd01007387 */ /* 0x0009e80000100800 */
[----:B------:R4:W-:Y:S04]  /*1e570*/  LDGSTS.E [R177+0x31800], desc[UR60][R190.64], P0 ;  /* 0x31800000beb17fae */ /* 0x0009e8000812187c */
[----:B-1----:R-:W3:Y:S01]  /*1e580*/  LDL.LU R4, [R1+0x508] ;  /* 0x0005080001047983 */ /* 0x002ee20000300800 */
[----:B----4-:R-:W-:-:S03]  /*1e590*/  IMAD.MOV.U32 R190, RZ, RZ, R7 ;  /* 0x000000ffffbe7224 */ /* 0x010fc600078e0007 */
[----:B------:R-:W4:Y:S01]  /*1e5a0*/  LDL.LU R7, [R1+0x4c4] ;  /* 0x0004c40001077983 */ /* 0x000f220000300800 */
[----:B------:R-:W-:-:S03]  /*1e5b0*/  IMAD.MOV.U32 R191, RZ, RZ, R189 ;  /* 0x000000ffffbf7224 */ /* 0x000fc600078e00bd */
[----:B------:R-:W4:Y:S01]  /*1e5c0*/  LDL.LU R189, [R1+0x504] ;  /* 0x0005040001bd7983 */ /* 0x000f220000300800 */
[-C--:B--2---:R-:W-:Y:S02]  /*1e5d0*/  IADD3 R5, P1, R5, R186.reuse, RZ ;  /* 0x000000ba05057210 */ /* 0x084fe40007f3e0ff */
[----:B------:R-:W-:Y:S01]  /*1e5e0*/  IADD3 R6, P2, R6, R186, RZ ;  /* 0x000000ba06067210 */ /* 0x000fe20007f5e0ff */
[----:B------:R1:W-:Y:S01]  /*1e5f0*/  LDGSTS.E [R177+0x31c00], desc[UR60][R190.64], P0 ;  /* 0x31c00000beb17fae */ /* 0x0003e2000812187c */
[----:B------:R-:W-:-:S03]  /*1e600*/  IADD3.X R182, R182, R185, RZ, P1, !PT ;  /* 0x000000b9b6b67210 */ /* 0x000fc60000ffe4ff */
        /* <DEDUP_REMOVED lines=16> */
[----:B------:R-:W-:Y:S01]  /*1e710*/  STL [R1+0x4c8], R0 ;  /* 0x0004c80001007387 */ /* 0x000fe20000100800 */
[----:B-1----:R-:W-:Y:S01]  /*1e720*/  IMAD.MOV.U32 R190, RZ, RZ, R0 ;  /* 0x000000ffffbe7224 */ /* 0x002fe200078e0000 */
[----:B------:R-:W-:Y:S01]  /*1e730*/  IADD3 R4, P2, R4, R186, RZ ;  /* 0x000000ba04047210 */ /* 0x000fe20007f5e0ff */
[----:B----4-:R-:W-:-:S04]  /*1e740*/  IMAD.X R7, R7, 0x1, R185, P1 ;  /* 0x0000000107077824 */ /* 0x010fc800008e06b9 */
[----:B------:R-:W-:Y:S01]  /*1e750*/  IMAD.X R189, R189, 0x1, R185, P2 ;  /* 0x00000001bdbd7824 */ /* 0x000fe200010e06b9 */
[----:B------:R1:W-:Y:S01]  /*1e760*/  STL [R1+0x4c4], R7 ;  /* 0x0004c40701007387 */ /* 0x0003e20000100800 */
[----:B------:R-:W-:-:S03]  /*1e770*/  IMAD.MOV.U32 R191, RZ, RZ, R7 ;  /* 0x000000ffffbf7224 */ /* 0x000fc600078e0007 */
[----:B------:R-:W-:Y:S04]  /*1e780*/  STL [R1+0x508], R4 ;  /* 0x0005080401007387 */ /* 0x000fe80000100800 */
[----:B------:R3:W-:Y:S04]  /*1e790*/  LDGSTS.E [R177+0x32800], desc[UR60][R190.64], P0 ;  /* 0x32800000beb17fae */ /* 0x0007e8000812187c */
[----:B-1----:R-:W4:Y:S04]  /*1e7a0*/  LDL.LU R7, [R1+0x5c8] ;  /* 0x0005c80001077983 */ /* 0x002f280000300800 */
[----:B------:R1:W-:Y:S04]  /*1e7b0*/  STL [R1+0x504], R189 ;  /* 0x000504bd01007387 */ /* 0x0003e80000100800 */
[----:B------:R-:W4:Y:S01]  /*1e7c0*/  LDL.LU R0, [R1+0x608] ;  /* 0x0006080001007983 */ /* 0x000f220000300800 */
[----:B---3--:R-:W-:-:S02]  /*1e7d0*/  IMAD.MOV.U32 R191, RZ, RZ, R189 ;  /* 0x000000ffffbf7224 */ /* 0x008fc400078e00bd */
[----:B------:R-:W-:Y:S01]  /*1e7e0*/  IMAD.MOV.U32 R190, RZ, RZ, R4 ;  /* 0x000000ffffbe7224 */ /* 0x000fe200078e0004 */
[----:B-1----:R-:W3:Y:S04]  /*1e7f0*/  LDL.LU R189, [R1+0x5c4] ;  /* 0x0005c40001bd7983 */ /* 0x002ee80000300800 */
[----:B------:R-:W3:Y:S01]  /*1e800*/  LDL.LU R4, [R1+0x604] ;  /* 0x0006040001047983 */ /* 0x000ee20000300800 */
[----:B--2---:R-:W-:-:S03]  /*1e810*/  IADD3 R5, P1, R5, R186, RZ ;  /* 0x000000ba05057210 */ /* 0x004fc60007f3e0ff */
[----:B------:R1:W-:Y:S01]  /*1e820*/  LDGSTS.E [R177+0x32c00], desc[UR60][R190.64], P0 ;  /* 0x32c00000beb17fae */ /* 0x0003e2000812187c */
[----:B------:R-:W-:Y:S01]  /*1e830*/  IADD3 R182, P2, R182, R186, RZ ;  /* 0x000000bab6b67210 */ /* 0x000fe20007f5e0ff */
[----:B------:R-:W-:Y:S02]  /*1e840*/  IMAD.X R6, R6, 0x1, R185, P1 ;  /* 0x0000000106067824 */ /* 0x000fe400008e06b9 */
[----:B-1----:R-:W-:Y:S02]  /*1e850*/  IMAD.MOV.U32 R190, RZ, RZ, R5 ;  /* 0x000000ffffbe7224 */ /* 0x002fe400078e0005 */
[----:B------:R-:W-:Y:S01]  /*1e860*/  IMAD.MOV.U32 R191, RZ, RZ, R6 ;  /* 0x000000ffffbf7224 */ /* 0x000fe200078e0006 */
[----:B------:R-:W-:Y:S01]  /*1e870*/  IADD3.X R223, R223, R185, RZ, P2, !PT ;  /* 0x000000b9dfdf7210 */ /* 0x000fe200017fe4ff */
[----:B------:R1:W-:Y:S04]  /*1e880*/  STL [R1+0x548], R5 ;  /* 0x0005480501007387 */ /* 0x0003e80000100800 */
[----:B------:R2:W-:Y:S04]  /*1e890*/  LDGSTS.E [R177+0x33000], desc[UR60][R190.64], P0 ;  /* 0x33000000beb17fae */ /* 0x0005e8000812187c */
[----:B------:R1:W-:Y:S04]  /*1e8a0*/  STL [R1+0x544], R6 ;  /* 0x0005440601007387 */ /* 0x0003e80000100800 */
[----:B------:R1:W-:Y:S01]  /*1e8b0*/  STL [R1+0x588], R182 ;  /* 0x000588b601007387 */ /* 0x0003e20000100800 */
[----:B--2---:R-:W-:-:S03]  /*1e8c0*/  IMAD.MOV.U32 R190, RZ, RZ, R182 ;  /* 0x000000ffffbe7224 */ /* 0x004fc600078e00b6 */
[----:B-1----:R-:W2:Y:S01]  /*1e8d0*/  LDL.LU R5, [R1+0x250] ;  /* 0x0002500001057983 */ /* 0x002ea20000300800 */
[----:B------:R-:W-:-:S03]  /*1e8e0*/  IMAD.MOV.U32 R191, RZ, RZ, R223 ;  /* 0x000000ffffbf7224 */ /* 0x000fc600078e00df */
[----:B------:R1:W-:Y:S04]  /*1e8f0*/  STL [R1+0x584], R223 ;  /* 0x000584df01007387 */ /* 0x0003e80000100800 */
[----:B------:R-:W2:Y:S04]  /*1e900*/  LDL.LU R6, [R1+0x290] ;  /* 0x0002900001067983 */ /* 0x000ea80000300800 */
[----:B------:R4:W-:Y:S04]  /*1e910*/  LDGSTS.E [R177+0x33400], desc[UR60][R190.64], P0 ;  /* 0x33400000beb17fae */ /* 0x0009e8000812187c */
[----:B------:R-:W2:Y:S04]  /*1e920*/  LDL.LU R182, [R1+0x24c] ;  /* 0x00024c0001b67983 */ /* 0x000ea80000300800 */
[----:B-1----:R-:W2:Y:S01]  /*1e930*/  LDL.LU R223, [R1+0x28c] ;  /* 0x00028c0001df7983 */ /* 0x002ea20000300800 */
[----:B----4-:R-:W-:-:S02]  /*1e940*/  IADD3 R7, P1, R7, R186, RZ ;  /* 0x000000ba07077210 */ /* 0x010fc40007f3e0ff */
[----:B------:R-:W-:-:S03]  /*1e950*/  IADD3 R0, P2, R0, R186, RZ ;  /* 0x000000ba00007210 */ /* 0x000fc60007f5e0ff */
[----:B------:R-:W-:Y:S02]  /*1e960*/  IMAD.MOV.U32 R190, RZ, RZ, R7 ;  /* 0x000000ffffbe7224 */ /* 0x000fe400078e0007 */
[--C-:B---3--:R-:W-:Y:S01]  /*1e970*/  IMAD.X R189, R189, 0x1, R185.reuse, P1 ;  /* 0x00000001bdbd7824 */ /* 0x108fe200008e06b9 */
[----:B------:R1:W-:Y:S01]  /*1e980*/  STL [R1+0x5c8], R7 ;  /* 0x0005c80701007387 */ /* 0x0003e20000100800 */
[----:B------:R-:W-:Y:S02]  /*1e990*/  IMAD.X R4, R4, 0x1, R185, P2 ;  /* 0x0000000104047824 */ /* 0x000fe400010e06b9 */
[----:B------:R-:W-:Y:S01]  /*1e9a0*/  IMAD.MOV.U32 R191, RZ, RZ, R189 ;  /* 0x000000ffffbf7224 */ /* 0x000fe200078e00bd */
[----:B------:R-:W-:Y:S04]  /*1e9b0*/  STL [R1+0x5c4], R189 ;  /* 0x0005c4bd01007387 */ /* 0x000fe80000100800 */
[----:B------:R3:W-:Y:S04]  /*1e9c0*/  STL [R1+0x608], R0 ;  /* 0x0006080001007387 */ /* 0x0007e80000100800 */
[----:B------:R4:W-:Y:S04]  /*1e9d0*/  LDGSTS.E [R177+0x33800], desc[UR60][R190.64], P0 ;  /* 0x33800000beb17fae */ /* 0x0009e8000812187c */
[----:B------:R3:W-:Y:S04]  /*1e9e0*/  STL [R1+0x604], R4 ;  /* 0x0006040401007387 */ /* 0x0007e80000100800 */
[----:B-1----:R-:W2:Y:S01]  /*1e9f0*/  LDL.LU R7, [R1+0x2cc] ;  /* 0x0002cc0001077983 */ /* 0x002ea20000300800 */
[----:B----4-:R-:W-:-:S03]  /*1ea00*/  IMAD.MOV.U32 R190, RZ, RZ, R0 ;  /* 0x000000ffffbe7224 */ /* 0x010fc600078e0000 */
[----:B---3--:R-:W3:Y:S01]  /*1ea10*/  LDL.LU R0, [R1+0x2d0] ;  /* 0x0002d00001007983 */ /* 0x008ee20000300800 */
[----:B------:R-:W-:-:S03]  /*1ea20*/  IMAD.MOV.U32 R191, RZ, RZ, R4 ;  /* 0x000000ffffbf7224 */ /* 0x000fc600078e0004 */
[----:B------:R-:W4:Y:S04]  /*1ea30*/  LDL.LU R189, [R1+0x30c] ;  /* 0x00030c0001bd7983 */ /* 0x000f280000300800 */
[----:B------:R-:W4:Y:S04]  /*1ea40*/  LDL.LU R4, [R1+0x310] ;  /* 0x0003100001047983 */ /* 0x000f280000300800 */
[----:B------:R1:W-:Y:S01]  /*1ea50*/  LDGSTS.E [R177+0x33c00], desc[UR60][R190.64], P0 ;  /* 0x33c00000beb17fae */ /* 0x0003e2000812187c */
[-C--:B--2---:R-:W-:Y:S02]  /*1ea60*/  IADD3 R5, P1, R5, R186.reuse, RZ ;  /* 0x000000ba05057210 */ /* 0x084fe40007f3e0ff */
[----:B------:R-:W-:-:S02]  /*1ea70*/  IADD3 R6, P2, R6, R186, RZ ;  /* 0x000000ba06067210 */ /* 0x000fc40007f5e0ff */
[----:B-1----:R-:W-:Y:S01]  /*1ea80*/  LOP3.LUT R177, R2, 0x10, RZ, 0x3c, !PT ;  /* 0x0000001002b17812 */ /* 0x002fe200078e3cff */
[----:B------:R1:W-:Y:S01]  /*1ea90*/  STL [R1+0x250], R5 ;  /* 0x0002500501007387 */ /* 0x0003e20000100800 */
[----:B------:R-:W-:Y:S02]  /*1eaa0*/  IMAD.MOV.U32 R190, RZ, RZ, R5 ;  /* 0x000000ffffbe7224 */ /* 0x000fe400078e0005 */
[----:B------:R-:W-:Y:S01]  /*1eab0*/  IMAD.X R182, R182, 0x1, R185, P1 ;  /* 0x00000001b6b67824 */ /* 0x000fe200008e06b9 */
[----:B------:R-:W-:Y:S01]  /*1eac0*/  STL [R1+0x290], R6 ;  /* 0x0002900601007387 */ /* 0x000fe20000100800 */
[----:B------:R-:W-:Y:S02]  /*1ead0*/  VIADD R177, R177, UR4 ;  /* 0x00000004b1b17c36 */ /* 0x000fe40008000000 */
[----:B------:R-:W-:Y:S01]  /*1eae0*/  IMAD.MOV.U32 R191, RZ, RZ, R182 ;  /* 0x000000ffffbf7224 */ /* 0x000fe200078e00b6 */
[----:B------:R2:W-:Y:S01]  /*1eaf0*/  STL [R1+0x24c], R182 ;  /* 0x00024cb601007387 */ /* 0x0005e20000100800 */
[----:B------:R-:W-:-:S03]  /*1eb00*/  IADD3.X R223, R223, R185, RZ, P2, !PT ;  /* 0x000000b9dfdf7210 */ /* 0x000fc600017fe4ff */
[----:B-1----:R-:W4:Y:S04]  /*1eb10*/  LDL.LU R5, [R1+0x350] ;  /* 0x0003500001057983 */ /* 0x002f280000300800 */
[----:B------:R1:W-:Y:S04]  /*1eb20*/  LDGSTS.E [R177+0x30080], desc[UR60][R190.64], P0 ;  /* 0x30080000beb17fae */ /* 0x0003e8000812187c */
[----:B--2---:R-:W2:Y:S04]  /*1eb30*/  LDL.LU R182, [R1+0x390] ;  /* 0x0003900001b67983 */ /* 0x004ea80000300800 */
[----:B------:R1:W-:Y:S02]  /*1eb40*/  STL [R1+0x28c], R223 ;  /* 0x00028cdf01007387 */ /* 0x0003e40000100800 */
[----:B-1----:R-:W-:-:S02]  /*1eb50*/  IMAD.MOV.U32 R190, RZ, RZ, R6 ;  /* 0x000000ffffbe7224 */ /* 0x002fc400078e0006 */
[----:B------:R-:W-:Y:S01]  /*1eb60*/  IMAD.MOV.U32 R191, RZ, RZ, R223 ;  /* 0x000000ffffbf7224 */ /* 0x000fe200078e00df */
[----:B------:R-:W2:Y:S04]  /*1eb70*/  LDL.LU R6, [R1+0x34c] ;  /* 0x00034c0001067983 */ /* 0x000ea80000300800 */
[----:B------:R-:W2:Y:S04]  /*1eb80*/  LDL.LU R223, [R1+0x38c] ;  /* 0x00038c0001df7983 */ /* 0x000ea80000300800 */
[----:B------:R1:W-:Y:S01]  /*1eb90*/  LDGSTS.E [R177+0x30480], desc[UR60][R190.64], P0 ;  /* 0x30480000beb17fae */ /* 0x0003e2000812187c */
[----:B---3--:R-:W-:-:S05]  /*1eba0*/  IADD3 R0, P1, R0, R186, RZ ;  /* 0x000000ba00007210 */ /* 0x008fca0007f3e0ff */
[----:B------:R-:W-:Y:S01]  /*1ebb0*/  IMAD.X R7, R7, 0x1, R185, P1 ;  /* 0x0000000107077824 */ /* 0x000fe200008e06b9 */
[----:B----4-:R-:W-:Y:S01]  /*1ebc0*/  IADD3 R4, P2, R4, R186, RZ ;  /* 0x000000ba04047210 */ /* 0x010fe20007f5e0ff */
        /* <DEDUP_REMOVED lines=21> */
[----:B-1----:R-:W-:Y:S01]  /*1ed20*/  MOV R190, R5 ;  /* 0x0000000500be7202 */ /* 0x002fe20000000f00 */
[----:B------:R-:W-:Y:S02]  /*1ed30*/  IMAD.MOV.U32 R191, RZ, RZ, R6 ;  /* 0x000000ffffbf7224 */ /* 0x000fe400078e0006 */
        /* <DEDUP_REMOVED lines=29> */
[----:B------:R1:W-:Y:S04]  /*1ef10*/  LDGSTS.E [R177+0x31c80], desc[UR60][R190.64], P0 ;  /* 0x31c80000beb17fae */ /* 0x0003e8000812187c */
[----:B------:R2:W-:Y:S01]  /*1ef20*/  STL [R1+0x450], R5 ;  /* 0x0004500501007387 */ /* 0x0005e20000100800 */
[--C-:B------:R-:W-:Y:S02]  /*1ef30*/  IMAD.X R182, R182, 0x1, R185.reuse, P1 ;  /* 0x00000001b6b67824 */ /* 0x100fe400008e06b9 */
[----:B------:R-:W-:-:S03]  /*1ef40*/  IMAD.X R223, R223, 0x1, R185, P2 ;  /* 0x00000001dfdf7824 */ /* 0x000fc600010e06b9 */
[----:B------:R2:W-:Y:S01]  /*1ef50*/  STL [R1+0x44c], R182 ;  /* 0x00044cb601007387 */ /* 0x0005e20000100800 */
[----:B-1----:R-:W-:Y:S01]  /*1ef60*/  IMAD.MOV.U32 R190, RZ, RZ, R5 ;  /* 0x000000ffffbe7224 */ /* 0x002fe200078e0005 */
[----:B------:R-:W-:Y:S02]  /*1ef70*/  MOV R191, R182 ;  /* 0x000000b600bf7202 */ /* 0x000fe40000000f00 */
        /* <DEDUP_REMOVED lines=29> */
[----:B------:R-:W-:-:S03]  /*1f150*/  IADD3 R182, P2, R182, R186, RZ ;  /* 0x000000bab6b67210 */ /* 0x000fc60007f5e0ff */
[----:B------:R2:W-:Y:S01]  /*1f160*/  STL [R1+0x550], R5 ;  /* 0x0005500501007387 */ /* 0x0005e20000100800 */
[----:B------:R-:W-:Y:S02]  /*1f170*/  IMAD.X R6, R6, 0x1, R185, P1 ;  /* 0x0000000106067824 */ /* 0x000fe400008e06b9 */
[----:B-1----:R-:W-:Y:S02]  /*1f180*/  IMAD.MOV.U32 R190, RZ, RZ, R5 ;  /* 0x000000ffffbe7224 */ /* 0x002fe400078e0005 */
[----:B------:R-:W-:Y:S02]  /*1f190*/  IMAD.MOV.U32 R191, RZ, RZ, R6 ;  /* 0x000000ffffbf7224 */ /* 0x000fe400078e0006 */
[----:B------:R-:W-:Y:S01]  /*1f1a0*/  IMAD.X R223, R223, 0x1, R185, P2 ;  /* 0x00000001dfdf7824 */ /* 0x000fe200010e06b9 */
[----:B------:R1:W-:Y:S04]  /*1f1b0*/  STL [R1+0x54c], R6 ;  /* 0x00054c0601007387 */ /* 0x0003e80000100800 */
[----:B------:R1:W-:Y:S04]  /*1f1c0*/  STL [R1+0x590], R182 ;  /* 0x000590b601007387 */ /* 0x0003e80000100800 */
[----:B--2---:R-:W2:Y:S04]  /*1f1d0*/  LDL.LU R5, [R1+0x258] ;  /* 0x0002580001057983 */ /* 0x004ea80000300800 */
[----:B------:R1:W-:Y:S04]  /*1f1e0*/  LDGSTS.E [R177+0x33080], desc[UR60][R190.64], P0 ;  /* 0x33080000beb17fae */ /* 0x0003e8000812187c */
[----:B------:R1:W-:Y:S04]  /*1f1f0*/  STL [R1+0x58c], R223 ;  /* 0x00058cdf01007387 */ /* 0x0003e80000100800 */
[----:B-1----:R-:W2:Y:S01]  /*1f200*/  LDL.LU R6, [R1+0x298] ;  /* 0x0002980001067983 */ /* 0x002ea20000300800 */
[----:B------:R-:W-:Y:S01]  /*1f210*/  MOV R190, R182 ;  /* 0x000000b600be7202 */ /* 0x000fe20000000f00 */
[----:B------:R-:W-:-:S02]  /*1f220*/  IMAD.MOV.U32 R191, RZ, RZ, R223 ;  /* 0x000000ffffbf7224 */ /* 0x000fc400078e00df */
[----:B------:R-:W2:Y:S04]  /*1f230*/  LDL.LU R182, [R1+0x254] ;  /* 0x0002540001b67983 */ /* 0x000ea80000300800 */
[----:B------:R1:W-:Y:S04]  /*1f240*/  LDGSTS.E [R177+0x33480], desc[UR60][R190.64], P0 ;  /* 0x33480000beb17fae */ /* 0x0003e8000812187c */
[----:B------:R-:W2:Y:S01]  /*1f250*/  LDL.LU R223, [R1+0x294] ;  /* 0x0002940001df7983 */ /* 0x000ea20000300800 */
[-C--:B----4-:R-:W-:Y:S02]  /*1f260*/  IADD3 R7, P1, R7, R186.reuse, RZ ;  /* 0x000000ba07077210 */ /* 0x090fe40007f3e0ff */
[----:B------:R-:W-:-:S03]  /*1f270*/  IADD3 R0, P2, R0, R186, RZ ;  /* 0x000000ba00007210 */ /* 0x000fc60007f5e0ff */
[----:B-1----:R-:W-:Y:S02]  /*1f280*/  IMAD.MOV.U32 R190, RZ, RZ, R7 ;  /* 0x000000ffffbe7224 */ /* 0x002fe400078e0007 */
        /* <DEDUP_REMOVED lines=13> */
[----:B------:R-:W4:Y:S01]  /*1f360*/  LDL.LU R4, [R1+0x318] ;  /* 0x0003180001047983 */ /* 0x000f220000300800 */
[----:B--2---:R-:W-:-:S03]  /*1f370*/  IADD3 R5, P1, R5, R186, RZ ;  /* 0x000000ba05057210 */ /* 0x004fc60007f3e0ff */
[----:B------:R1:W-:Y:S01]  /*1f380*/  LDGSTS.E [R177+0x33c80], desc[UR60][R190.64], P0 ;  /* 0x33c80000beb17fae */ /* 0x0003e2000812187c */
[----:B------:R-:W-:-:S03]  /*1f390*/  IADD3 R6, P2, R6, R186, RZ ;  /* 0x000000ba06067210 */ /* 0x000fc60007f5e0ff */
[----:B------:R2:W-:Y:S01]  /*1f3a0*/  STL [R1+0x258], R5 ;  /* 0x0002580501007387 */ /* 0x0005e20000100800 */
[----:B-1----:R-:W-:Y:S01]  /*1f3b0*/  LOP3.LUT R191, R2, 0x20, RZ, 0x3c, !PT ;  /* 0x0000002002bf7812 */ /* 0x002fe200078e3cff */
[----:B------:R-:W-:Y:S02]  /*1f3c0*/  IMAD.X R182, R182, 0x1, R185, P1 ;  /* 0x00000001b6b67824 */ /* 0x000fe400008e06b9 */
[----:B------:R-:W-:Y:S02]  /*1f3d0*/  IMAD.MOV.U32 R190, RZ, RZ, R5 ;  /* 0x000000ffffbe7224 */ /* 0x000fe400078e0005 */
[----:B------:R-:W-:Y:S01]  /*1f3e0*/  VIADD R177, R191, UR4 ;  /* 0x00000004bfb17c36 */ /* 0x000fe20008000000 */
[----:B------:R1:W-:Y:S01]  /*1f3f0*/  STL [R1+0x254], R182 ;  /* 0x000254b601007387 */ /* 0x0003e20000100800 */
[----:B------:R-:W-:-:S03]  /*1f400*/  IMAD.X R223, R223, 0x1, R185, P2 ;  /* 0x00000001dfdf7824 */ /* 0x000fc600010e06b9 */
[----:B------:R1:W-:Y:S01]  /*1f410*/  STL [R1+0x298], R6 ;  /* 0x0002980601007387 */ /* 0x0003e20000100800 */
[----:B------:R-:W-:-:S03]  /*1f420*/  IMAD.MOV.U32 R191, RZ, RZ, R182 ;  /* 0x000000ffffbf7224 */ /* 0x000fc600078e00b6 */
[----:B------:R1:W-:Y:S04]  /*1f430*/  STL [R1+0x294], R223 ;  /* 0x000294df01007387 */ /* 0x0003e80000100800 */
[----:B--2---:R-:W2:Y:S04]  /*1f440*/  LDL.LU R5, [R1+0x358] ;  /* 0x0003580001057983 */ /* 0x004ea80000300800 */
[----:B------:R1:W-:Y:S04]  /*1f450*/  LDGSTS.E [R177+0x30100], desc[UR60][R190.64], P0 ;  /* 0x30100000beb17fae */ /* 0x0003e8000812187c */
[----:B-1----:R-:W2:Y:S01]  /*1f460*/  LDL.LU R182, [R1+0x398] ;  /* 0x0003980001b67983 */ /* 0x002ea20000300800 */
[----:B------:R-:W-:Y:S01]  /*1f470*/  MOV R190, R6 ;  /* 0x0000000600be7202 */ /* 0x000fe20000000f00 */
[----:B------:R-:W-:-:S02]  /*1f480*/  IMAD.MOV.U32 R191, RZ, RZ, R223 ;  /* 0x000000ffffbf7224 */ /* 0x000fc400078e00df */
        /* <DEDUP_REMOVED lines=24> */
[----:B------:R-:W-:Y:S02]  /*1f610*/  IMAD.X R6, R6, 0x1, R185, P1 ;  /* 0x0000000106067824 */ /* 0x000fe400008e06b9 */
[----:B-1----:R-:W-:-:S02]  /*1f620*/  IMAD.MOV.U32 R190, RZ, RZ, R5 ;  /* 0x000000ffffbe7224 */ /* 0x002fc400078e0005 */
[----:B------:R-:W-:Y:S01]  /*1f630*/  IMAD.X R223, R223, 0x1, R185, P2 ;  /* 0x00000001dfdf7824 */ /* 0x000fe200010e06b9 */
[----:B------:R1:W-:Y:S01]  /*1f640*/  STL [R1+0x354], R6 ;  /* 0x0003540601007387 */ /* 0x0003e20000100800 */
[----:B------:R-:W-:-:S03]  /*1f650*/  IMAD.MOV.U32 R191, RZ, RZ, R6 ;  /* 0x000000ffffbf7224 */ /* 0x000fc600078e0006 */
[----:B------:R1:W-:Y:S04]  /*1f660*/  STL [R1+0x398], R182 ;  /* 0x000398b601007387 */ /* 0x0003e80000100800 */
[----:B--2---:R-:W2:Y:S04]  /*1f670*/  LDL.LU R5, [R1+0x458] ;  /* 0x0004580001057983 */ /* 0x004ea80000300800 */
[----:B------:R1:W-:Y:S04]  /*1f680*/  STL [R1+0x394], R223 ;  /* 0x000394df01007387 */ /* 0x0003e80000100800 */
[----:B------:R1:W-:Y:S04]  /*1f690*/  LDGSTS.E [R177+0x31100], desc[UR60][R190.64], P0 ;  /* 0x31100000beb17fae */ /* 0x0003e8000812187c */
[----:B-1----:R-:W2:Y:S01]  /*1f6a0*/  LDL.LU R6, [R1+0x498] ;  /* 0x0004980001067983 */ /* 0x002ea20000300800 */
[----:B------:R-:W-:Y:S01]  /*1f6b0*/  IMAD.MOV.U32 R190, RZ, RZ, R182 ;  /* 0x000000ffffbe7224 */ /* 0x000fe200078e00b6 */
[----:B------:R-:W-:-:S02]  /*1f6c0*/  MOV R191, R223 ;  /* 0x000000df00bf7202 */ /* 0x000fc40000000f00 */
        /* <DEDUP_REMOVED lines=34> */
[----:B------:R-:W-:-:S02]  /*1f8f0*/  IMAD.MOV.U32 R190, RZ, RZ, R6 ;  /* 0x000000ffffbe7224 */ /* 0x000fc400078e0006 */
[----:B------:R-:W-:Y:S01]  /*1f900*/  IMAD.MOV.U32 R191, RZ, RZ, R223 ;  /* 0x000000ffffbf7224 */ /* 0x000fe200078e00df */
[----:B------:R-:W2:Y:S04]  /*1f910*/  LDL.LU R6, [R1+0x554] ;  /* 0x0005540001067983 */ /* 0x000ea80000300800 */
[----:B------:R-:W2:Y:S04]  /*1f920*/  LDL.LU R223, [R1+0x594] ;  /* 0x0005940001df7983 */ /* 0x000ea80000300800 */
[----:B------:R1:W-:Y:S01]  /*1f930*/  LDGSTS.E [R177+0x32500], desc[UR60][R190.64], P0 ;  /* 0x32500000beb17fae */ /* 0x0003e2000812187c */
[----:B---3--:R-:W-:-:S05]  /*1f940*/  IADD3 R0, P1, R0, R186, RZ ;  /* 0x000000ba00007210 */ /* 0x008fca0007f3e0ff */
[----:B------:R-:W-:Y:S01]  /*1f950*/  STL [R1+0x4d8], R0 ;  /* 0x0004d80001007387 */ /* 0x000fe20000100800 */
[----:B-1----:R-:W-:Y:S01]  /*1f960*/  IMAD.MOV.U32 R190, RZ, RZ, R0 ;  /* 0x000000ffffbe7224 */ /* 0x002fe200078e0000 */
[----:B------:R-:W-:Y:S02]  /*1f970*/  IADD3 R4, P2, R4, R186, RZ ;  /* 0x000000ba04047210 */ /* 0x000fe40007f5e0ff */
[----:B----4-:R-:W-:-:S03]  /*1f980*/  IADD3.X R7, R7, R185, RZ, P1, !PT ;  /* 0x000000b907077210 */ /* 0x010fc60000ffe4ff */
[----:B------:R-:W-:Y:S02]  /*1f990*/  IMAD.X R189, R189, 0x1, R185, P2 ;  /* 0x00000001bdbd7824 */ /* 0x000fe400010e06b9 */
        /* <DEDUP_REMOVED lines=15> */
[----:B-1----:R-:W-:Y:S02]  /*1fa90*/  IMAD.MOV.U32 R190, RZ, RZ, R5 ;  /* 0x000000ffffbe7224 */ /* 0x002fe400078e0005 */
[----:B------:R-:W-:-:S04]  /*1faa0*/  IMAD.X R6, R6, 0x1, R185, P1 ;  /* 0x0000000106067824 */ /* 0x000fc800008e06b9 */
[----:B------:R-:W-:Y:S02]  /*1fab0*/  IMAD.MOV.U32 R191, RZ, RZ, R6 ;  /* 0x000000ffffbf7224 */ /* 0x000fe400078e0006 */
[----:B------:R-:W-:Y:S01]  /*1fac0*/  IMAD.X R223, R223, 0x1, R185, P2 ;  /* 0x00000001dfdf7824 */ /* 0x000fe200010e06b9 */
[----:B------:R1:W-:Y:S04]  /*1fad0*/  STL [R1+0x554], R6 ;  /* 0x0005540601007387 */ /* 0x0003e80000100800 */
[----:B------:R1:W-:Y:S04]  /*1fae0*/  STL [R1+0x598], R182 ;  /* 0x000598b601007387 */ /* 0x0003e80000100800 */
[----:B------:R1:W-:Y:S04]  /*1faf0*/  LDGSTS.E [R177+0x33100], desc[UR60][R190.64], P0 ;  /* 0x33100000beb17fae */ /* 0x0003e8000812187c */
[----:B--2---:R-:W2:Y:S04]  /*1fb00*/  LDL.LU R5, [R1+0x260] ;  /* 0x0002600001057983 */ /* 0x004ea80000300800 */
[----:B------:R1:W-:Y:S02]  /*1fb10*/  STL [R1+0x594], R223 ;  /* 0x000594df01007387 */ /* 0x0003e40000100800 */
[----:B-1----:R-:W-:-:S02]  /*1fb20*/  IMAD.MOV.U32 R190, RZ, RZ, R182 ;  /* 0x000000ffffbe7224 */ /* 0x002fc400078e00b6 */
[----:B------:R-:W2:Y:S01]  /*1fb30*/  LDL.LU R6, [R1+0x2a0] ;  /* 0x0002a00001067983 */ /* 0x000ea20000300800 */
[----:B------:R-:W-:-:S03]  /*1fb40*/  IMAD.MOV.U32 R191, RZ, RZ, R223 ;  /* 0x000000ffffbf7224 */ /* 0x000fc600078e00df */
[----:B------:R-:W2:Y:S04]  /*1fb50*/  LDL.LU R182, [R1+0x25c] ;  /* 0x00025c0001b67983 */ /* 0x000ea80000300800 */
[----:B------:R1:W-:Y:S04]  /*1fb60*/  LDGSTS.E [R177+0x33500], desc[UR60][R190.64], P0 ;  /* 0x33500000beb17fae */ /* 0x0003e8000812187c */
[----:B------:R-:W2:Y:S01]  /*1fb70*/  LDL.LU R223, [R1+0x29c] ;  /* 0x00029c0001df7983 */ /* 0x000ea20000300800 */
[-C--:B----4-:R-:W-:Y:S02]  /*1fb80*/  IADD3 R7, P1, R7, R186.reuse, RZ ;  /* 0x000000ba07077210 */ /* 0x090fe40007f3e0ff */
[----:B------:R-:W-:-:S03]  /*1fb90*/  IADD3 R0, P2, R0, R186, RZ ;  /* 0x000000ba00007210 */ /* 0x000fc60007f5e0ff */
[----:B-1----:R-:W-:Y:S02]  /*1fba0*/  IMAD.MOV.U32 R190, RZ, RZ, R7 ;  /* 0x000000ffffbe7224 */ /* 0x002fe400078e0007 */
[----:B---3--:R-:W-:Y:S01]  /*1fbb0*/  IMAD.X R189, R189, 0x1, R185, P1 ;  /* 0x00000001bdbd7824 */ /* 0x008fe200008e06b9 */
[----:B------:R1:W-:Y:S01]  /*1fbc0*/  STL [R1+0x5d8], R7 ;  /* 0x0005d80701007387 */ /* 0x0003e20000100800 */
[----:B------:R-:W-:Y:S02]  /*1fbd0*/  IADD3.X R4, R4, R185, RZ, P2, !PT ;  /* 0x000000b904047210 */ /* 0x000fe400017fe4ff */
        /* <DEDUP_REMOVED lines=15> */
[----:B------:R-:W-:Y:S01]  /*1fcd0*/  IMAD.X R182, R182, 0x1, R185, P1 ;  /* 0x00000001b6b67824 */ /* 0x000fe200008e06b9 */
[----:B------:R1:W-:Y:S01]  /*1fce0*/  STL [R1+0x260], R5 ;  /* 0x0002600501007387 */ /* 0x0003e20000100800 */
[----:B------:R-:W-:Y:S02]  /*1fcf0*/  IMAD.MOV.U32 R190, RZ, RZ, R5 ;  /* 0x000000ffffbe7224 */ /* 0x000fe400078e0005 */
[----:B------:R-:W-:Y:S01]  /*1fd00*/  VIADD R177, R191, UR4 ;  /* 0x00000004bfb17c36 */ /* 0x000fe20008000000 */
[----:B------:R2:W-:Y:S01]  /*1fd10*/  STL [R1+0x25c], R182 ;  /* 0x00025cb601007387 */ /* 0x0005e20000100800 */
[----:B------:R-:W-:-:S03]  /*1fd20*/  IMAD.X R223, R223, 0x1, R185, P2 ;  /* 0x00000001dfdf7824 */ /* 0x000fc600010e06b9 */
[----:B------:R2:W-:Y:S01]  /*1fd30*/  STL [R1+0x2a0], R6 ;  /* 0x0002a00601007387 */ /* 0x0005e20000100800 */
[----:B------:R-:W-:-:S03]  /*1fd40*/  IMAD.MOV.U32 R191, RZ, RZ, R182 ;  /* 0x000000ffffbf7224 */ /* 0x000fc600078e00b6 */
[----:B------:R2:W-:Y:S04]  /*1fd50*/  STL [R1+0x29c], R223 ;  /* 0x00029cdf01007387 */ /* 0x0005e80000100800 */
[----:B-1----:R-:W4:Y:S04]  /*1fd60*/  LDL.LU R5, [R1+0x360] ;  /* 0x0003600001057983 */ /* 0x002f280000300800 */
[----:B------:R1:W-:Y:S04]  /*1fd70*/  LDGSTS.E [R177+0x30180], desc[UR60][R190.64], P0 ;  /* 0x30180000beb17fae */ /* 0x0003e8000812187c */
[----:B--2---:R-:W2:Y:S01]  /*1fd80*/  LDL.LU R182, [R1+0x3a0] ;  /* 0x0003a00001b67983 */ /* 0x004ea20000300800 */
        /* <DEDUP_REMOVED lines=10> */
[----:B------:R-:W-:Y:S01]  /*1fe30*/  IADD3.X R189, R189, R185, RZ, P2, !PT ;  /* 0x000000b9bdbd7210 */ /* 0x000fe200017fe4ff */
        /* <DEDUP_REMOVED lines=11> */
[----:B------:R-:W-:-:S03]  /*1fef0*/  IADD3 R5, P1, R5, R186, RZ ;  /* 0x000000ba05057210 */ /* 0x000fc60007f3e0ff */
[----:B------:R1:W-:Y:S01]  /*1ff00*/  LDGSTS.E [R177+0x30d80], desc[UR60][R190.64], P0 ;  /* 0x30d80000beb17fae */ /* 0x0003e2000812187c */
[----:B--2---:R-:W-:-:S03]  /*1ff10*/  IADD3 R182, P2, R182, R186, RZ ;  /* 0x000000bab6b67210 */ /* 0x004fc60007f5e0ff */
[----:B------:R2:W-:Y:S01]  /*1ff20*/  STL [R1+0x360], R5 ;  /* 0x0003600501007387 */ /* 0x0005e20000100800 */
[----:B------:R-:W-:Y:S02]  /*1ff30*/  IMAD.X R6, R6, 0x1, R185, P1 ;  /* 0x0000000106067824 */ /* 0x000fe400008e06b9 */
[----:B-1----:R-:W-:Y:S02]  /*1ff40*/  IMAD.MOV.U32 R190, RZ, RZ, R5 ;  /* 0x000000ffffbe7224 */ /* 0x002fe400078e0005 */
        /* <DEDUP_REMOVED lines=13> */
[----:B---3--:R-:W-:-:S04]  /*20020*/  IADD3 R0, P1, R0, R186, RZ ;  /* 0x000000ba00007210 */ /* 0x008fc80007f3e0ff */
[----:B-1----:R-:W-:Y:S01]  /*20030*/  MOV R190, R0 ;  /* 0x0000000000be7202 */ /* 0x002fe20000000f00 */
[----:B------:R1:W-:Y:S01]  /*20040*/  STL [R1+0x3e0], R0 ;  /* 0x0003e00001007387 */ /* 0x0003e20000100800 */
[----:B------:R-:W-:Y:S01]  /*20050*/  IADD3 R7, P2, R7, R186, RZ ;  /* 0x000000ba07077210 */ /* 0x000fe20007f5e0ff */
[----:B----4-:R-:W-:-:S04]  /*20060*/  IMAD.X R4, R4, 0x1, R185, P1 ;  /* 0x0000000104047824 */ /* 0x010fc800008e06b9 */
[----:B------:R-:W-:Y:S01]  /*20070*/  IMAD.X R189, R189, 0x1, R185, P2 ;  /* 0x00000001bdbd7824 */ /* 0x000fe200010e06b9 */
[----:B------:R3:W-:Y:S01]  /*20080*/  STL [R1+0x3dc], R4 ;  /* 0x0003dc0401007387 */ /* 0x0007e20000100800 */
[----:B------:R-:W-:-:S03]  /*20090*/  IMAD.MOV.U32 R191, RZ, RZ, R4 ;  /* 0x000000ffffbf7224 */ /* 0x000fc600078e0004 */
[----:B------:R4:W-:Y:S04]  /*200a0*/  STL [R1+0x420], R7 ;  /* 0x0004200701007387 */ /* 0x0009e80000100800 */
[----:B-1----:R-:W2:Y:S04]  /*200b0*/  LDL.LU R0, [R1+0x4e0] ;  /* 0x0004e00001007983 */ /* 0x002ea80000300800 */
[----:B------:R1:W-:Y:S04]  /*200c0*/  STL [R1+0x41c], R189 ;  /* 0x00041cbd01007387 */ /* 0x0003e80000100800 */
[----:B------:R4:W-:Y:S04]  /*200d0*/  LDGSTS.E [R177+0x31980], desc[UR60][R190.64], P0 ;  /* 0x31980000beb17fae */ /* 0x0009e8000812187c */
[----:B---3--:R-:W3:Y:S01]  /*200e0*/  LDL.LU R4, [R1+0x520] ;  /* 0x0005200001047983 */ /* 0x008ee20000300800 */
[----:B----4-:R-:W-:-:S03]  /*200f0*/  IMAD.MOV.U32 R190, RZ, RZ, R7 ;  /* 0x000000ffffbe7224 */ /* 0x010fc600078e0007 */
[----:B------:R-:W4:Y:S01]  /*20100*/  LDL.LU R7, [R1+0x4dc] ;  /* 0x0004dc0001077983 */ /* 0x000f220000300800 */
[----:B------:R-:W-:-:S03]  /*20110*/  IMAD.MOV.U32 R191, RZ, RZ, R189 ;  /* 0x000000ffffbf7224 */ /* 0x000fc600078e00bd */
[----:B-1----:R-:W4:Y:S01]  /*20120*/  LDL.LU R189, [R1+0x51c] ;  /* 0x00051c0001bd7983 */ /* 0x002f220000300800 */
[----:B--2---:R-:W-:-:S03]  /*20130*/  IADD3 R5, P1, R5, R186, RZ ;  /* 0x000000ba05057210 */ /* 0x004fc60007f3e0ff */
[----:B------:R1:W-:Y:S01]  /*20140*/  LDGSTS.E [R177+0x31d80], desc[UR60][R190.64], P0 ;  /* 0x31d80000beb17fae */ /* 0x0003e2000812187c */
[----:B------:R-:W-:-:S03]  /*20150*/  IADD3 R6, P2, R6, R186, RZ ;  /* 0x000000ba06067210 */ /* 0x000fc60007f5e0ff */
        /* <DEDUP_REMOVED lines=16> */
[----:B------:R-:W-:-:S05]  /*20260*/  IADD3 R0, P1, R0, R186, RZ ;  /* 0x000000ba00007210 */ /* 0x000fca0007f3e0ff */
[----:B------:R-:W-:Y:S01]  /*20270*/  STL [R1+0x4e0], R0 ;  /* 0x0004e00001007387 */ /* 0x000fe20000100800 */
[----:B-1----:R-:W-:Y:S01]  /*20280*/  IMAD.MOV.U32 R190, RZ, RZ, R0 ;  /* 0x000000ffffbe7224 */ /* 0x002fe200078e0000 */
[----:B---3--:R-:W-:Y:S01]  /*20290*/  IADD3 R4, P2, R4, R186, RZ ;  /* 0x000000ba04047210 */ /* 0x008fe20007f5e0ff */
[----:B----4-:R-:W-:-:S04]  /*202a0*/  IMAD.X R7, R7, 0x1, R185, P1 ;  /* 0x0000000107077824 */ /* 0x010fc800008e06b9 */
[----:B------:R-:W-:Y:S01]  /*202b0*/  IMAD.X R189, R189, 0x1, R185, P2 ;  /* 0x00000001bdbd7824 */ /* 0x000fe200010e06b9 */
[----:B------:R1:W-:Y:S01]  /*202c0*/  STL [R1+0x4dc], R7 ;  /* 0x0004dc0701007387 */ /* 0x0003e20000100800 */
[----:B------:R-:W-:-:S03]  /*202d0*/  MOV R191, R7 ;  /* 0x0000000700bf7202 */ /* 0x000fc60000000f00 */
        /* <DEDUP_REMOVED lines=40> */
[----:B----4-:R-:W-:-:S03]  /*20560*/  MOV R190, R0 ;  /* 0x0000000000be7202 */ /* 0x010fc60000000f00 */
        /* <DEDUP_REMOVED lines=38> */
[----:B----4-:R-:W-:-:S03]  /*207d0*/  MOV R190, R4 ;  /* 0x0000000400be7202 */ /* 0x010fc60000000f00 */
        /* <DEDUP_REMOVED lines=39> */
[----:B--2---:R-:W-:-:S03]  /*20a50*/  IADD3 R5, P1, R5, R186, RZ ;  /* 0x000000ba05057210 */ /* 0x004fc60007f3e0ff */
[----:B------:R1:W-:Y:S01]  /*20a60*/  LDGSTS.E [R177+0x31e00], desc[UR60][R190.64], P0 ;  /* 0x31e00000beb17fae */ /* 0x0003e2000812187c */
[----:B------:R-:W-:-:S03]  /*20a70*/  IADD3 R6, P2, R6, R186, RZ ;  /* 0x000000ba06067210 */ /* 0x000fc60007f5e0ff */
[----:B------:R2:W-:Y:S01]  /*20a80*/  STL [R1+0x468], R5 ;  /* 0x0004680501007387 */ /* 0x0005e20000100800 */
[----:B-1----:R-:W-:Y:S02]  /*20a90*/  IMAD.MOV.U32 R190, RZ, RZ, R5 ;  /* 0x000000ffffbe7224 */ /* 0x002fe400078e0005 */
[--C-:B------:R-:W-:Y:S02]  /*20aa0*/  IMAD.X R182, R182, 0x1, R185.reuse, P1 ;  /* 0x00000001b6b67824 */ /* 0x100fe400008e06b9 */
[----:B------:R-:W-:-:S03]  /*20ab0*/  IMAD.X R223, R223, 0x1, R185, P2 ;  /* 0x00000001dfdf7824 */ /* 0x000fc600010e06b9 */
        /* <DEDUP_REMOVED lines=30> */
[----:B------:R1:W-:Y:S04]  /*20ca0*/  LDGSTS.E [R177+0x32e00], desc[UR60][R190.64], P0 ;  /* 0x32e00000beb17fae */ /* 0x0003e8000812187c */
[----:B------:R2:W-:Y:S01]  /*20cb0*/  STL [R1+0x568], R5 ;  /* 0x0005680501007387 */ /* 0x0005e20000100800 */
[----:B------:R-:W-:Y:S01]  /*20cc0*/  IADD3 R182, P2, R182, R186, RZ ;  /* 0x000000bab6b67210 */ /* 0x000fe20007f5e0ff */
[----:B-1----:R-:W-:Y:S01]  /*20cd0*/  IMAD.MOV.U32 R190, RZ, RZ, R5 ;  /* 0x000000ffffbe7224 */ /* 0x002fe200078e0005 */
[----:B------:R-:W-:-:S05]  /*20ce0*/  IADD3.X R6, R6, R185, RZ, P1, !PT ;  /* 0x000000b906067210 */ /* 0x000fca0000ffe4ff */
[----:B------:R-:W-:Y:S01]  /*20cf0*/  IMAD.MOV.U32 R191, RZ, RZ, R6 ;  /* 0x000000ffffbf7224 */ /* 0x000fe200078e0006 */
[----:B------:R1:W-:Y:S01]  /*20d00*/  STL [R1+0x564], R6 ;  /* 0x0005640601007387 */ /* 0x0003e20000100800 */
[----:B------:R-:W-:-:S03]  /*20d10*/  IMAD.X R223, R223, 0x1, R185, P2 ;  /* 0x00000001dfdf7824 */ /* 0x000fc600010e06b9 */
[----:B------:R1:W-:Y:S04]  /*20d20*/  STL [R1+0x5a8], R182 ;  /* 0x0005a8b601007387 */ /* 0x0003e80000100800 */
[----:B--2---:R-:W2:Y:S04]  /*20d30*/  LDL.LU R5, [R1+0x270] ;  /* 0x0002700001057983 */ /* 0x004ea80000300800 */
[----:B------:R1:W-:Y:S04]  /*20d40*/  LDGSTS.E [R177+0x33200], desc[UR60][R190.64], P0 ;  /* 0x33200000beb17fae */ /* 0x0003e8000812187c */
[----:B------:R1:W-:Y:S04]  /*20d50*/  STL [R1+0x5a4], R223 ;  /* 0x0005a4df01007387 */ /* 0x0003e80000100800 */
[----:B-1----:R-:W2:Y:S01]  /*20d60*/  LDL.LU R6, [R1+0x2b0] ;  /* 0x0002b00001067983 */ /* 0x002ea20000300800 */
[----:B------:R-:W-:-:S02]  /*20d70*/  IMAD.MOV.U32 R190, RZ, RZ, R182 ;  /* 0x000000ffffbe7224 */ /* 0x000fc400078e00b6 */
[----:B------:R-:W-:Y:S01]  /*20d80*/  IMAD.MOV.U32 R191, RZ, RZ, R223 ;  /* 0x000000ffffbf7224 */ /* 0x000fe200078e00df */
[----:B------:R-:W2:Y:S04]  /*20d90*/  LDL.LU R182, [R1+0x26c] ;  /* 0x00026c0001b67983 */ /* 0x000ea80000300800 */
[----:B------:R1:W-:Y:S04]  /*20da0*/  LDGSTS.E [R177+0x33600], desc[UR60][R190.64], P0 ;  /* 0x33600000beb17fae */ /* 0x0003e8000812187c */
[----:B------:R-:W2:Y:S01]  /*20db0*/  LDL.LU R223, [R1+0x2ac] ;  /* 0x0002ac0001df7983 */ /* 0x000ea20000300800 */
[----:B----4-:R-:W-:-:S02]  /*20dc0*/  IADD3 R7, P1, R7, R186, RZ ;  /* 0x000000ba07077210 */ /* 0x010fc40007f3e0ff */
        /* <DEDUP_REMOVED lines=17> */
[----:B--2---:R-:W-:-:S05]  /*20ee0*/  IADD3 R5, P1, R5, R186, RZ ;  /* 0x000000ba05057210 */ /* 0x004fca0007f3e0ff */
[----:B------:R2:W-:Y:S01]  /*20ef0*/  STL [R1+0x270], R5 ;  /* 0x0002700501007387 */ /* 0x0005e20000100800 */
[----:B-1----:R-:W-:Y:S02]  /*20f00*/  LOP3.LUT R191, R2, 0x50, RZ, 0x3c, !PT ;  /* 0x0000005002bf7812 */ /* 0x002fe400078e3cff */
[----:B------:R-:W-:Y:S01]  /*20f10*/  IADD3 R6, P2, R6, R186, RZ ;  /* 0x000000ba06067210 */ /* 0x000fe20007f5e0ff */
[----:B------:R-:W-:Y:S02]  /*20f20*/  IMAD.MOV.U32 R190, RZ, RZ, R5 ;  /* 0x000000ffffbe7224 */ /* 0x000fe400078e0005 */
[----:B------:R-:W-:Y:S02]  /*20f30*/  IMAD.X R182, R182, 0x1, R185, P1 ;  /* 0x00000001b6b67824 */ /* 0x000fe400008e06b9 */
[----:B------:R-:W-:Y:S02]  /*20f40*/  VIADD R177, R191, UR4 ;  /* 0x00000004bfb17c36 */ /* 0x000fe40008000000 */
[----:B------:R-:W-:Y:S01]  /*20f50*/  IMAD.MOV.U32 R191, RZ, RZ, R182 ;  /* 0x000000ffffbf7224 */ /* 0x000fe200078e00b6 */
[----:B------:R1:W-:Y:S01]  /*20f60*/  STL [R1+0x26c], R182 ;  /* 0x00026cb601007387 */ /* 0x0003e20000100800 */
[----:B------:R-:W-:-:S03]  /*20f70*/  IADD3.X R223, R223, R185, RZ, P2, !PT ;  /* 0x000000b9dfdf7210 */ /* 0x000fc600017fe4ff */
[----:B------:R1:W-:Y:S04]  /*20f80*/  STL [R1+0x2b0], R6 ;  /* 0x0002b00601007387 */ /* 0x0003e80000100800 */
[----:B------:R1:W-:Y:S04]  /*20f90*/  STL [R1+0x2ac], R223 ;  /* 0x0002acdf01007387 */ /* 0x0003e80000100800 */
[----:B--2---:R-:W2:Y:S04]  /*20fa0*/  LDL.LU R5, [R1+0x370] ;  /* 0x0003700001057983 */ /* 0x004ea80000300800 */
        /* <DEDUP_REMOVED lines=24> */
[----:B--2---:R-:W-:-:S03]  /*21130*/  IADD3 R5, P1, R5, R186, RZ ;  /* 0x000000ba05057210 */ /* 0x004fc60007f3e0ff */
[----:B------:R1:W-:Y:S04]  /*21140*/  LDGSTS.E [R177+0x30e80], desc[UR60][R190.64], P0 ;  /* 0x30e80000beb17fae */ /* 0x0003e8000812187c */
[----:B------:R2:W-:Y:S01]  /*21150*/  STL [R1+0x370], R5 ;  /* 0x0003700501007387 */ /* 0x0005e20000100800 */
[----:B------:R-:W-:Y:S01]  /*21160*/  IADD3 R182, P2, R182, R186, RZ ;  /* 0x000000bab6b67210 */ /* 0x000fe20007f5e0ff */
[----:B-1----:R-:W-:Y:S02]  /*21170*/  IMAD.MOV.U32 R190, RZ, RZ, R5 ;  /* 0x000000ffffbe7224 */ /* 0x002fe400078e0005 */
[----:B------:R-:W-:Y:S01]  /*21180*/  IMAD.X R6, R6, 0x1, R185, P1 ;  /* 0x0000000106067824 */ /* 0x000fe200008e06b9 */
[----:B------:R-:W-:-:S04]  /*21190*/  IADD3.X R223, R223, R185, RZ, P2, !PT ;  /* 0x000000b9dfdf7210 */ /* 0x000fc800017fe4ff */
        /* <DEDUP_REMOVED lines=32> */
[----:B------:R-:W-:Y:S02]  /*213a0*/  IADD3 R6, P2, R6, R186, RZ ;  /* 0x000000ba06067210 */ /* 0x000fe40007f5e0ff */
[----:B-1----:R-:W-:Y:S01]  /*213b0*/  MOV R190, R5 ;  /* 0x0000000500be7202 */ /* 0x002fe20000000f00 */
        /* <DEDUP_REMOVED lines=30> */
[----:B------:R-:W3:Y:S04]  /*215a0*/  LDL.LU R4, [R1+0x62c] ;  /* 0x00062c0001047983 */ /* 0x000ee80000300800 */
[----:B------:R1:W-:Y:S01]  /*215b0*/  LDGSTS.E [R177+0x32e80], desc[UR60][R190.64], P0 ;  /* 0x32e80000beb17fae */ /* 0x0003e2000812187c */
[----:B--2---:R-:W-:-:S05]  /*215c0*/  IADD3 R5, P1, R5, R186, RZ ;  /* 0x000000ba05057210 */ /* 0x004fca0007f3e0ff */
[----:B------:R2:W-:Y:S01]  /*215d0*/  STL [R1+0x570], R5 ;  /* 0x0005700501007387 */ /* 0x0005e20000100800 */
[----:B------:R-:W-:Y:S01]  /*215e0*/  IADD3 R182, P2, R182, R186, RZ ;  /* 0x000000bab6b67210 */ /* 0x000fe20007f5e0ff */
[----:B-1----:R-:W-:Y:S02]  /*215f0*/  IMAD.MOV.U32 R190, RZ, RZ, R5 ;  /* 0x000000ffffbe7224 */ /* 0x002fe400078e0005 */
[----:B------:R-:W-:-:S05]  /*21600*/  IMAD.X R6, R6, 0x1, R185, P1 ;  /* 0x0000000106067824 */ /* 0x000fca00008e06b9 */
[----:B------:R-:W-:Y:S01]  /*21610*/  MOV R191, R6 ;  /* 0x0000000600bf7202 */ /* 0x000fe20000000f00 */
        /* <DEDUP_REMOVED lines=30> */
[----:B--2---:R-:W-:Y:S02]  /*21800*/  IADD3 R5, P1, R5, R186, RZ ;  /* 0x000000ba05057210 */ /* 0x004fe40007f3e0ff */
[----:B-1----:R-:W-:-:S02]  /*21810*/  LOP3.LUT R191, R2, 0x60, RZ, 0x3c, !PT ;  /* 0x0000006002bf7812 */ /* 0x002fc400078e3cff */
[----:B------:R-:W-:Y:S01]  /*21820*/  IADD3 R6, P2, R6, R186, RZ ;  /* 0x000000ba06067210 */ /* 0x000fe20007f5e0ff */
[----:B------:R-:W-:Y:S01]  /*21830*/  IMAD.X R182, R182, 0x1, R185, P1 ;  /* 0x00000001b6b67824 */ /* 0x000fe200008e06b9 */
[----:B------:R1:W-:Y:S01]  /*21840*/  STL [R1+0x278], R5 ;  /* 0x0002780501007387 */ /* 0x0003e20000100800 */
[----:B------:R-:W-:Y:S02]  /*21850*/  VIADD R177, R191, UR4 ;  /* 0x00000004bfb17c36 */ /* 0x000fe40008000000 */
[----:B------:R-:W-:Y:S01]  /*21860*/  IMAD.MOV.U32 R190, RZ, RZ, R5 ;  /* 0x000000ffffbe7224 */ /* 0x000fe200078e0005 */
[----:B------:R2:W-:Y:S01]  /*21870*/  STL [R1+0x274], R182 ;  /* 0x000274b601007387 */ /* 0x0005e20000100800 */
[----:B------:R-:W-:-:S03]  /*21880*/  IMAD.X R223, R223, 0x1, R185, P2 ;  /* 0x00000001dfdf7824 */ /* 0x000fc600010e06b9 */
[----:B------:R2:W-:Y:S01]  /*21890*/  STL [R1+0x2b8], R6 ;  /* 0x0002b80601007387 */ /* 0x0005e20000100800 */
[----:B------:R-:W-:-:S03]  /*218a0*/  MOV R191, R182 ;  /* 0x000000b600bf7202 */ /* 0x000fc60000000f00 */
        /* <DEDUP_REMOVED lines=25> */
[----:B------:R-:W4:Y:S04]  /*21a40*/  LDL.LU R189, [R1+0x434] ;  /* 0x0004340001bd7983 */ /* 0x000f280000300800 */
[----:B------:R1:W-:Y:S01]  /*21a50*/  LDGSTS.E [R177+0x30f00], desc[UR60][R190.64], P0 ;  /* 0x30f00000beb17fae */ /* 0x0003e2000812187c */
[-C--:B------:R-:W-:Y:S02]  /*21a60*/  IADD3 R5, P1, R5, R186.reuse, RZ ;  /* 0x000000ba05057210 */ /* 0x080fe40007f3e0ff */
[----:B--2---:R-:W-:-:S03]  /*21a70*/  IADD3 R182, P2, R182, R186, RZ ;  /* 0x000000bab6b67210 */ /* 0x004fc60007f5e0ff */
        /* <DEDUP_REMOVED lines=38> */
[----:B------:R-:W-:-:S04]  /*21ce0*/  IMAD.X R182, R182, 0x1, R185, P1 ;  /* 0x00000001b6b67824 */ /* 0x000fc800008e06b9 */
        /* <DEDUP_REMOVED lines=8> */
[----:B------:R-:W-:Y:S01]  /*21d70*/  IMAD.MOV.U32 R190, RZ, RZ, R6 ;  /* 0x000000ffffbe7224 */ /* 0x000fe200078e0006 */
[----:B------:R-:W-:-:S02]  /*21d80*/  MOV R191, R223 ;  /* 0x000000df00bf7202 */ /* 0x000fc40000000f00 */
        /* <DEDUP_REMOVED lines=16> */
[----:B---3--:R-:W-:-:S03]  /*21e90*/  IMAD.MOV.U32 R191, RZ, RZ, R189 ;  /* 0x000000ffffbf7224 */ /* 0x008fc600078e00bd */
[----:B-1----:R-:W3:Y:S01]  /*21ea0*/  LDL.LU R189, [R1+0x5f4] ;  /* 0x0005f40001bd7983 */ /* 0x002ee20000300800 */
[----:B------:R-:W-:-:S03]  /*21eb0*/  IMAD.MOV.U32 R190, RZ, RZ, R4 ;  /* 0x000000ffffbe7224 */ /* 0x000fc600078e0004 */
[----:B------:R-:W3:Y:S04]  /*21ec0*/  LDL.LU R4, [R1+0x634] ;  /* 0x0006340001047983 */ /* 0x000ee80000300800 */
[----:B------:R1:W-:Y:S01]  /*21ed0*/  LDGSTS.E [R177+0x32f00], desc[UR60][R190.64], P0 ;  /* 0x32f00000beb17fae */ /* 0x0003e2000812187c */
[----:B--2---:R-:W-:-:S05]  /*21ee0*/  IADD3 R5, P1, R5, R186, RZ ;  /* 0x000000ba05057210 */ /* 0x004fca0007f3e0ff */
[----:B------:R2:W-:Y:S01]  /*21ef0*/  STL [R1+0x578], R5 ;  /* 0x0005780501007387 */ /* 0x0005e20000100800 */
[----:B------:R-:W-:Y:S01]  /*21f00*/  IADD3 R182, P2, R182, R186, RZ ;  /* 0x000000bab6b67210 */ /* 0x000fe20007f5e0ff */
[----:B-1----:R-:W-:Y:S02]  /*21f10*/  IMAD.MOV.U32 R190, RZ, RZ, R5 ;  /* 0x000000ffffbe7224 */ /* 0x002fe400078e0005 */
[----:B------:R-:W-:-:S04]  /*21f20*/  IMAD.X R6, R6, 0x1, R185, P1 ;  /* 0x0000000106067824 */ /* 0x000fc800008e06b9 */
[----:B------:R-:W-:Y:S02]  /*21f30*/  IMAD.MOV.U32 R191, RZ, RZ, R6 ;  /* 0x000000ffffbf7224 */ /* 0x000fe400078e0006 */
[----:B------:R-:W-:Y:S01]  /*21f40*/  IMAD.X R223, R223, 0x1, R185, P2 ;  /* 0x00000001dfdf7824 */ /* 0x000fe200010e06b9 */
[----:B------:R1:W-:Y:S04]  /*21f50*/  STL [R1+0x574], R6 ;  /* 0x0005740601007387 */ /* 0x0003e80000100800 */
[----:B------:R-:W-:Y:S04]  /*21f60*/  STL [R1+0x5b8], R182 ;  /* 0x0005b8b601007387 */ /* 0x000fe80000100800 */
        /* <DEDUP_REMOVED lines=11> */
[----:B-1----:R-:W-:Y:S01]  /*22020*/  IMAD.MOV.U32 R190, RZ, RZ, R7 ;  /* 0x000000ffffbe7224 */ /* 0x002fe200078e0007 */
[----:B---3--:R-:W-:Y:S01]  /*22030*/  IADD3.X R189, R189, R185, RZ, P1, !PT ;  /* 0x000000b9bdbd7210 */ /* 0x008fe20000ffe4ff */
[----:B------:R-:W-:Y:S01]  /*22040*/  STL [R1+0x5f8], R7 ;  /* 0x0005f80701007387 */ /* 0x000fe20000100800 */
[----:B------:R-:W-:-:S03]  /*22050*/  IMAD.X R4, R4, 0x1, R185, P2 ;  /* 0x0000000104047824 */ /* 0x000fc600010e06b9 */
[----:B------:R-:W-:Y:S01]  /*22060*/  IMAD.MOV.U32 R191, RZ, RZ, R189 ;  /* 0x000000ffffbf7224 */ /* 0x000fe200078e00bd */
[----:B------:R-:W-:Y:S04]  /*22070*/  STL [R1+0x5f4], R189 ;  /* 0x0005f4bd01007387 */ /* 0x000fe80000100800 */
[----:B------:R-:W-:Y:S04]  /*22080*/  STL [R1+0x638], R0 ;  /* 0x0006380001007387 */ /* 0x000fe80000100800 */
[----:B------:R1:W-:Y:S04]  /*22090*/  LDGSTS.E [R177+0x33b00], desc[UR60][R190.64], P0 ;  /* 0x33b00000beb17fae */ /* 0x0003e8000812187c */
[----:B------:R3:W-:Y:S01]  /*220a0*/  STL [R1+0x634], R4 ;  /* 0x0006340401007387 */ /* 0x0007e20000100800 */
[----:B-1----:R-:W-:-:S02]  /*220b0*/  IMAD.MOV.U32 R191, RZ, RZ, R4 ;  /* 0x000000ffffbf7224 */ /* 0x002fc400078e0004 */
[----:B------:R-:W-:Y:S01]  /*220c0*/  IMAD.MOV.U32 R190, RZ, RZ, R0 ;  /* 0x000000ffffbe7224 */ /* 0x000fe200078e0000 */
[----:B---3--:R-:W3:Y:S04]  /*220d0*/  LDL.LU R4, [R1+0x2fc] ;  /* 0x0002fc0001047983 */ /* 0x008ee80000300800 */
[----:B------:R-:W4:Y:S04]  /*220e0*/  LDL.LU R0, [R1+0x300] ;  /* 0x0003000001007983 */ /* 0x000f280000300800 */
[----:B------:R-:W3:Y:S04]  /*220f0*/  LDL.LU R189, [R1+0x33c] ;  /* 0x00033c0001bd7983 */ /* 0x000ee80000300800 */
[----:B------:R-:W3:Y:S04]  /*22100*/  LDL.LU R7, [R1+0x340] ;  /* 0x0003400001077983 */ /* 0x000ee80000300800 */
[----:B------:R1:W-:Y:S01]  /*22110*/  LDGSTS.E [R177+0x33f00], desc[UR60][R190.64], P0 ;  /* 0x33f00000beb17fae */ /* 0x0003e2000812187c */
[----:B--2---:R-:W-:-:S02]  /*22120*/  IADD3 R5, P1, R5, R186, RZ ;  /* 0x000000ba05057210 */ /* 0x004fc40007f3e0ff */
[----:B------:R-:W-:Y:S02]  /*22130*/  IADD3 R6, P2, R6, R186, RZ ;  /* 0x000000ba06067210 */ /* 0x000fe40007f5e0ff */
[----:B-1----:R-:W-:Y:S01]  /*22140*/  LOP3.LUT R191, R2, 0x70, RZ, 0x3c, !PT ;  /* 0x0000007002bf7812 */ /* 0x002fe200078e3cff */
[----:B------:R-:W-:Y:S01]  /*22150*/  IMAD.X R223, R223, 0x1, R185, P1 ;  /* 0x00000001dfdf7824 */ /* 0x000fe200008e06b9 */
[----:B------:R1:W-:Y:S03]  /*22160*/  STL [R1+0x280], R5 ;  /* 0x0002800501007387 */ /* 0x0003e60000100800 */
[----:B------:R-:W-:Y:S02]  /*22170*/  VIADD R177, R191, UR4 ;  /* 0x00000004bfb17c36 */ /* 0x000fe40008000000 */
[----:B------:R-:W-:Y:S01]  /*22180*/  IMAD.MOV.U32 R190, RZ, RZ, R5 ;  /* 0x000000ffffbe7224 */ /* 0x000fe200078e0005 */
[----:B------:R2:W-:Y:S01]  /*22190*/  STL [R1+0x27c], R223 ;  /* 0x00027cdf01007387 */ /* 0x0005e20000100800 */
[----:B------:R-:W-:-:S03]  /*221a0*/  IMAD.X R182, R182, 0x1, R185, P2 ;  /* 0x00000001b6b67824 */ /* 0x000fc600010e06b9 */
[----:B------:R-:W-:Y:S01]  /*221b0*/  STL [R1+0x2c0], R6 ;  /* 0x0002c00601007387 */ /* 0x000fe20000100800 */
[----:B------:R-:W-:-:S03]  /*221c0*/  IMAD.MOV.U32 R191, RZ, RZ, R223 ;  /* 0x000000ffffbf7224 */ /* 0x000fc600078e00df */
[----:B------:R2:W-:Y:S04]  /*221d0*/  STL [R1+0x2bc], R182 ;  /* 0x0002bcb601007387 */ /* 0x0005e80000100800 */
[----:B-1----:R-:W3:Y:S04]  /*221e0*/  LDL.LU R5, [R1+0x380] ;  /* 0x0003800001057983 */ /* 0x002ee80000300800 */
[----:B------:R1:W-:Y:S04]  /*221f0*/  LDGSTS.E [R177+0x30380], desc[UR60][R190.64], P0 ;  /* 0x30380000beb17fae */ /* 0x0003e8000812187c */
[----:B--2---:R-:W2:Y:S01]  /*22200*/  LDL.LU R223, [R1+0x3c0] ;  /* 0x0003c00001df7983 */ /* 0x004ea20000300800 */
[----:B-1----:R-:W-:-:S02]  /*22210*/  IMAD.MOV.U32 R190, RZ, RZ, R6 ;  /* 0x000000ffffbe7224 */ /* 0x002fc400078e0006 */
[----:B------:R-:W-:Y:S02]  /*22220*/  IMAD.MOV.U32 R191, RZ, RZ, R182 ;  /* 0x000000ffffbf7224 */ /* 0x000fe400078e00b6 */
[----:B------:R-:W2:Y:S04]  /*22230*/  LDL.LU R182, [R1+0x37c] ;  /* 0x00037c0001b67983 */ /* 0x000ea80000300800 */
[----:B------:R-:W2:Y:S04]  /*22240*/  LDL.LU R6, [R1+0x3bc] ;  /* 0x0003bc0001067983 */ /* 0x000ea80000300800 */
[----:B------:R1:W-:Y:S01]  /*22250*/  LDGSTS.E [R177+0x30780], desc[UR60][R190.64], P0 ;  /* 0x30780000beb17fae */ /* 0x0003e2000812187c */
[----:B----4-:R-:W-:-:S04]  /*22260*/  IADD3 R0, P1, R0, R186, RZ ;  /* 0x000000ba00007210 */ /* 0x010fc80007f3e0ff */
[----:B---3--:R-:W-:Y:S02]  /*22270*/  IADD3.X R4, R4, R185, RZ, P1, !PT ;  /* 0x000000b904047210 */ /* 0x008fe40000ffe4ff */
[----:B------:R-:W-:Y:S01]  /*22280*/  IADD3 R7, P2, R7, R186, RZ ;  /* 0x000000ba07077210 */ /* 0x000fe20007f5e0ff */
[----:B------:R3:W-:Y:S01]  /*22290*/  STL [R1+0x300], R0 ;  /* 0x0003000001007387 */ /* 0x0007e20000100800 */
[----:B-1----:R-:W-:Y:S02]  /*222a0*/  IMAD.MOV.U32 R190, RZ, RZ, R0 ;  /* 0x000000ffffbe7224 */ /* 0x002fe400078e0000 */
[----:B------:R-:W-:Y:S01]  /*222b0*/  IMAD.MOV.U32 R191, RZ, RZ, R4 ;  /* 0x000000ffffbf7224 */ /* 0x000fe200078e0004 */
[----:B------:R1:W-:Y:S01]  /*222c0*/  STL [R1+0x2fc], R4 ;  /* 0x0002fc0401007387 */ /* 0x0003e20000100800 */
[----:B------:R-:W-:-:S03]  /*222d0*/  IMAD.X R189, R189, 0x1, R185, P2 ;  /* 0x00000001bdbd7824 */ /* 0x000fc600010e06b9 */
[----:B------:R-:W-:Y:S04]  /*222e0*/  STL [R1+0x340], R7 ;  /* 0x0003400701007387 */ /* 0x000fe80000100800 */
        /* <DEDUP_REMOVED lines=10> */
[----:B--2---:R-:W-:Y:S01]  /*22390*/  IADD3 R223, P2, R223, R186, RZ ;  /* 0x000000badfdf7210 */ /* 0x004fe20007f5e0ff */
[----:B------:R-:W-:Y:S02]  /*223a0*/  IMAD.X R182, R182, 0x1, R185, P1 ;  /* 0x00000001b6b67824 */ /* 0x000fe400008e06b9 */
[----:B-1----:R-:W-:Y:S02]  /*223b0*/  IMAD.MOV.U32 R190, RZ, RZ, R5 ;  /* 0x000000ffffbe7224 */ /* 0x002fe400078e0005 */
[----:B------:R-:W-:Y:S02]  /*223c0*/  IMAD.MOV.U32 R191, RZ, RZ, R182 ;  /* 0x000000ffffbf7224 */ /* 0x000fe400078e00b6 */
[----:B------:R-:W-:-:S03]  /*223d0*/  IMAD.X R6, R6, 0x1, R185, P2 ;  /* 0x0000000106067824 */ /* 0x000fc600010e06b9 */
[----:B------:R1:W-:Y:S04]  /*223e0*/  LDGSTS.E [R177+0x31380], desc[UR60][R190.64], P0 ;  /* 0x31380000beb17fae */ /* 0x0003e8000812187c */
[----:B------:R-:W-:Y:S04]  /*223f0*/  STL [R1+0x380], R5 ;  /* 0x0003800501007387 */ /* 0x000fe80000100800 */
[----:B------:R2:W-:Y:S01]  /*22400*/  STL [R1+0x37c], R182 ;  /* 0x00037cb601007387 */ /* 0x0005e20000100800 */
[----:B-1----:R-:W-:Y:S02]  /*22410*/  IMAD.MOV.U32 R190, RZ, RZ, R223 ;  /* 0x000000ffffbe7224 */ /* 0x002fe400078e00df */
[----:B------:R-:W-:Y:S01]  /*22420*/  IMAD.MOV.U32 R191, RZ, RZ, R6 ;  /* 0x000000ffffbf7224 */ /* 0x000fe200078e0006 */
[----:B------:R-:W-:Y:S04]  /*22430*/  STL [R1+0x3c0], R223 ;  /* 0x0003c0df01007387 */ /* 0x000fe80000100800 */
[----:B--2---:R-:W2:Y:S04]  /*22440*/  LDL.LU R182, [R1+0x480] ;  /* 0x0004800001b67983 */ /* 0x004ea80000300800 */
[----:B------:R1:W-:Y:S04]  /*22450*/  LDGSTS.E [R177+0x31780], desc[UR60][R190.64], P0 ;  /* 0x31780000beb17fae */ /* 0x0003e8000812187c */
[----:B------:R1:W-:Y:S04]  /*22460*/  STL [R1+0x3bc], R6 ;  /* 0x0003bc0601007387 */ /* 0x0003e80000100800 */
[----:B------:R-:W2:Y:S04]  /*22470*/  LDL.LU R5, [R1+0x4c0] ;  /* 0x0004c00001057983 */ /* 0x000ea80000300800 */
[----:B-1----:R-:W5:Y:S04]  /*22480*/  LDL.LU R6, [R1+0xbac] ;  /* 0x000bac0001067983 */ /* 0x002f680000300800 */
[----:B------:R-:W2:Y:S01]  /*22490*/  LDL.LU R223, [R1+0x4bc] ;  /* 0x0004bc0001df7983 */ /* 0x000ea20000300800 */
[----:B---3--:R-:W-:-:S05]  /*224a0*/  IADD3 R0, P1, R0, R186, RZ ;  /* 0x000000ba00007210 */ /* 0x008fca0007f3e0ff */
[----:B------:R-:W-:Y:S01]  /*224b0*/  IMAD.MOV.U32 R190, RZ, RZ, R0 ;  /* 0x000000ffffbe7224 */ /* 0x000fe200078e0000 */
[----:B------:R-:W-:Y:S01]  /*224c0*/  IADD3 R4, P2, R4, R186, RZ ;  /* 0x000000ba04047210 */ /* 0x000fe20007f5e0ff */
[----:B------:R1:W-:Y:S01]  /*224d0*/  STL [R1+0x400], R0 ;  /* 0x0004000001007387 */ /* 0x0003e20000100800 */
[----:B----4-:R-:W-:-:S04]  /*224e0*/  IMAD.X R189, R189, 0x1, R185, P1 ;  /* 0x00000001bdbd7824 */ /* 0x010fc800008e06b9 */
[----:B------:R-:W-:Y:S01]  /*224f0*/  IMAD.MOV.U32 R191, RZ, RZ, R189 ;  /* 0x000000ffffbf7224 */ /* 0x000fe200078e00bd */
[----:B------:R-:W-:Y:S01]  /*22500*/  IADD3.X R7, R7, R185, RZ, P2, !PT ;  /* 0x000000b907077210 */ /* 0x000fe200017fe4ff */
[----:B------:R3:W-:Y:S04]  /*22510*/  STL [R1+0x3fc], R189 ;  /* 0x0003fcbd01007387 */ /* 0x0007e80000100800 */
[----:B------:R4:W-:Y:S04]  /*22520*/  LDGSTS.E [R177+0x31b80], desc[UR60][R190.64], P0 ;  /* 0x31b80000beb17fae */ /* 0x0009e8000812187c */
[----:B------:R-:W-:Y:S04]  /*22530*/  STL [R1+0x440], R4 ;  /* 0x0004400401007387 */ /* 0x000fe80000100800 */
[----:B-1----:R-:W2:Y:S01]  /*22540*/  LDL.LU R0, [R1+0x500] ;  /* 0x0005000001007983 */ /* 0x002ea20000300800 */
[----:B----4-:R-:W-:-:S02]  /*22550*/  IMAD.MOV.U32 R190, RZ, RZ, R4 ;  /* 0x000000ffffbe7224 */ /* 0x010fc400078e0004 */
[----:B------:R-:W-:Y:S01]  /*22560*/  IMAD.MOV.U32 R191, RZ, RZ, R7 ;  /* 0x000000ffffbf7224 */ /* 0x000fe200078e0007 */
[----:B------:R1:W-:Y:S04]  /*22570*/  STL [R1+0x43c], R7 ;  /* 0x00043c0701007387 */ /* 0x0003e80000100800 */
[----:B---3--:R-:W3:Y:S04]  /*22580*/  LDL.LU R189, [R1+0x540] ;  /* 0x0005400001bd7983 */ /* 0x008ee80000300800 */
[----:B------:R4:W-:Y:S04]  /*22590*/  LDGSTS.E [R177+0x31f80], desc[UR60][R190.64], P0 ;  /* 0x31f80000beb17fae */ /* 0x0009e8000812187c */
[----:B-1----:R-:W5:Y:S04]  /*225a0*/  LDL.LU R7, [R1+0xba8] ;  /* 0x000ba80001077983 */ /* 0x002f680000300800 */
[----:B------:R-:W3:Y:S04]  /*225b0*/  LDL.LU R4, [R1+0x53c] ;  /* 0x00053c0001047983 */ /* 0x000ee80000300800 */
[----:B------:R-:W3:Y:S01]  /*225c0*/  LDL.LU R191, [R1+0x47c] ;  /* 0x00047c0001bf7983 */ /* 0x000ee20000300800 */
[----:B--2---:R-:W-:-:S05]  /*225d0*/  IADD3 R182, P1, R182, R186, RZ ;  /* 0x000000bab6b67210 */ /* 0x004fca0007f3e0ff */
[----:B----4-:R-:W-:Y:S01]  /*225e0*/  IMAD.MOV.U32 R190, RZ, RZ, R182 ;  /* 0x000000ffffbe7224 */ /* 0x010fe200078e00b6 */
[----:B------:R-:W-:Y:S01]  /*225f0*/  IADD3 R5, P2, R5, R186, RZ ;  /* 0x000000ba05057210 */ /* 0x000fe20007f5e0ff */
[----:B------:R1:W-:Y:S04]  /*22600*/  STL [R1+0x480], R182 ;  /* 0x000480b601007387 */ /* 0x0003e80000100800 */
[--C-:B------:R-:W-:Y:S02]  /*22610*/  IMAD.X R223, R223, 0x1, R185.reuse, P2 ;  /* 0x00000001dfdf7824 */ /* 0x100fe400010e06b9 */
[----:B---3--:R-:W-:-:S05]  /*22620*/  IMAD.X R191, R191, 0x1, R185, P1 ;  /* 0x00000001bfbf7824 */ /* 0x008fca00008e06b9 */
[----:B------:R2:W-:Y:S04]  /*22630*/  STL [R1+0x47c], R191 ;  /* 0x00047cbf01007387 */ /* 0x0005e80000100800 */
[----:B------:R3:W-:Y:S04]  /*22640*/  LDGSTS.E [R177+0x32380], desc[UR60][R190.64], P0 ;  /* 0x32380000beb17fae */ /* 0x0007e8000812187c */
[----:B------:R4:W-:Y:S04]  /*22650*/  STL [R1+0x4c0], R5 ;  /* 0x0004c00501007387 */ /* 0x0009e80000100800 */
[----:B-1----:R-:W4:Y:S01]  /*22660*/  LDL.LU R182, [R1+0x5c0] ;  /* 0x0005c00001b67983 */ /* 0x002f220000300800 */
[----:B---3--:R-:W-:-:S02]  /*22670*/  IMAD.MOV.U32 R190, RZ, RZ, R5 ;  /* 0x000000ffffbe7224 */ /* 0x008fc400078e0005 */
[----:B--2---:R-:W-:Y:S01]  /*22680*/  IMAD.MOV.U32 R191, RZ, RZ, R223 ;  /* 0x000000ffffbf7224 */ /* 0x004fe200078e00df */
[----:B------:R1:W-:Y:S04]  /*22690*/  STL [R1+0x4bc], R223 ;  /* 0x0004bcdf01007387 */ /* 0x0003e80000100800 */
[----:B----4-:R-:W2:Y:S04]  /*226a0*/  LDL.LU R5, [R1+0x5bc] ;  /* 0x0005bc0001057983 */ /* 0x010ea80000300800 */
[----:B------:R3:W-:Y:S04]  /*226b0*/  LDGSTS.E [R177+0x32780], desc[UR60][R190.64], P0 ;  /* 0x32780000beb17fae */ /* 0x0007e8000812187c */
[----:B-1----:R-:W4:Y:S04]  /*226c0*/  LDL.LU R223, [R1+0x640] ;  /* 0x0006400001df7983 */ /* 0x002f280000300800 */
[----:B------:R-:W2:Y:S01]  /*226d0*/  LDL.LU R191, [R1+0x4fc] ;  /* 0x0004fc0001bf7983 */ /* 0x000ea20000300800 */
[----:B------:R-:W-:-:S02]  /*226e0*/  IADD3 R0, P1, R0, R186, RZ ;  /* 0x000000ba00007210 */ /* 0x000fc40007f3e0ff */
[----:B------:R-:W-:-:S03]  /*226f0*/  IADD3 R189, P2, R189, R186, RZ ;  /* 0x000000babdbd7210 */ /* 0x000fc60007f5e0ff */
[----:B---3--:R-:W-:Y:S02]  /*22700*/  IMAD.MOV.U32 R190, RZ, RZ, R0 ;  /* 0x000000ffffbe7224 */ /* 0x008fe400078e0000 */
[--C-:B------:R-:W-:Y:S01]  /*22710*/  IMAD.X R4, R4, 0x1, R185.reuse, P2 ;  /* 0x0000000104047824 */ /* 0x100fe200010e06b9 */
[----:B------:R1:W-:Y:S01]  /*22720*/  STL [R1+0x500], R0 ;  /* 0x0005000001007387 */ /* 0x0003e20000100800 */
[----:B--2---:R-:W-:-:S05]  /*22730*/  IMAD.X R191, R191, 0x1, R185, P1 ;  /* 0x00000001bfbf7824 */ /* 0x004fca00008e06b9 */
[----:B------:R2:W-:Y:S04]  /*22740*/  STL [R1+0x4fc], R191 ;  /* 0x0004fcbf01007387 */ /* 0x0005e80000100800 */
[----:B------:R3:W-:Y:S04]  /*22750*/  LDGSTS.E [R177+0x32b80], desc[UR60][R190.64], P0 ;  /* 0x32b80000beb17fae */ /* 0x0007e8000812187c */
[----:B------:R-:W-:Y:S04]  /*22760*/  STL [R1+0x540], R189 ;  /* 0x000540bd01007387 */ /* 0x000fe80000100800 */
[----:B-1----:R-:W4:Y:S01]  /*22770*/  LDL.LU R0, [R1+0x63c] ;  /* 0x00063c0001007983 */ /* 0x002f220000300800 */
[----:B---3--:R-:W-:Y:S01]  /*22780*/  MOV R190, R189 ;  /* 0x000000bd00be7202 */ /* 0x008fe20000000f00 */
[----:B--2---:R-:W-:-:S02]  /*22790*/  IMAD.MOV.U32 R191, RZ, RZ, R4 ;  /* 0x000000ffffbf7224 */ /* 0x004fc400078e0004 */
[----:B------:R1:W-:Y:S04]  /*227a0*/  STL [R1+0x53c], R4 ;  /* 0x00053c0401007387 */ /* 0x0003e80000100800 */
[----:B------:R2:W-:Y:S04]  /*227b0*/  LDGSTS.E [R177+0x32f80], desc[UR60][R190.64], P0 ;  /* 0x32f80000beb17fae */ /* 0x0005e8000812187c */
[----:B-1----:R-:W5:Y:S04]  /*227c0*/  LDL.LU R4, [R1+0xba4] ;  /* 0x000ba40001047983 */ /* 0x002f680000300800 */
[----:B------:R-:W3:Y:S04]  /*227d0*/  LDL R189, [R1+0x64c] ;  /* 0x00064c0001bd7983 */ /* 0x000ee80000100800 */
[----:B------:R-:W4:Y:S04]  /*227e0*/  LDL.LU R190, [R1+0x57c] ;  /* 0x00057c0001be7983 */ /* 0x000f280000300800 */
[----:B------:R-:W2:Y:S01]  /*227f0*/  LDL.LU R191, [R1+0x580] ;  /* 0x0005800001bf7983 */ /* 0x000ea20000300800 */
[----:B------:R-:W-:-:S05]  /*22800*/  IADD3 R182, P2, R182, R186, RZ ;  /* 0x000000bab6b67210 */ /* 0x000fca0007f5e0ff */
[----:B------:R-:W-:Y:S01]  /*22810*/  IMAD.X R5, R5, 0x1, R185, P2 ;  /* 0x0000000105057824 */ /* 0x000fe200010e06b9 */
[----:B--2---:R-:W-:-:S05]  /*22820*/  IADD3 R191, P1, R191, R186, RZ ;  /* 0x000000babfbf7210 */ /* 0x004fca0007f3e0ff */
[----:B----4-:R-:W-:Y:S01]  /*22830*/  IMAD.X R190, R190, 0x1, R185, P1 ;  /* 0x00000001bebe7824 */ /* 0x010fe200008e06b9 */
[----:B------:R1:W-:Y:S04]  /*22840*/  STL [R1+0x580], R191 ;  /* 0x000580bf01007387 */ /* 0x0003e80000100800 */
[----:B------:R2:W-:Y:S01]  /*22850*/  STL [R1+0x57c], R190 ;  /* 0x00057cbe01007387 */ /* 0x0005e20000100800 */
[----:B-1----:R-:W-:-:S04]  /*22860*/  LOP3.LUT R191, R191, R190, RZ, 0x3c, !PT ;  /* 0x000000bebfbf7212 */ /* 0x002fc800078e3cff */
[----:B--2---:R-:W-:-:S04]  /*22870*/  LOP3.LUT R190, R191, R190, RZ, 0x3c, !PT ;  /* 0x000000bebfbe7212 */ /* 0x004fc800078e3cff */
[----:B------:R-:W-:Y:S01]  /*22880*/  LOP3.LUT R191, R191, R190, RZ, 0x3c, !PT ;  /* 0x000000bebfbf7212 */ /* 0x000fe200078e3cff */
[----:B------:R-:W-:Y:S04]  /*22890*/  STL [R1+0x5c0], R182 ;  /* 0x0005c0b601007387 */ /* 0x000fe80000100800 */
[----:B------:R1:W-:Y:S04]  /*228a0*/  LDGSTS.E [R177+0x33380], desc[UR60][R190.64], P0 ;  /* 0x33380000beb17fae */ /* 0x0003e8000812187c */
[----:B------:R2:W-:Y:S01]  /*228b0*/  STL [R1+0x5bc], R5 ;  /* 0x0005bc0501007387 */ /* 0x0005e20000100800 */
[----:B-1----:R-:W-:-:S02]  /*228c0*/  IMAD.MOV.U32 R190, RZ, RZ, R182 ;  /* 0x000000ffffbe7224 */ /* 0x002fc400078e00b6 */
[----:B------:R-:W-:Y:S02]  /*228d0*/  IMAD.MOV.U32 R191, RZ, RZ, R5 ;  /* 0x000000ffffbf7224 */ /* 0x000fe400078e0005 */
[----:B--2---:R-:W5:Y:S04]  /*228e0*/  LDL.LU R5, [R1+0xba0] ;  /* 0x000ba00001057983 */ /* 0x004f680000300800 */
[----:B------:R-:W2:Y:S04]  /*228f0*/  LDL.LU R182, [R1+0xb9c] ;  /* 0x000b9c0001b67983 */ /* 0x000ea80000300800 */
[----:B------:R1:W-:Y:S04]  /*22900*/  LDGSTS.E [R177+0x33780], desc[UR60][R190.64], P0 ;  /* 0x33780000beb17fae */ /* 0x0003e8000812187c */
[----:B------:R-:W4:Y:S04]  /*22910*/  LDL.LU R190, [R1+0x5fc] ;  /* 0x0005fc0001be7983 */ /* 0x000f280000300800 */
[----:B------:R-:W1:Y:S01]  /*22920*/  LDL.LU R191, [R1+0x600] ;  /* 0x0006000001bf7983 */ /* 0x000e620000300800 */
[----:B------:R-:W-:-:S05]  /*22930*/  IADD3 R223, P2, R223, R186, RZ ;  /* 0x000000badfdf7210 */ /* 0x000fca0007f5e0ff */
[----:B------:R-:W-:Y:S01]  /*22940*/  IMAD.X R0, R0, 0x1, R185, P2 ;  /* 0x0000000100007824 */ /* 0x000fe200010e06b9 */
[----:B-1----:R-:W-:-:S05]  /*22950*/  IADD3 R191, P1, R191, R186, RZ ;  /* 0x000000babfbf7210 */ /* 0x002fca0007f3e0ff */
[----:B----4-:R-:W-:Y:S01]  /*22960*/  IMAD.X R190, R190, 0x1, R185, P1 ;  /* 0x00000001bebe7824 */ /* 0x010fe200008e06b9 */
[----:B------:R1:W-:Y:S04]  /*22970*/  STL [R1+0x600], R191 ;  /* 0x000600bf01007387 */ /* 0x0003e80000100800 */
[----:B------:R4:W-:Y:S01]  /*22980*/  STL [R1+0x5fc], R190 ;  /* 0x0005fcbe01007387 */ /* 0x0009e20000100800 */
[----:B-1----:R-:W-:-:S04]  /*22990*/  LOP3.LUT R191, R191, R190, RZ, 0x3c, !PT ;  /* 0x000000bebfbf7212 */ /* 0x002fc800078e3cff */
[----:B----4-:R-:W-:-:S04]  /*229a0*/  LOP3.LUT R190, R191, R190, RZ, 0x3c, !PT ;  /* 0x000000bebfbe7212 */ /* 0x010fc800078e3cff */
[----:B------:R-:W-:Y:S01]  /*229b0*/  LOP3.LUT R191, R191, R190, RZ, 0x3c, !PT ;  /* 0x000000bebfbf7212 */ /* 0x000fe200078e3cff */
[----:B------:R-:W-:Y:S04]  /*229c0*/  STL [R1+0x640], R223 ;  /* 0x000640df01007387 */ /* 0x000fe80000100800 */
[----:B------:R1:W-:Y:S04]  /*229d0*/  LDGSTS.E [R177+0x33b80], desc[UR60][R190.64], P0 ;  /* 0x33b80000beb17fae */ /* 0x0003e8000812187c */
[----:B------:R4:W-:Y:S01]  /*229e0*/  STL [R1+0x63c], R0 ;  /* 0x00063c0001007387 */ /* 0x0009e20000100800 */
[----:B-1----:R-:W-:-:S03]  /*229f0*/  IMAD.MOV.U32 R191, RZ, RZ, R0 ;  /* 0x000000ffffbf7224 */ /* 0x002fc600078e0000 */
[----:B----4-:R1:W5:Y:S01]  /*22a00*/  LDL.LU R0, [R1+0xb98] ;  /* 0x000b980001007983 */ /* 0x0103620000300800 */
[----:B------:R-:W-:Y:S02]  /*22a10*/  IMAD.MOV.U32 R190, RZ, RZ, R223 ;  /* 0x000000ffffbe7224 */ /* 0x000fe400078e00df */
[----:B--2---:R-:W-:-:S03]  /*22a20*/  VIADD R182, R182, 0x1 ;  /* 0x00000001b6b67836 */ /* 0x004fc60000000000 */
[----:B------:R1:W-:Y:S02]  /*22a30*/  LDGSTS.E [R177+0x33f80], desc[UR60][R190.64], P0 ;  /* 0x33f80000beb17fae */ /* 0x0003e4000812187c */
[----:B---3--:R-:W-:Y:S02]  /*22a40*/  ISETP.NE.U32.AND P0, PT, R182, R189, PT ;  /* 0x000000bdb600720c */ /* 0x008fe40003f05070 */
[----:B------:R-:W0:Y:S11]  /*22a50*/  LDGDEPBAR ;  /* 0x00000000000079af */ /* 0x000e360000000000 */
[----:B-1----:R-:W-:Y:S05]  /*22a60*/  @P0 BRA `(.L_x_1) ;  /* 0xffffff5400200947 */ /* 0x002fea000383ffff */
.L_x_0:
[----:B------:R-:W2:Y:S01]  /*22a70*/  LDL.LU R185, [R1+0x658] ;  /* 0x0006580001b97983 */ /* 0x000ea20000300800 */
[----:B-----5:R-:W1:Y:S01]  /*22a80*/  S2R R4, SR_TID.X ;  /* 0x0000000000047919 */ /* 0x020e620000002100 */
[----:B------:R-:W-:Y:S02]  /*22a90*/  WARPGROUP.DEPBAR.LE gsb0, 0x0 ;  /* 0x00008000000079c5 */ /* 0x000fe40000010000 */
[----:B------:R-:W-:-:S04]  /*22aa0*/  DEPBAR.LE SB0, 0x0 ;  /* 0x000080000000791a */ /* 0x000fc80000000000 */
[----:B------:R-:W3:Y:S01]  /*22ab0*/  LDL.LU R186, [R1+0x650] ;  /* 0x0006500001ba7983 */ /* 0x000ee20000300800 */
[----:B------:R-:W-:Y:S01]  /*22ac0*/  ULDC UR5, c[0x0][0x244] ;  /* 0x0000910000057ab9 */ /* 0x000fe20000000800 */
[----:B------:R-:W-:Y:S02]  /*22ad0*/  ULDC.64 UR6, c[0x0][0x220] ;  /* 0x0000880000067ab9 */ /* 0x000fe40000000a00 */
[----:B------:R-:W4:Y:S04]  /*22ae0*/  LDL.LU R190, [R1+0x9f4] ;  /* 0x0009f40001be7983 */ /* 0x000f280000300800 */
[----:B------:R-:W4:Y:S04]  /*22af0*/  LDL.LU R182, [R1+0x9f0] ;  /* 0x0009f00001b67983 */ /* 0x000f280000300800 */
[----:B------:R-:W4:Y:S04]  /*22b00*/  LDL.LU R223, [R1+0x9ec] ;  /* 0x0009ec0001df7983 */ /* 0x000f280000300800 */
[----:B------:R-:W4:Y:S04]  /*22b10*/  LDL.LU R191, [R1+0x9e8] ;  /* 0x0009e80001bf7983 */ /* 0x000f280000300800 */
[----:B------:R-:W3:Y:S04]  /*22b20*/  LDL.LU R189, [R1+0x980] ;  /* 0x0009800001bd7983 */ /* 0x000ee80000300800 */
[----:B------:R-:W4:Y:S01]  /*22b30*/  LDL.LU R177, [R1+0x654] ;  /* 0x0006540001b17983 */ /* 0x000f220000300800 */
[C---:B-1----:R-:W-:Y:S01]  /*22b40*/  IMAD.SHL.U32 R2, R4.reuse, 0x10, RZ ;  /* 0x0000001004027824 */ /* 0x042fe200078e00ff */
[----:B------:R-:W-:Y:S01]  /*22b50*/  MOV R16, R93 ;  /* 0x0000005d00107202 */ /* 0x000fe20000000f00 */
[C---:B------:R-:W-:Y:S01]  /*22b60*/  IMAD.SHL.U32 R3, R4.reuse, 0x40, RZ ;  /* 0x0000004004037824 */ /* 0x040fe200078e00ff */
[----:B------:R-:W-:Y:S01]  /*22b70*/  LOP3.LUT R4, R4, 0x60, RZ, 0xc0, !PT ;  /* 0x0000006004047812 */ /* 0x000fe200078ec0ff */
[----:B------:R-:W-:Y:S01]  /*22b80*/  IMAD.MOV.U32 R5, RZ, RZ, R90 ;  /* 0x000000ffff057224 */ /* 0x000fe200078e005a */
[----:B------:R-:W-:Y:S01]  /*22b90*/  LOP3.LUT R2, R2, 0xf0, RZ, 0xc0, !PT ;  /* 0x000000f002027812 */ /* 0x000fe200078ec0ff */
[----:B------:R-:W-:Y:S01]  /*22ba0*/  IMAD.MOV.U32 R6, RZ, RZ, R24 ;  /* 0x000000ffff067224 */ /* 0x000fe200078e0018 */
[----:B------:R-:W-:Y:S01]  /*22bb0*/  LOP3.LUT R3, R3, 0x400, RZ, 0xc0, !PT ;  /* 0x0000040003037812 */ /* 0x000fe200078ec0ff */
[----:B------:R-:W-:Y:S01]  /*22bc0*/  IMAD.MOV.U32 R7, RZ, RZ, R26 ;  /* 0x000000ffff077224 */ /* 0x000fe200078e001a */
[----:B------:R-:W-:Y:S01]  /*22bd0*/  MOV R90, R41 ;  /* 0x00000029005a7202 */ /* 0x000fe20000000f00 */
[----:B------:R-:W-:Y:S01]  /*22be0*/  IMAD.MOV.U32 R8, RZ, RZ, R89 ;  /* 0x000000ffff087224 */ /* 0x000fe200078e0059 */
[----:B------:R-:W4:Y:S01]  /*22bf0*/  LDL.LU R157, [R1+0xa80] ;  /* 0x000a8000019d7983 */ /* 0x000f220000300800 */
[----:B------:R-:W-:-:S02]  /*22c00*/  IMAD.MOV.U32 R9, RZ, RZ, R91 ;  /* 0x000000ffff097224 */ /* 0x000fc400078e005b */
[----:B------:R-:W-:Y:S01]  /*22c10*/  IMAD.MOV.U32 R10, RZ, RZ, R25 ;  /* 0x000000ffff0a7224 */ /* 0x000fe200078e0019 */
[----:B------:R-:W4:Y:S01]  /*22c20*/  LDL.LU R156, [R1+0xa88] ;  /* 0x000a8800019c7983 */ /* 0x000f220000300800 */
[----:B------:R-:W-:Y:S02]  /*22c30*/  IMAD.MOV.U32 R11, RZ, RZ, R27 ;  /* 0x000000ffff0b7224 */ /* 0x000fe400078e001b */
[----:B------:R-:W-:Y:S01]  /*22c40*/  IMAD.MOV.U32 R12, RZ, RZ, R92 ;  /* 0x000000ffff0c7224 */ /* 0x000fe200078e005c */
[----:B------:R-:W4:Y:S01]  /*22c50*/  LDL.LU R152, [R1+0xa90] ;  /* 0x000a900001987983 */ /* 0x000f220000300800 */
[----:B------:R-:W-:Y:S02]  /*22c60*/  IMAD.MOV.U32 R13, RZ, RZ, R94 ;  /* 0x000000ffff0d7224 */ /* 0x000fe400078e005e */
[----:B------:R-:W-:Y:S01]  /*22c70*/  IMAD.MOV.U32 R14, RZ, RZ, R28 ;  /* 0x000000ffff0e7224 */ /* 0x000fe200078e001c */
[----:B------:R-:W4:Y:S01]  /*22c80*/  LDL.LU R155, [R1+0xa94] ;  /* 0x000a9400019b7983 */ /* 0x000f220000300800 */
[----:B------:R-:W-:-:S02]  /*22c90*/  IMAD.MOV.U32 R15, RZ, RZ, R30 ;  /* 0x000000ffff0f7224 */ /* 0x000fc400078e001e */
[----:B------:R-:W-:Y:S01]  /*22ca0*/  IMAD.MOV.U32 R17, RZ, RZ, R95 ;  /* 0x000000ffff117224 */ /* 0x000fe200078e005f */
[----:B------:R-:W4:Y:S01]  /*22cb0*/  LDL.LU R154, [R1+0xa98] ;  /* 0x000a9800019a7983 */ /* 0x000f220000300800 */
[----:B------:R-:W-:Y:S01]  /*22cc0*/  IMAD.MOV.U32 R18, RZ, RZ, R29 ;  /* 0x000000ffff127224 */ /* 0x000fe200078e001d */
[----:B------:R-:W-:Y:S01]  /*22cd0*/  MOV R29, R102 ;  /* 0x00000066001d7202 */ /* 0x000fe20000000f00 */
[----:B------:R-:W-:Y:S01]  /*22ce0*/  IMAD.MOV.U32 R19, RZ, RZ, R31 ;  /* 0x000000ffff137224 */ /* 0x000fe200078e001f */
[----:B------:R-:W4:Y:S01]  /*22cf0*/  LDL.LU R153, [R1+0xaa0] ;  /* 0x000aa00001997983 */ /* 0x000f220000300800 */
        /* <DEDUP_REMOVED lines=25> */
[----:B------:R-:W-:Y:S01]  /*22e90*/  IMAD.MOV.U32 R40, RZ, RZ, R108 ;  /* 0x000000ffff287224 */ /* 0x000fe200078e006c */
[----:B------:R-:W-:Y:S01]  /*22ea0*/  MOV R108, R125 ;  /* 0x0000007d006c7202 */ /* 0x000fe20000000f00 */
        /* <DEDUP_REMOVED lines=24> */
[----:B------:R-:W-:Y:S01]  /*23030*/  IMAD.MOV.U32 R131, RZ, RZ, R83 ;  /* 0x000000ffff837224 */ /* 0x000fe200078e0053 */
[----:B--2---:R-:W-:-:S13]  /*23040*/  R2UR UR4, R185 ;  /* 0x00000000b90472ca */ /* 0x004fda00000e0000 */
[----:B------:R-:W-:-:S04]  /*23050*/  IADD3 R3, R3, UR4, R2 ;  /* 0x0000000403037c10 */ /* 0x000fc8000fffe002 */
[----:B------:R-:W-:Y:S01]  /*23060*/  LEA R3, R4, R3, 0x3 ;  /* 0x0000000304037211 */ /* 0x000fe200078e18ff */
[----:B------:R-:W-:Y:S01]  /*23070*/  BAR.SYNC.DEFER_BLOCKING 0x0 ;  /* 0x0000000000007b1d */ /* 0x000fe20000010000 */
[----:B------:R-:W-:Y:S02]  /*23080*/  IMAD.MOV.U32 R4, RZ, RZ, R88 ;  /* 0x000000ffff047224 */ /* 0x000fe400078e0058 */
[----:B------:R-:W-:Y:S02]  /*23090*/  IMAD.MOV.U32 R88, RZ, RZ, R105 ;  /* 0x000000ffff587224 */ /* 0x000fe400078e0069 */
[----:B------:R-:W-:Y:S02]  /*230a0*/  IMAD.MOV.U32 R105, RZ, RZ, R123 ;  /* 0x000000ffff697224 */ /* 0x000fe400078e007b */
[----:B------:R-:W-:Y:S01]  /*230b0*/  IMAD.MOV.U32 R123, RZ, RZ, R75 ;  /* 0x000000ffff7b7224 */ /* 0x000fe200078e004b */
[----:B---3--:R-:W-:-:S04]  /*230c0*/  ISETP.GE.AND P0, PT, R189, R186, PT ;  /* 0x000000babd00720c */ /* 0x008fc80003f06270 */
[-C--:B----4-:R-:W-:Y:S02]  /*230d0*/  ISETP.LT.AND P1, PT, R190, R177.reuse, !P0 ;  /* 0x000000b1be00720c */ /* 0x090fe40004721270 */
[----:B------:R-:W1:Y:S01]  /*230e0*/  S2R R190, SR_TID.X ;  /* 0x0000000000be7919 */ /* 0x000e620000002100 */
[----:B------:R-:W-:Y:S01]  /*230f0*/  IMAD.MOV.U32 R135, RZ, RZ, R87 ;  /* 0x000000ffff877224 */ /* 0x000fe200078e0057 */
[-C--:B------:R-:W-:Y:S02]  /*23100*/  ISETP.LT.AND P2, PT, R0, R177.reuse, !P0 ;  /* 0x000000b10000720c */ /* 0x080fe40004741270 */
[-C--:B------:R-:W-:Y:S01]  /*23110*/  ISETP.LT.AND P5, PT, R182, R177.reuse, !P0 ;  /* 0x000000b1b600720c */ /* 0x080fe200047a1270 */
[----:B------:R-:W-:Y:S01]  /*23120*/  STSM.16.M88.4 [R3], R4 ;  /* 0x0000000403007844 */ /* 0x000fe20000000200 */
[----:B------:R-:W-:Y:S01]  /*23130*/  BAR.SYNC.DEFER_BLOCKING 0x0 ;  /* 0x0000000000007b1d */ /* 0x000fe20000010000 */
[-C--:B------:R-:W-:Y:S02]  /*23140*/  ISETP.LT.AND P4, PT, R223, R177.reuse, !P0 ;  /* 0x000000b1df00720c */ /* 0x080fe40004781270 */
[----:B------:R-:W-:-:S02]  /*23150*/  ISETP.LT.AND P3, PT, R191, R177, !P0 ;  /* 0x000000b1bf00720c */ /* 0x000fc40004761270 */
[----:B-1----:R-:W-:-:S04]  /*23160*/  LOP3.LUT R190, R190, 0x7f, RZ, 0xc0, !PT ;  /* 0x0000007fbebe7812 */ /* 0x002fc800078ec0ff */
[----:B------:R-:W-:Y:S01]  /*23170*/  LEA R2, R190, UR4, 0x4 ;  /* 0x00000004be027c11 */ /* 0x000fe2000f8e20ff */
[----:B------:R-:W-:-:S04]  /*23180*/  ULDC UR4, c[0x0][0x248] ;  /* 0x0000920000047ab9 */ /* 0x000fc80000000800 */
[----:B------:R-:W1:Y:S01]  /*23190*/  LDS.128 R4, [R2] ;  /* 0x0000000002047984 */ /* 0x000e620000000c00 */
[----:B------:R-:W-:Y:S06]  /*231a0*/  BAR.SYNC.DEFER_BLOCKING 0x0 ;  /* 0x0000000000007b1d */ /* 0x000fec0000010000 */
[----:B------:R-:W-:Y:S02]  /*231b0*/  STSM.16.M88.4 [R3], R8 ;  /* 0x0000000803007844 */ /* 0x000fe40000000200 */
[----:B------:R-:W-:Y:S06]  /*231c0*/  BAR.SYNC.DEFER_BLOCKING 0x0 ;  /* 0x0000000000007b1d */ /* 0x000fec0000010000 */
[----:B------:R-:W2:Y:S02]  /*231d0*/  LDS.128 R8, [R2] ;  /* 0x0000000002087984 */ /* 0x000ea40000000c00 */
[----:B------:R-:W-:Y:S06]  /*231e0*/  BAR.SYNC.DEFER_BLOCKING 0x0 ;  /* 0x0000000000007b1d */ /* 0x000fec0000010000 */
[----:B------:R-:W-:Y:S02]  /*231f0*/  STSM.16.M88.4 [R3], R12 ;  /* 0x0000000c03007844 */ /* 0x000fe40000000200 */
[----:B------:R-:W-:Y:S06]  /*23200*/  BAR.SYNC.DEFER_BLOCKING 0x0 ;  /* 0x0000000000007b1d */ /* 0x000fec0000010000 */
[----:B------:R-:W3:Y:S02]  /*23210*/  LDS.128 R12, [R2] ;  /* 0x00000000020c7984 */ /* 0x000ee40000000c00 */
[----:B------:R-:W-:Y:S06]  /*23220*/  BAR.SYNC.DEFER_BLOCKING 0x0 ;  /* 0x0000000000007b1d */ /* 0x000fec0000010000 */
[----:B------:R-:W-:Y:S02]  /*23230*/  STSM.16.M88.4 [R3], R16 ;  /* 0x0000001003007844 */ /* 0x000fe40000000200 */
[----:B------:R-:W-:Y:S06]  /*23240*/  BAR.SYNC.DEFER_BLOCKING 0x0 ;  /* 0x0000000000007b1d */ /* 0x000fec0000010000 */
[----:B------:R-:W4:Y:S02]  /*23250*/  LDS.128 R16, [R2] ;  /* 0x0000000002107984 */ /* 0x000f240000000c00 */
        /* <DEDUP_REMOVED lines=21> */
[----:B------:R1:W-:Y:S02]  /*233b0*/  STSM.16.M88.4 [R3], R88 ;  /* 0x0000005803007844 */ /* 0x0003e40000000200 */
[----:B------:R-:W-:Y:S01]  /*233c0*/  BAR.SYNC.DEFER_BLOCKING 0x0 ;  /* 0x0000000000007b1d */ /* 0x000fe20000010000 */
[----:B-1----:R-:W-:Y:S01]  /*233d0*/  IMAD.MOV.U32 R90, RZ, RZ, R48 ;  /* 0x000000ffff5a7224 */ /* 0x002fe200078e0030 */
[----:B------:R-:W-:Y:S01]  /*233e0*/  MOV R91, R50 ;  /* 0x00000032005b7202 */ /* 0x000fe20000000f00 */
[----:B------:R-:W-:-:S02]  /*233f0*/  IMAD.MOV.U32 R88, RZ, RZ, R112 ;  /* 0x000000ffff587224 */ /* 0x000fc400078e0070 */
[----:B------:R-:W-:Y:S02]  /*23400*/  IMAD.MOV.U32 R89, RZ, RZ, R114 ;  /* 0x000000ffff597224 */ /* 0x000fe400078e0072 */
[----:B------:R-:W-:Y:S02]  /*23410*/  IMAD.MOV.U32 R114, RZ, RZ, R65 ;  /* 0x000000ffff727224 */ /* 0x000fe400078e0041 */
[----:B------:R-:W-:Y:S02]  /*23420*/  IMAD.MOV.U32 R112, RZ, RZ, R129 ;  /* 0x000000ffff707224 */ /* 0x000fe400078e0081 */
[----:B------:R-:W-:Y:S01]  /*23430*/  IMAD.MOV.U32 R129, RZ, RZ, R147 ;  /* 0x000000ffff817224 */ /* 0x000fe200078e0093 */
[----:B------:R-:W1:Y:S01]  /*23440*/  LDS.128 R44, [R2] ;  /* 0x00000000022c7984 */ /* 0x000e620000000c00 */
[----:B------:R-:W-:Y:S06]  /*23450*/  BAR.SYNC.DEFER_BLOCKING 0x0 ;  /* 0x0000000000007b1d */ /* 0x000fec0000010000 */
[----:B------:R-:W-:Y:S02]  /*23460*/  STSM.16.M88.4 [R3], R40 ;  /* 0x0000002803007844 */ /* 0x000fe40000000200 */
[----:B------:R-:W-:Y:S06]  /*23470*/  BAR.SYNC.DEFER_BLOCKING 0x0 ;  /* 0x0000000000007b1d */ /* 0x000fec0000010000 */
[----:B------:R-:W1:Y:S02]  /*23480*/  LDS.128 R40, [R2] ;  /* 0x0000000002287984 */ /* 0x000e640000000c00 */
[----:B------:R-:W-:Y:S06]  /*23490*/  BAR.SYNC.DEFER_BLOCKING 0x0 ;  /* 0x0000000000007b1d */ /* 0x000fec0000010000 */
[----:B------:R2:W-:Y:S02]  /*234a0*/  STSM.16.M88.4 [R3], R92 ;  /* 0x0000005c03007844 */ /* 0x0005e40000000200 */
[----:B------:R-:W-:Y:S01]  /*234b0*/  BAR.SYNC.DEFER_BLOCKING 0x0 ;  /* 0x0000000000007b1d */ /* 0x000fe20000010000 */
[----:B--2---:R-:W-:-:S02]  /*234c0*/  IMAD.MOV.U32 R94, RZ, RZ, R52 ;  /* 0x000000ffff5e7224 */ /* 0x004fc400078e0034 */
[----:B------:R-:W-:Y:S02]  /*234d0*/  IMAD.MOV.U32 R95, RZ, RZ, R54 ;  /* 0x000000ffff5f7224 */ /* 0x000fe400078e0036 */
[----:B------:R-:W-:Y:S02]  /*234e0*/  IMAD.MOV.U32 R92, RZ, RZ, R116 ;  /* 0x000000ffff5c7224 */ /* 0x000fe400078e0074 */
[----:B------:R-:W-:Y:S02]  /*234f0*/  IMAD.MOV.U32 R93, RZ, RZ, R118 ;  /* 0x000000ffff5d7224 */ /* 0x000fe400078e0076 */
[----:B------:R-:W-:Y:S02]  /*23500*/  IMAD.MOV.U32 R118, RZ, RZ, R69 ;  /* 0x000000ffff767224 */ /* 0x000fe400078e0045 */
[----:B------:R-:W-:Y:S01]  /*23510*/  IMAD.MOV.U32 R116, RZ, RZ, R133 ;  /* 0x000000ffff747224 */ /* 0x000fe200078e0085 */
[----:B------:R-:W2:Y:S01]  /*23520*/  LDS.128 R48, [R2] ;  /* 0x0000000002307984 */ /* 0x000ea20000000c00 */
[----:B------:R-:W-:Y:S06]  /*23530*/  BAR.SYNC.DEFER_BLOCKING 0x0 ;  /* 0x0000000000007b1d */ /* 0x000fec0000010000 */
[----:B------:R-:W-:Y:S02]  /*23540*/  STSM.16.M88.4 [R3], R88 ;  /* 0x0000005803007844 */ /* 0x000fe40000000200 */
[----:B------:R-:W-:Y:S06]  /*23550*/  BAR.SYNC.DEFER_BLOCKING 0x0 ;  /* 0x0000000000007b1d */ /* 0x000fec0000010000 */
[----:B------:R-:W2:Y:S02]  /*23560*/  LDS.128 R88, [R2] ;  /* 0x0000000002587984 */ /* 0x000ea40000000c00 */
[----:B------:R-:W-:Y:S06]  /*23570*/  BAR.SYNC.DEFER_BLOCKING 0x0 ;  /* 0x0000000000007b1d */ /* 0x000fec0000010000 */
[----:B------:R3:W-:Y:S02]  /*23580*/  STSM.16.M88.4 [R3], R96 ;  /* 0x0000006003007844 */ /* 0x0007e40000000200 */
[----:B------:R-:W-:Y:S01]  /*23590*/  BAR.SYNC.DEFER_BLOCKING 0x0 ;  /* 0x0000000000007b1d */ /* 0x000fe20000010000 */
[----:B---3--:R-:W-:Y:S01]  /*235a0*/  IMAD.MOV.U32 R98, RZ, RZ, R56 ;  /* 0x000000ffff627224 */ /* 0x008fe200078e0038 */
[----:B------:R-:W-:Y:S01]  /*235b0*/  MOV R96, R120 ;  /* 0x0000007800607202 */ /* 0x000fe20000000f00 */
[----:B------:R-:W-:Y:S01]  /*235c0*/  IMAD.MOV.U32 R99, RZ, RZ, R58 ;  /* 0x000000ffff637224 */ /* 0x000fe200078e003a */
[----:B------:R-:W-:Y:S01]  /*235d0*/  MOV R120, R137 ;  /* 0x0000008900787202 */ /* 0x000fe20000000f00 */
[----:B------:R-:W-:-:S02]  /*235e0*/  IMAD.MOV.U32 R97, RZ, RZ, R122 ;  /* 0x000000ffff617224 */ /* 0x000fc400078e007a */
[----:B------:R-:W-:Y:S01]  /*235f0*/  IMAD.MOV.U32 R122, RZ, RZ, R73 ;  /* 0x000000ffff7a7224 */ /* 0x000fe200078e0049 */
[----:B------:R-:W3:Y:S01]  /*23600*/  LDS.128 R52, [R2] ;  /* 0x0000000002347984 */ /* 0x000ee20000000c00 */
[----:B------:R-:W-:Y:S06]  /*23610*/  BAR.SYNC.DEFER_BLOCKING 0x0 ;  /* 0x0000000000007b1d */ /* 0x000fec0000010000 */
[----:B------:R-:W-:Y:S02]  /*23620*/  STSM.16.M88.4 [R3], R92 ;  /* 0x0000005c03007844 */ /* 0x000fe40000000200 */
[----:B------:R-:W-:Y:S06]  /*23630*/  BAR.SYNC.DEFER_BLOCKING 0x0 ;  /* 0x0000000000007b1d */ /* 0x000fec0000010000 */
[----:B------:R-:W3:Y:S02]  /*23640*/  LDS.128 R92, [R2] ;  /* 0x00000000025c7984 */ /* 0x000ee40000000c00 */
[----:B------:R-:W-:Y:S06]  /*23650*/  BAR.SYNC.DEFER_BLOCKING 0x0 ;  /* 0x0000000000007b1d */ /* 0x000fec0000010000 */
[----:B------:R4:W-:Y:S02]  /*23660*/  STSM.16.M88.4 [R3], R100 ;  /* 0x0000006403007844 */ /* 0x0009e40000000200 */
[----:B------:R-:W-:Y:S01]  /*23670*/  BAR.SYNC.DEFER_BLOCKING 0x0 ;  /* 0x0000000000007b1d */ /* 0x000fe20000010000 */
[----:B----4-:R-:W-:-:S02]  /*23680*/  IMAD.MOV.U32 R102, RZ, RZ, R60 ;  /* 0x000000ffff667224 */ /* 0x010fc400078e003c */
[----:B------:R-:W-:Y:S02]  /*23690*/  IMAD.MOV.U32 R103, RZ, RZ, R62 ;  /* 0x000000ffff677224 */ /* 0x000fe400078e003e */
[----:B------:R-:W-:Y:S02]  /*236a0*/  IMAD.MOV.U32 R100, RZ, RZ, R124 ;  /* 0x000000ffff647224 */ /* 0x000fe400078e007c */
[----:B------:R-:W-:Y:S02]  /*236b0*/  IMAD.MOV.U32 R101, RZ, RZ, R126 ;  /* 0x000000ffff657224 */ /* 0x000fe400078e007e */
[----:B------:R-:W-:Y:S02]  /*236c0*/  IMAD.MOV.U32 R126, RZ, RZ, R77 ;  /* 0x000000ffff7e7224 */ /* 0x000fe400078e004d */
[----:B------:R-:W-:Y:S01]  /*236d0*/  IMAD.MOV.U32 R124, RZ, RZ, R141 ;  /* 0x000000ffff7c7224 */ /* 0x000fe200078e008d */
[----:B------:R-:W4:Y:S01]  /*236e0*/  LDS.128 R56, [R2] ;  /* 0x0000000002387984 */ /* 0x000f220000000c00 */
[----:B------:R-:W-:Y:S06]  /*236f0*/  BAR.SYNC.DEFER_BLOCKING 0x0 ;  /* 0x0000000000007b1d */ /* 0x000fec0000010000 */
[----:B------:R-:W-:Y:S02]  /*23700*/  STSM.16.M88.4 [R3], R96 ;  /* 0x0000006003007844 */ /* 0x000fe40000000200 */
[----:B------:R-:W-:Y:S06]  /*23710*/  BAR.SYNC.DEFER_BLOCKING 0x0 ;  /* 0x0000000000007b1d */ /* 0x000fec0000010000 */
[----:B------:R-:W4:Y:S02]  /*23720*/  LDS.128 R96, [R2] ;  /* 0x0000000002607984 */ /* 0x000f240000000c00 */
[----:B------:R-:W-:Y:S06]  /*23730*/  BAR.SYNC.DEFER_BLOCKING 0x0 ;  /* 0x0000000000007b1d */ /* 0x000fec0000010000 */
[----:B------:R1:W-:Y:S02]  /*23740*/  STSM.16.M88.4 [R3], R104 ;  /* 0x0000006803007844 */ /* 0x0003e40000000200 */
[----:B------:R-:W-:Y:S01]  /*23750*/  BAR.SYNC.DEFER_BLOCKING 0x0 ;  /* 0x0000000000007b1d */ /* 0x000fe20000010000 */
[----:B-1----:R-:W-:-:S02]  /*23760*/  IMAD.MOV.U32 R106, RZ, RZ, R64 ;  /* 0x000000ffff6a7224 */ /* 0x002fc400078e0040 */
[----:B------:R-:W-:Y:S02]  /*23770*/  IMAD.MOV.U32 R107, RZ, RZ, R66 ;  /* 0x000000ffff6b7224 */ /* 0x000fe400078e0042 */
        /* <DEDUP_REMOVED lines=12> */
[----:B--2---:R-:W-:Y:S01]  /*23840*/  IMAD.MOV.U32 R110, RZ, RZ, R68 ;  /* 0x000000ffff6e7224 */ /* 0x004fe200078e0044 */
[----:B------:R-:W-:Y:S01]  /*23850*/  MOV R108, R132 ;  /* 0x00000084006c7202 */ /* 0x000fe20000000f00 */
[----:B------:R-:W-:-:S02]  /*23860*/  IMAD.MOV.U32 R111, RZ, RZ, R70 ;  /* 0x000000ffff6f7224 */ /* 0x000fc400078e0046 */
[----:B------:R-:W-:Y:S01]  /*23870*/  IMAD.MOV.U32 R109, RZ, RZ, R134 ;  /* 0x000000ffff6d7224 */ /* 0x000fe200078e0086 */
[----:B------:R-:W2:Y:S02]  /*23880*/  LDS.128 R64, [R2] ;  /* 0x0000000002407984 */ /* 0x000ea40000000c00 */
[----:B------:R-:W-:Y:S06]  /*23890*/  BAR.SYNC.DEFER_BLOCKING 0x0 ;  /* 0x0000000000007b1d */ /* 0x000fec0000010000 */
[----:B------:R-:W-:Y:S02]  /*238a0*/  STSM.16.M88.4 [R3], R104 ;  /* 0x0000006803007844 */ /* 0x000fe40000000200 */
[----:B------:R-:W-:Y:S06]  /*238b0*/  BAR.SYNC.DEFER_BLOCKING 0x0 ;  /* 0x0000000000007b1d */ /* 0x000fec0000010000 */
[----:B------:R-:W2:Y:S02]  /*238c0*/  LDS.128 R104, [R2] ;  /* 0x0000000002687984 */ /* 0x000ea40000000c00 */
[----:B------:R-:W-:Y:S06]  /*238d0*/  BAR.SYNC.DEFER_BLOCKING 0x0 ;  /* 0x0000000000007b1d */ /* 0x000fec0000010000 */
[----:B------:R3:W-:Y:S02]  /*238e0*/  STSM.16.M88.4 [R3], R112 ;  /* 0x0000007003007844 */ /* 0x0007e40000000200 */
[----:B------:R-:W-:Y:S01]  /*238f0*/  BAR.SYNC.DEFER_BLOCKING 0x0 ;  /* 0x0000000000007b1d */ /* 0x000fe20000010000 */
[----:B---3--:R-:W-:-:S02]  /*23900*/  IMAD.MOV.U32 R114, RZ, RZ, R72 ;  /* 0x000000ffff727224 */ /* 0x008fc400078e0048 */
[----:B------:R-:W-:Y:S02]  /*23910*/  IMAD.MOV.U32 R115, RZ, RZ, R74 ;  /* 0x000000ffff737224 */ /* 0x000fe400078e004a */
[----:B------:R-:W-:Y:S02]  /*23920*/  IMAD.MOV.U32 R112, RZ, RZ, R136 ;  /* 0x000000ffff707224 */ /* 0x000fe400078e0088 */
[----:B------:R-:W-:Y:S02]  /*23930*/  IMAD.MOV.U32 R113, RZ, RZ, R138 ;  /* 0x000000ffff717224 */ /* 0x000fe400078e008a */
[----:B------:R-:W-:Y:S01]  /*23940*/  IMAD.MOV.U32 R134, RZ, RZ, R85 ;  /* 0x000000ffff867224 */ /* 0x000fe200078e0055 */
[----:B------:R-:W-:Y:S01]  /*23950*/  MOV R132, R149 ;  /* 0x0000009500847202 */ /* 0x000fe20000000f00 */
[----:B------:R-:W-:Y:S01]  /*23960*/  IMAD.MOV.U32 R133, RZ, RZ, R151 ;  /* 0x000000ffff857224 */ /* 0x000fe200078e0097 */
[----:B------:R-:W3:Y:S01]  /*23970*/  LDS.128 R68, [R2] ;  /* 0x0000000002447984 */ /* 0x000ee20000000c00 */
[----:B------:R-:W-:Y:S01]  /*23980*/  IMAD R136, R189, UR5, RZ ;  /* 0x00000005bd887c24 */ /* 0x000fe2000f8e02ff */
[----:B------:R-:W-:Y:S01]  /*23990*/  ULDC UR5, c[0x0][0x22c] ;  /* 0x00008b0000057ab9 */ /* 0x000fe20000000800 */
        /* <DEDUP_REMOVED lines=22> */
[----:B------:R-:W-:Y:S01]  /*23b00*/  IMAD.MOV.U32 R121, RZ, RZ, R146 ;  /* 0x000000ffff797224 */ /* 0x000fe200078e0092 */
[----:B------:R-:W1:Y:S02]  /*23b10*/  LDS.128 R76, [R2] ;  /* 0x00000000024c7984 */ /* 0x000e640000000c00 */
[----:B------:R-:W-:Y:S06]  /*23b20*/  BAR.SYNC.DEFER_BLOCKING 0x0 ;  /* 0x0000000000007b1d */ /* 0x000fec0000010000 */
[----:B------:R-:W-:Y:S02]  /*23b30*/  STSM.16.M88.4 [R3], R116 ;  /* 0x0000007403007844 */ /* 0x000fe40000000200 */
[----:B------:R-:W-:Y:S06]  /*23b40*/  BAR.SYNC.DEFER_BLOCKING 0x0 ;  /* 0x0000000000007b1d */ /* 0x000fec0000010000 */
[----:B------:R-:W1:Y:S02]  /*23b50*/  LDS.128 R116, [R2] ;  /* 0x0000000002747984 */ /* 0x000e640000000c00 */
[----:B------:R-:W-:Y:S06]  /*23b60*/  BAR.SYNC.DEFER_BLOCKING 0x0 ;  /* 0x0000000000007b1d */ /* 0x000fec0000010000 */
[----:B------:R2:W-:Y:S02]  /*23b70*/  STSM.16.M88.4 [R3], R124 ;  /* 0x0000007c03007844 */ /* 0x0005e40000000200 */
[----:B------:R-:W-:Y:S06]  /*23b80*/  BAR.SYNC.DEFER_BLOCKING 0x0 ;  /* 0x0000000000007b1d */ /* 0x000fec0000010000 */
[----:B------:R-:W1:Y:S02]  /*23b90*/  LDS.128 R80, [R2] ;  /* 0x0000000002507984 */ /* 0x000e640000000c00 */
[----:B------:R-:W-:Y:S06]  /*23ba0*/  BAR.SYNC.DEFER_BLOCKING 0x0 ;  /* 0x0000000000007b1d */ /* 0x000fec0000010000 */
[----:B------:R-:W-:Y:S02]  /*23bb0*/  STSM.16.M88.4 [R3], R120 ;  /* 0x0000007803007844 */ /* 0x000fe40000000200 */
[----:B------:R-:W-:Y:S06]  /*23bc0*/  BAR.SYNC.DEFER_BLOCKING 0x0 ;  /* 0x0000000000007b1d */ /* 0x000fec0000010000 */
[----:B------:R-:W1:Y:S02]  /*23bd0*/  LDS.128 R120, [R2] ;  /* 0x0000000002787984 */ /* 0x000e640000000c00 */
[----:B------:R-:W-:Y:S06]  /*23be0*/  BAR.SYNC.DEFER_BLOCKING 0x0 ;  /* 0x0000000000007b1d */ /* 0x000fec0000010000 */
[----:B------:R-:W-:Y:S02]  /*23bf0*/  STSM.16.M88.4 [R3], R128 ;  /* 0x0000008003007844 */ /* 0x000fe40000000200 */
[----:B------:R-:W-:Y:S01]  /*23c00*/  BAR.SYNC.DEFER_BLOCKING 0x0 ;  /* 0x0000000000007b1d */ /* 0x000fe20000010000 */
[----:B--2---:R-:W-:-:S02]  /*23c10*/  IMAD.MOV.U32 R124, RZ, RZ, R148 ;  /* 0x000000ffff7c7224 */ /* 0x004fc400078e0094 */
[----:B------:R-:W-:-:S03]  /*23c20*/  IMAD.MOV.U32 R125, RZ, RZ, R150 ;  /* 0x000000ffff7d7224 */ /* 0x000fc600078e0096 */
[----:B------:R-:W2:Y:S01]  /*23c30*/  LDS.128 R128, [R2] ;  /* 0x0000000002807984 */ /* 0x000ea20000000c00 */
[----:B------:R-:W-:Y:S02]  /*23c40*/  IMAD.MOV.U32 R126, RZ, RZ, R84 ;  /* 0x000000ffff7e7224 */ /* 0x000fe400078e0054 */
[----:B------:R-:W-:Y:S01]  /*23c50*/  IMAD.MOV.U32 R127, RZ, RZ, R86 ;  /* 0x000000ffff7f7224 */ /* 0x000fe200078e0056 */
[----:B------:R-:W-:Y:S06]  /*23c60*/  BAR.SYNC.DEFER_BLOCKING 0x0 ;  /* 0x0000000000007b1d */ /* 0x000fec0000010000 */
[----:B------:R3:W-:Y:S02]  /*23c70*/  STSM.16.M88.4 [R3], R124 ;  /* 0x0000007c03007844 */ /* 0x0007e40000000200 */
[----:B------:R-:W-:Y:S06]  /*23c80*/  BAR.SYNC.DEFER_BLOCKING 0x0 ;  /* 0x0000000000007b1d */ /* 0x000fec0000010000 */
[----:B------:R-:W2:Y:S02]  /*23c90*/  LDS.128 R84, [R2] ;  /* 0x0000000002547984 */ /* 0x000ea40000000c00 */
[----:B------:R-:W-:Y:S01]  /*23ca0*/  BAR.SYNC.DEFER_BLOCKING 0x0 ;  /* 0x0000000000007b1d */ /* 0x000fe20000010000 */
[----:B------:R-:W-:Y:S01]  /*23cb0*/  IMAD R137, R0, UR4, RZ ;  /* 0x0000000400897c24 */ /* 0x000fe2000f8e02ff */
[----:B------:R-:W-:-:S03]  /*23cc0*/  LEA R0, P6, R136, UR6, 0x2 ;  /* 0x0000000688007c11 */ /* 0x000fc6000f8c10ff */
[C---:B---3--:R-:W-:Y:S01]  /*23cd0*/  VIADD R127, R137.reuse, UR4 ;  /* 0x00000004897f7c36 */ /* 0x048fe20008000000 */
[----:B------:R-:W-:Y:S02]  /*23ce0*/  LEA.HI.X.SX32 R136, R136, UR7, 0x2, P6 ;  /* 0x0000000788887c11 */ /* 0x000fe4000b0f16ff */
[C---:B------:R-:W-:Y:S01]  /*23cf0*/  LEA R124, P6, R137.reuse, R0, 0x2 ;  /* 0x00000000897c7211 */ /* 0x040fe200078c10ff */
[----:B------:R3:W-:Y:S03]  /*23d00*/  STSM.16.M88.4 [R3], R132 ;  /* 0x0000008403007844 */ /* 0x0007e60000000200 */
[----:B------:R-:W-:Y:S01]  /*23d10*/  LEA.HI.X.SX32 R125, R137, R136, 0x2, P6 ;  /* 0x00000088897d7211 */ /* 0x000fe200030f16ff */
[----:B------:R-:W-:Y:S01]  /*23d20*/  BAR.SYNC.DEFER_BLOCKING 0x0 ;  /* 0x0000000000007b1d */ /* 0x000fe20000010000 */
[C---:B------:R-:W-:Y:S01]  /*23d30*/  LEA R126, P6, R127.reuse, R0, 0x2 ;  /* 0x000000007f7e7211 */ /* 0x040fe200078c10ff */
[----:B---3--:R-:W-:-:S03]  /*23d40*/  VIADD R3, R127, UR4 ;  /* 0x000000047f037c36 */ /* 0x008fc60008000000 */
[----:B------:R-:W-:Y:S01]  /*23d50*/  LEA.HI.X.SX32 R127, R127, R136, 0x2, P6 ;  /* 0x000000887f7f7211 */ /* 0x000fe200030f16ff */
[----:B------:R3:W-:Y:S01]  /*23d60*/  @P2 STG.E desc[UR60][R124.64], R4 ;  /* 0x000000047c002986 */ /* 0x0007e2000c10193c */
[----:B------:R-:W-:-:S03]  /*23d70*/  ISETP.LT.AND P2, PT, R157, R177, !P0 ;  /* 0x000000b19d00720c */ /* 0x000fc60004741270 */
[----:B------:R4:W-:Y:S01]  /*23d80*/  @P1 STG.E desc[UR60][R126.64], R8 ;  /* 0x000000087e001986 */ /* 0x0009e2000c10193c */
[----:B---3--:R-:W-:-:S03]  /*23d90*/  LEA R124, P6, R3, R0, 0x2 ;  /* 0x00000000037c7211 */ /* 0x008fc600078c10ff */
[----:B------:R-:W3:Y:S01]  /*23da0*/  LDL.LU R157, [R1+0xaa8] ;  /* 0x000aa800019d7983 */ /* 0x000ee20000300800 */
[----:B------:R-:W-:Y:S02]  /*23db0*/  LEA.HI.X.SX32 R125, R3, R136, 0x2, P6 ;  /* 0x00000088037d7211 */ /* 0x000fe400030f16ff */
[-C--:B------:R-:W-:Y:S02]  /*23dc0*/  ISETP.LT.AND P1, PT, R156, R177.reuse, !P0 ;  /* 0x000000b19c00720c */ /* 0x080fe40004721270 */
[----:B------:R-:W2:Y:S04]  /*23dd0*/  LDL.LU R156, [R1+0xaac] ;  /* 0x000aac00019c7983 */ /* 0x000ea80000300800 */
[----:B------:R1:W-:Y:S01]  /*23de0*/  @P5 STG.E desc[UR60][R124.64], R5 ;  /* 0x000000057c005986 */ /* 0x0003e2000c10193c */
[----:B------:R-:W-:-:S03]  /*23df0*/  ISETP.LT.AND P5, PT, R152, R177, !P0 ;  /* 0x000000b19800720c */ /* 0x000fc600047a1270 */
[----:B------:R-:W3:Y:S01]  /*23e00*/  LDL.LU R152, [R1+0xab0] ;  /* 0x000ab00001987983 */ /* 0x000ee20000300800 */
[----:B------:R-:W-:-:S04]  /*23e10*/  VIADD R4, R3, UR4 ;  /* 0x0000000403047c36 */ /* 0x000fc80008000000 */
[C---:B------:R-:W-:Y:S01]  /*23e20*/  VIADD R3, R4.reuse, UR4 ;  /* 0x0000000404037c36 */ /* 0x040fe20008000000 */
[----:B----4-:R-:W-:-:S03]  /*23e30*/  LEA R126, P6, R4, R0, 0x2 ;  /* 0x00000000047e7211 */ /* 0x010fc600078c10ff */
[C---:B-1----:R-:W-:Y:S01]  /*23e40*/  VIADD R124, R3.reuse, UR4 ;  /* 0x00000004037c7c36 */ /* 0x042fe20008000000 */
[----:B------:R-:W-:Y:S02]  /*23e50*/  LEA.HI.X.SX32 R127, R4, R136, 0x2, P6 ;  /* 0x00000088047f7211 */ /* 0x000fe400030f16ff */
[----:B------:R-:W-:-:S04]  /*23e60*/  LEA R4, P6, R3, R0, 0x2 ;  /* 0x0000000003047211 */ /* 0x000fc800078c10ff */
[----:B------:R-:W-:Y:S01]  /*23e70*/  LEA.HI.X.SX32 R5, R3, R136, 0x2, P6 ;  /* 0x0000008803057211 */ /* 0x000fe200030f16ff */
[C---:B------:R-:W-:Y:S01]  /*23e80*/  VIADD R3, R124.reuse, UR4 ;  /* 0x000000047c037c36 */ /* 0x040fe20008000000 */
[C---:B------:R-:W-:Y:S01]  /*23e90*/  LEA R8, P6, R124.reuse, R0, 0x2 ;  /* 0x000000007c087211 */ /* 0x040fe200078c10ff */
[----:B------:R1:W-:Y:S02]  /*23ea0*/  @P4 STG.E desc[UR60][R126.64], R9 ;  /* 0x000000097e004986 */ /* 0x0003e4000c10193c */
[C---:B------:R-:W-:Y:S02]  /*23eb0*/  VIADD R125, R3.reuse, UR4 ;  /* 0x00000004037d7c36 */ /* 0x040fe40008000000 */
[----:B------:R4:W-:Y:S01]  /*23ec0*/  @P3 STG.E desc[UR60][R4.64], R6 ;  /* 0x0000000604003986 */ /* 0x0009e2000c10193c */
[----:B-1----:R-:W-:Y:S02]  /*23ed0*/  LEA.HI.X.SX32 R9, R124, R136, 0x2, P6 ;  /* 0x000000887c097211 */ /* 0x002fe400030f16ff */
[----:B----4-:R-:W-:-:S03]  /*23ee0*/  LEA R4, P6, R3, R0, 0x2 ;  /* 0x0000000003047211 */ /* 0x010fc600078c10ff */
[----:B------:R1:W-:Y:S01]  /*23ef0*/  @P2 STG.E desc[UR60][R8.64], R10 ;  /* 0x0000000a08002986 */ /* 0x0003e2000c10193c */
[----:B------:R-:W-:Y:S02]  /*23f00*/  LEA.HI.X.SX32 R5, R3, R136, 0x2, P6 ;  /* 0x0000008803057211 */ /* 0x000fe400030f16ff */
[-C--:B------:R-:W-:Y:S02]  /*23f10*/  ISETP.LT.AND P4, PT, R155, R177.reuse, !P0 ;  /* 0x000000b19b00720c */ /* 0x080fe40004781270 */
[----:B------:R-:W4:Y:S01]  /*23f20*/  LDL.LU R155, [R1+0xab8] ;  /* 0x000ab800019b7983 */ /* 0x000f220000300800 */
[-C--:B------:R-:W-:Y:S02]  /*23f30*/  ISETP.LT.AND P3, PT, R154, R177.reuse, !P0 ;  /* 0x000000b19a00720c */ /* 0x080fe40004761270 */
[----:B------:R-:W-:Y:S01]  /*23f40*/  ISETP.LT.AND P2, PT, R153, R177, !P0 ;  /* 0x000000b19900720c */ /* 0x000fe20004741270 */
[----:B------:R-:W4:Y:S01]  /*23f50*/  LDL.LU R154, [R1+0xac4] ;  /* 0x000ac400019a7983 */ /* 0x000f220000300800 */
[C---:B-1----:R-:W-:Y:S01]  /*23f60*/  LEA R8, P6, R125.reuse, R0, 0x2 ;  /* 0x000000007d087211 */ /* 0x042fe200078c10ff */
[----:B------:R-:W-:-:S02]  /*23f70*/  VIADD R3, R125, UR4 ;  /* 0x000000047d037c36 */ /* 0x000fc40008000000 */
[----:B------:R-:W4:Y:S01]  /*23f80*/  LDL.LU R153, [R1+0xac0] ;  /* 0x000ac00001997983 */ /* 0x000f220000300800 */
[----:B------:R-:W-:-:S03]  /*23f90*/  LEA.HI.X.SX32 R9, R125, R136, 0x2, P6 ;  /* 0x000000887d097211 */ /* 0x000fc600030f16ff */
[----:B------:R-:W4:Y:S04]  /*23fa0*/  LDL.LU R10, [R1+0xad0] ;  /* 0x000ad000010a7983 */ /* 0x000f280000300800 */
[----:B------:R1:W-:Y:S04]  /*23fb0*/  @P1 STG.E desc[UR60][R4.64], R7 ;  /* 0x0000000704001986 */ /* 0x0003e8000c10193c */
[----:B------:R1:W-:Y:S02]  /*23fc0*/  @P5 STG.E desc[UR60][R8.64], R11 ;  /* 0x0000000b08005986 */ /* 0x0003e4000c10193c */
[----:B-1----:R-:W-:-:S02]  /*23fd0*/  LEA R4, P6, R3, R0, 0x2 ;  /* 0x0000000003047211 */ /* 0x002fc400078c10ff */
[----:B------:R-:W4:Y:S02]  /*23fe0*/  LDL.LU R8, [R1+0xacc] ;  /* 0x000acc0001087983 */ /* 0x000f240000300800 */
[----:B------:R-:W-:-:S05]  /*23ff0*/  LEA.HI.X.SX32 R5, R3, R136, 0x2, P6 ;  /* 0x0000008803057211 */ /* 0x000fca00030f16ff */
[----:B------:R1:W-:Y:S01]  /*24000*/  @P4 STG.E desc[UR60][R4.64], R12 ;  /* 0x0000000c04004986 */ /* 0x0003e2000c10193c */
[----:B---3--:R-:W-:-:S03]  /*24010*/  ISETP.LT.AND P4, PT, R152, R177, !P0 ;  /* 0x000000b19800720c */ /* 0x008fc60004781270 */
[----:B------:R-:W3:Y:S04]  /*24020*/  LDL.LU R152, [R1+0xad4] ;  /* 0x000ad40001987983 */ /* 0x000ee80000300800 */
[----:B-1----:R-:W3:Y:S01]  /*24030*/  LDL.LU R12, [R1+0xad8] ;  /* 0x000ad800010c7983 */ /* 0x002ee20000300800 */
[----:B------:R-:W-:Y:S02]  /*24040*/  IADD3 R125, R3, UR4, RZ ;  /* 0x00000004037d7c10 */ /* 0x000fe4000fffe0ff */
[----:B------:R-:W-:Y:S01]  /*24050*/  ISETP.LT.AND P1, PT, R157, R177, !P0 ;  /* 0x000000b19d00720c */ /* 0x000fe20004721270 */
[----:B------:R-:W3:Y:S01]  /*24060*/  LDL.LU R11, [R1+0xae0] ;  /* 0x000ae000010b7983 */ /* 0x000ee20000300800 */
[C---:B------:R-:W-:Y:S01]  /*24070*/  LEA R6, P6, R125.reuse, R0, 0x2 ;  /* 0x000000007d067211 */ /* 0x040fe200078c10ff */
[----:B------:R-:W-:-:S03]  /*24080*/  VIADD R3, R125, UR4 ;  /* 0x000000047d037c36 */ /* 0x000fc60008000000 */
[----:B------:R-:W-:Y:S01]  /*24090*/  LEA.HI.X.SX32 R7, R125, R136, 0x2, P6 ;  /* 0x000000887d077211 */ /* 0x000fe200030f16ff */
[C---:B------:R-:W-:Y:S01]  /*240a0*/  VIADD R125, R3.reuse, UR4 ;  /* 0x00000004037d7c36 */ /* 0x040fe20008000000 */
[----:B------:R-:W-:-:S03]  /*240b0*/  LEA R4, P6, R3, R0, 0x2 ;  /* 0x0000000003047211 */ /* 0x000fc600078c10ff */
[----:B------:R1:W-:Y:S01]  /*240c0*/  @P3 STG.E desc[UR60][R6.64], R16 ;  /* 0x0000001006003986 */ /* 0x0003e2000c10193c */
[----:B------:R-:W-:Y:S01]  /*240d0*/  LEA.HI.X.SX32 R5, R3, R136, 0x2, P6 ;  /* 0x0000008803057211 */ /* 0x000fe200030f16ff */
[----:B------:R-:W-:Y:S01]  /*240e0*/  VIADD R3, R125, UR4 ;  /* 0x000000047d037c36 */ /* 0x000fe20008000000 */
[----:B--2---:R-:W-:-:S03]  /*240f0*/  ISETP.LT.AND P5, PT, R156, R177, !P0 ;  /* 0x000000b19c00720c */ /* 0x004fc600047a1270 */
[----:B------:R2:W-:Y:S01]  /*24100*/  @P2 STG.E desc[UR60][R4.64], R13 ;  /* 0x0000000d04002986 */ /* 0x0005e2000c10193c */
[----:B------:R-:W-:Y:S01]  /*24110*/  VIADD R9, R3, UR4 ;  /* 0x0000000403097c36 */ /* 0x000fe20008000000 */
[----:B-1----:R-:W-:-:S04]  /*24120*/  LEA R6, P6, R125, R0, 0x2 ;  /* 0x000000007d067211 */ /* 0x002fc800078c10ff */
[----:B------:R-:W-:Y:S02]  /*24130*/  LEA.HI.X.SX32 R7, R125, R136, 0x2, P6 ;  /* 0x000000887d077211 */ /* 0x000fe400030f16ff */
[----:B--2---:R-:W-:-:S03]  /*24140*/  LEA R4, P6, R3, R0, 0x2 ;  /* 0x0000000003047211 */ /* 0x004fc600078c10ff */
[----:B------:R1:W-:Y:S01]  /*24150*/  @P1 STG.E desc[UR60][R6.64], R17 ;  /* 0x0000001106001986 */ /* 0x0003e2000c10193c */
[----:B------:R-:W-:Y:S01]  /*24160*/  LEA.HI.X.SX32 R5, R3, R136, 0x2, P6 ;  /* 0x0000008803057211 */ /* 0x000fe200030f16ff */
[----:B------:R-:W-:-:S04]  /*24170*/  VIADD R3, R9, UR4 ;  /* 0x0000000409037c36 */ /* 0x000fc80008000000 */
[----:B------:R2:W-:Y:S01]  /*24180*/  @P5 STG.E desc[UR60][R4.64], R14 ;  /* 0x0000000e04005986 */ /* 0x0005e2000c10193c */
[----:B-1----:R-:W-:-:S04]  /*24190*/  LEA R6, P6, R9, R0, 0x2 ;  /* 0x0000000009067211 */ /* 0x002fc800078c10ff */
[----:B------:R-:W-:Y:S02]  /*241a0*/  LEA.HI.X.SX32 R7, R9, R136, 0x2, P6 ;  /* 0x0000008809077211 */ /* 0x000fe400030f16ff */
[-C--:B----4-:R-:W-:Y:S02]  /*241b0*/  ISETP.LT.AND P5, PT, R10, R177.reuse, !P0 ;  /* 0x000000b10a00720c */ /* 0x090fe400047a1270 */
[----:B------:R-:W4:Y:S01]  /*241c0*/  LDL.LU R10, [R1+0xadc] ;  /* 0x000adc00010a7983 */ /* 0x000f220000300800 */
[----:B------:R-:W-:-:S03]  /*241d0*/  ISETP.LT.AND P3, PT, R155, R177, !P0 ;  /* 0x000000b19b00720c */ /* 0x000fc60004761270 */
[----:B------:R1:W-:Y:S01]  /*241e0*/  @P4 STG.E desc[UR60][R6.64], R18 ;  /* 0x0000001206004986 */ /* 0x0003e2000c10193c */
[C---:B--2---:R-:W-:Y:S01]  /*241f0*/  LEA R4, P6, R3.reuse, R0, 0x2 ;  /* 0x0000000003047211 */ /* 0x044fe200078c10ff */
[C---:B------:R-:W-:Y:S01]  /*24200*/  VIADD R9, R3.reuse, UR4 ;  /* 0x0000000403097c36 */ /* 0x040fe20008000000 */
[----:B------:R-:W-:Y:S02]  /*24210*/  ISETP.LT.AND P2, PT, R154, R177, !P0 ;  /* 0x000000b19a00720c */ /* 0x000fe40004741270 */
[----:B------:R-:W-:Y:S01]  /*24220*/  ISETP.LT.AND P4, PT, R8, UR5, !P0 ;  /* 0x0000000508007c0c */ /* 0x000fe2000c781270 */
[----:B------:R-:W-:Y:S01]  /*24230*/  ULDC UR5, c[0x0][0x22c] ;  /* 0x00008b0000057ab9 */ /* 0x000fe20000000800 */
[----:B------:R-:W2:Y:S01]  /*24240*/  LDL.LU R8, [R1+0xae8] ;  /* 0x000ae80001087983 */ /* 0x000ea20000300800 */
[----:B------:R-:W-:Y:S02]  /*24250*/  LEA.HI.X.SX32 R5, R3, R136, 0x2, P6 ;  /* 0x0000008803057211 */ /* 0x000fe400030f16ff */
[C---:B-1----:R-:W-:Y:S01]  /*24260*/  LEA R6, P6, R9.reuse, R0, 0x2 ;  /* 0x0000000009067211 */ /* 0x042fe200078c10ff */
[----:B------:R-:W2:Y:S03]  /*24270*/  LDL.LU R13, [R1+0xaf0] ;  /* 0x000af000010d7983 */ /* 0x000ea60000300800 */
[----:B------:R-:W-:Y:S01]  /*24280*/  LEA.HI.X.SX32 R7, R9, R136, 0x2, P6 ;  /* 0x0000008809077211 */ /* 0x000fe200030f16ff */
[----:B------:R1:W-:Y:S04]  /*24290*/  @P3 STG.E desc[UR60][R4.64], R15 ;  /* 0x0000000f04003986 */ /* 0x0003e8000c10193c */
[----:B------:R1:W-:Y:S01]  /*242a0*/  @P2 STG.E desc[UR60][R6.64], R19 ;  /* 0x0000001306002986 */ /* 0x0003e2000c10193c */
[----:B---3--:R-:W-:Y:S01]  /*242b0*/  ISETP.LT.AND P3, PT, R152, UR5, !P0 ;  /* 0x0000000598007c0c */ /* 0x008fe2000c761270 */
[----:B------:R-:W-:-:S02]  /*242c0*/  ULDC UR5, c[0x0][0x22c] ;  /* 0x00008b0000057ab9 */ /* 0x000fc40000000800 */
[----:B------:R-:W-:Y:S01]  /*242d0*/  ISETP.LT.AND P2, PT, R12, UR5, !P0 ;  /* 0x000000050c007c0c */ /* 0x000fe2000c741270 */
[----:B------:R-:W-:Y:S01]  /*242e0*/  VIADD R3, R9, UR4 ;  /* 0x0000000409037c36 */ /* 0x000fe20008000000 */
[----:B------:R-:W3:Y:S01]  /*242f0*/  LDL.LU R12, [R1+0xaf8] ;  /* 0x000af800010c7983 */ /* 0x000ee20000300800 */
[----:B------:R-:W-:Y:S01]  /*24300*/  ISETP.LT.AND P1, PT, R153, R177, !P0 ;  /* 0x000000b19900720c */ /* 0x000fe20004721270 */
[----:B------:R-:W-:Y:S01]  /*24310*/  ULDC UR5, c[0x0][0x22c] ;  /* 0x00008b0000057ab9 */ /* 0x000fe20000000800 */
[C---:B------:R-:W-:Y:S01]  /*24320*/  VIADD R9, R3.reuse, UR4 ;  /* 0x0000000403097c36 */ /* 0x040fe20008000000 */
[----:B-1----:R-:W-:-:S04]  /*24330*/  LEA R4, P6, R3, R0, 0x2 ;  /* 0x0000000003047211 */ /* 0x002fc800078c10ff */
[----:B------:R-:W-:Y:S01]  /*24340*/  LEA.HI.X.SX32 R5, R3, R136, 0x2, P6 ;  /* 0x0000008803057211 */ /* 0x000fe200030f16ff */
[C---:B------:R-:W-:Y:S01]  /*24350*/  VIADD R3, R9.reuse, UR4 ;  /* 0x0000000409037c36 */ /* 0x040fe20008000000 */
[----:B------:R-:W-:-:S04]  /*24360*/  LEA R6, P6, R9, R0, 0x2 ;  /* 0x0000000009067211 */ /* 0x000fc800078c10ff */
[----:B------:R1:W-:Y:S01]  /*24370*/  @P1 STG.E desc[UR60][R4.64], R20 ;  /* 0x0000001404001986 */ /* 0x0003e2000c10193c */
[----:B------:R-:W-:Y:S01]  /*24380*/  LEA.HI.X.SX32 R7, R9, R136, 0x2, P6 ;  /* 0x0000008809077211 */ /* 0x000fe200030f16ff */
[----:B------:R-:W-:Y:S01]  /*24390*/  VIADD R9, R3, UR4 ;  /* 0x0000000403097c36 */ /* 0x000fe20008000000 */
[----:B------:R-:W-:Y:S01]  /*243a0*/  ISETP.LT.AND P1, PT, R11, UR5, !P0 ;  /* 0x000000050b007c0c */ /* 0x000fe2000c721270 */
[----:B------:R-:W-:Y:S01]  /*243b0*/  ULDC UR5, c[0x0][0x22c] ;  /* 0x00008b0000057ab9 */ /* 0x000fe20000000800 */
[----:B------:R-:W3:Y:S01]  /*243c0*/  LDL.LU R11, [R1+0xaf4] ;  /* 0x000af400010b7983 */ /* 0x000ee20000300800 */
[----:B-1----:R-:W-:-:S03]  /*243d0*/  LEA R4, P6, R3, R0, 0x2 ;  /* 0x0000000003047211 */ /* 0x002fc600078c10ff */
[----:B------:R1:W-:Y:S01]  /*243e0*/  @P5 STG.E desc[UR60][R6.64], R24 ;  /* 0x0000001806005986 */ /* 0x0003e2000c10193c */
[----:B------:R-:W-:Y:S01]  /*243f0*/  LEA.HI.X.SX32 R5, R3, R136, 0x2, P6 ;  /* 0x0000008803057211 */ /* 0x000fe200030f16ff */
[----:B------:R-:W-:-:S04]  /*24400*/  VIADD R3, R9, UR4 ;  /* 0x0000000409037c36 */ /* 0x000fc80008000000 */
[----:B------:R4:W-:Y:S01]  /*24410*/  @P4 STG.E desc[UR60][R4.64], R21 ;  /* 0x0000001504004986 */ /* 0x0009e2000c10193c */
[----:B-1----:R-:W-:-:S04]  /*24420*/  LEA R6, P6, R9, R0, 0x2 ;  /* 0x0000000009067211 */ /* 0x002fc800078c10ff */
[----:B------:R-:W-:Y:S02]  /*24430*/  LEA.HI.X.SX32 R7, R9, R136, 0x2, P6 ;  /* 0x0000008809077211 */ /* 0x000fe400030f16ff */
[----:B----4-:R-:W-:Y:S01]  /*24440*/  ISETP.LT.AND P5, PT, R10, UR5, !P0 ;  /* 0x000000050a007c0c */ /* 0x010fe2000c7a1270 */
[----:B------:R-:W-:Y:S01]  /*24450*/  ULDC UR5, c[0x0][0x22c] ;  /* 0x00008b0000057ab9 */ /* 0x000fe20000000800 */
[----:B------:R-:W4:Y:S01]  /*24460*/  LDL.LU R10, [R1+0xb00] ;  /* 0x000b0000010a7983 */ /* 0x000f220000300800 */
[----:B------:R-:W-:-:S03]  /*24470*/  LEA R4, P6, R3, R0, 0x2 ;  /* 0x0000000003047211 */ /* 0x000fc600078c10ff */
[----:B------:R1:W-:Y:S01]  /*24480*/  @P3 STG.E desc[UR60][R6.64], R25 ;  /* 0x0000001906003986 */ /* 0x0003e2000c10193c */
[----:B--2---:R-:W-:Y:S01]  /*24490*/  ISETP.LT.AND P4, PT, R8, UR5, !P0 ;  /* 0x0000000508007c0c */ /* 0x004fe2000c781270 */
[----:B------:R-:W-:Y:S02]  /*244a0*/  ULDC UR5, c[0x0][0x22c] ;  /* 0x00008b0000057ab9 */ /* 0x000fe40000000800 */
[----:B------:R-:W2:Y:S01]  /*244b0*/  LDL.LU R8, [R1+0xb08] ;  /* 0x000b080001087983 */ /* 0x000ea20000300800 */
[----:B------:R-:W-:Y:S01]  /*244c0*/  ISETP.LT.AND P3, PT, R13, UR5, !P0 ;  /* 0x000000050d007c0c */ /* 0x000fe2000c761270 */
[----:B------:R-:W-:Y:S02]  /*244d0*/  ULDC UR5, c[0x0][0x22c] ;  /* 0x00008b0000057ab9 */ /* 0x000fe40000000800 */
[----:B------:R-:W2:Y:S01]  /*244e0*/  LDL.LU R13, [R1+0xb10] ;  /* 0x000b1000010d7983 */ /* 0x000ea20000300800 */
[----:B------:R-:W-:-:S05]  /*244f0*/  LEA.HI.X.SX32 R5, R3, R136, 0x2, P6 ;  /* 0x0000008803057211 */ /* 0x000fca00030f16ff */
[----:B------:R1:W-:Y:S01]  /*24500*/  @P2 STG.E desc[UR60][R4.64], R22 ;  /* 0x0000001604002986 */ /* 0x0003e2000c10193c */
[----:B---3--:R-:W-:Y:S01]  /*24510*/  ISETP.LT.AND P2, PT, R12, UR5, !P0 ;  /* 0x000000050c007c0c */ /* 0x008fe2000c741270 */
[----:B------:R-:W-:Y:S02]  /*24520*/  ULDC UR5, c[0x0][0x22c] ;  /* 0x00008b0000057ab9 */ /* 0x000fe40000000800 */
[----:B------:R-:W3:Y:S01]  /*24530*/  LDL.LU R12, [R1+0xb0c] ;  /* 0x000b0c00010c7983 */ /* 0x000ee20000300800 */
[----:B------:R-:W-:-:S04]  /*24540*/  IADD3 R9, R3, UR4, RZ ;  /* 0x0000000403097c10 */ /* 0x000fc8000fffe0ff */
[C---:B-1----:R-:W-:Y:S01]  /*24550*/  LEA R6, P6, R9.reuse, R0, 0x2 ;  /* 0x0000000009067211 */ /* 0x042fe200078c10ff */
[----:B------:R-:W-:-:S03]  /*24560*/  VIADD R3, R9, UR4 ;  /* 0x0000000409037c36 */ /* 0x000fc60008000000 */
[----:B------:R-:W-:Y:S01]  /*24570*/  LEA.HI.X.SX32 R7, R9, R136, 0x2, P6 ;  /* 0x0000008809077211 */ /* 0x000fe200030f16ff */
[C---:B------:R-:W-:Y:S01]  /*24580*/  VIADD R9, R3.reuse, UR4 ;  /* 0x0000000403097c36 */ /* 0x040fe20008000000 */
[----:B------:R-:W-:-:S03]  /*24590*/  LEA R4, P6, R3, R0, 0x2 ;  /* 0x0000000003047211 */ /* 0x000fc600078c10ff */
        /* <DEDUP_REMOVED lines=9> */
[C---:B------:R-:W-:Y:S02]  /*24630*/  VIADD R9, R3.reuse, UR4 ;  /* 0x0000000403097c36 */ /* 0x040fe40008000000 */
[----:B------:R-:W3:Y:S01]  /*24640*/  LDS.128 R20, [R2] ;  /* 0x0000000002147984 */ /* 0x000ee20000000c00 */
[----:B-1----:R-:W-:-:S03]  /*24650*/  LEA R4, P6, R3, R0, 0x2 ;  /* 0x0000000003047211 */ /* 0x002fc600078c10ff */
[----:B------:R1:W-:Y:S01]  /*24660*/  @P4 STG.E desc[UR60][R6.64], R27 ;  /* 0x0000001b06004986 */ /* 0x0003e2000c10193c */
[----:B------:R-:W-:Y:S02]  /*24670*/  LEA.HI.X.SX32 R5, R3, R136, 0x2, P6 ;  /* 0x0000008803057211 */ /* 0x000fe400030f16ff */
[----:B----4-:R-:W-:Y:S01]  /*24680*/  ISETP.LT.AND P5, PT, R10, UR5, !P0 ;  /* 0x000000050a007c0c */ /* 0x010fe2000c7a1270 */
[----:B------:R-:W-:Y:S01]  /*24690*/  ULDC UR5, c[0x0][0x22c] ;  /* 0x00008b0000057ab9 */ /* 0x000fe20000000800 */
[----:B------:R-:W4:Y:S01]  /*246a0*/  LDL.LU R10, [R1+0xb20] ;  /* 0x000b2000010a7983 */ /* 0x000f220000300800 */
[----:B-1----:R-:W-:-:S03]  /*246b0*/  LEA R6, P6, R9, R0, 0x2 ;  /* 0x0000000009067211 */ /* 0x002fc600078c10ff */
        /* <DEDUP_REMOVED lines=10> */
[----:B------:R-:W-:Y:S02]  /*24760*/  VIADD R3, R9, UR4 ;  /* 0x0000000409037c36 */ /* 0x000fe40008000000 */
[----:B------:R-:W3:Y:S01]  /*24770*/  LDL.LU R12, [R1+0xb30] ;  /* 0x000b3000010c7983 */ /* 0x000ee20000300800 */
[----:B------:R-:W-:Y:S01]  /*24780*/  ULDC UR5, c[0x0][0x22c] ;  /* 0x00008b0000057ab9 */ /* 0x000fe20000000800 */
[C---:B------:R-:W-:Y:S01]  /*24790*/  VIADD R9, R3.reuse, UR4 ;  /* 0x0000000403097c36 */ /* 0x040fe20008000000 */
[----:B-1----:R-:W-:-:S04]  /*247a0*/  LEA R4, P6, R3, R0, 0x2 ;  /* 0x0000000003047211 */ /* 0x002fc800078c10ff */
[----:B------:R-:W-:Y:S01]  /*247b0*/  LEA.HI.X.SX32 R5, R3, R136, 0x2, P6 ;  /* 0x0000008803057211 */ /* 0x000fe200030f16ff */
[C---:B------:R-:W-:Y:S01]  /*247c0*/  VIADD R3, R9.reuse, UR4 ;  /* 0x0000000409037c36 */ /* 0x040fe20008000000 */
[----:B------:R-:W-:-:S03]  /*247d0*/  LEA R6, P6, R9, R0, 0x2 ;  /* 0x0000000009067211 */ /* 0x000fc600078c10ff */
[----:B------:R1:W-:Y:S01]  /*247e0*/  @P1 STG.E desc[UR60][R4.64], R29 ;  /* 0x0000001d04001986 */ /* 0x0003e2000c10193c */
[----:B------:R-:W-:Y:S01]  /*247f0*/  LEA.HI.X.SX32 R7, R9, R136, 0x2, P6 ;  /* 0x0000008809077211 */ /* 0x000fe200030f16ff */
[----:B------:R-:W-:Y:S01]  /*24800*/  VIADD R9, R3, UR4 ;  /* 0x0000000403097c36 */ /* 0x000fe20008000000 */
[----:B------:R-:W-:Y:S01]  /*24810*/  ISETP.LT.AND P1, PT, R11, UR5, !P0 ;  /* 0x000000050b007c0c */ /* 0x000fe2000c721270 */
[----:B------:R-:W-:Y:S02]  /*24820*/  ULDC UR5, c[0x0][0x22c] ;  /* 0x00008b0000057ab9 */ /* 0x000fe40000000800 */
[----:B------:R1:W-:Y:S04]  /*24830*/  @P5 STG.E desc[UR60][R6.64], R33 ;  /* 0x0000002106005986 */ /* 0x0003e8000c10193c */
[----:B------:R-:W3:Y:S01]  /*24840*/  LDL.LU R11, [R1+0xb38] ;  /* 0x000b3800010b7983 */ /* 0x000ee20000300800 */
[----:B-1----:R-:W-:-:S04]  /*24850*/  LEA R4, P6, R3, R0, 0x2 ;  /* 0x0000000003047211 */ /* 0x002fc800078c10ff */
[----:B------:R-:W-:Y:S02]  /*24860*/  LEA.HI.X.SX32 R5, R3, R136, 0x2, P6 ;  /* 0x0000008803057211 */ /* 0x000fe400030f16ff */
[----:B------:R-:W-:-:S03]  /*24870*/  LEA R6, P6, R9, R0, 0x2 ;  /* 0x0000000009067211 */ /* 0x000fc600078c10ff */
[----:B------:R1:W-:Y:S01]  /*24880*/  @P4 STG.E desc[UR60][R4.64], R30 ;  /* 0x0000001e04004986 */ /* 0x0003e2000c10193c */
[C---:B------:R-:W-:Y:S01]  /*24890*/  LEA.HI.X.SX32 R7, R9.reuse, R136, 0x2, P6 ;  /* 0x0000008809077211 */ /* 0x040fe200030f16ff */
[----:B------:R-:W-:-:S04]  /*248a0*/  VIADD R3, R9, UR4 ;  /* 0x0000000409037c36 */ /* 0x000fc80008000000 */
[----:B------:R3:W-:Y:S01]  /*248b0*/  @P3 STG.E desc[UR60][R6.64], R34 ;  /* 0x0000002206003986 */ /* 0x0007e2000c10193c */
[----:B----4-:R-:W-:Y:S01]  /*248c0*/  ISETP.LT.AND P5, PT, R10, UR5, !P0 ;  /* 0x000000050a007c0c */ /* 0x010fe2000c7a1270 */
[----:B------:R-:W-:Y:S02]  /*248d0*/  ULDC UR5, c[0x0][0x22c] ;  /* 0x00008b0000057ab9 */ /* 0x000fe40000000800 */
[----:B------:R-:W4:Y:S01]  /*248e0*/  LDL.LU R10, [R1+0xb40] ;  /* 0x000b4000010a7983 */ /* 0x000f220000300800 */
[----:B-1----:R-:W-:Y:S02]  /*248f0*/  LEA R4, P6, R3, R0, 0x2 ;  /* 0x0000000003047211 */ /* 0x002fe400078c10ff */
[----:B--2---:R-:W-:Y:S01]  /*24900*/  ISETP.LT.AND P4, PT, R8, UR5, !P0 ;  /* 0x0000000508007c0c */ /* 0x004fe2000c781270 */
[----:B------:R-:W-:Y:S01]  /*24910*/  ULDC UR5, c[0x0][0x22c] ;  /* 0x00008b0000057ab9 */ /* 0x000fe20000000800 */
[----:B------:R-:W2:Y:S01]  /*24920*/  LDL.LU R8, [R1+0xb3c] ;  /* 0x000b3c0001087983 */ /* 0x000ea20000300800 */
[----:B------:R-:W-:Y:S01]  /*24930*/  ISETP.LT.AND P3, PT, R13, UR5, !P0 ;  /* 0x000000050d007c0c */ /* 0x000fe2000c761270 */
[----:B------:R-:W-:-:S02]  /*24940*/  ULDC UR5, c[0x0][0x22c] ;  /* 0x00008b0000057ab9 */ /* 0x000fc40000000800 */
        /* <DEDUP_REMOVED lines=8> */
[----:B------:R-:W-:-:S04]  /*249d0*/  LEA R6, P6, R9, R0, 0x2 ;  /* 0x0000000009067211 */ /* 0x000fc800078c10ff */
[----:B------:R-:W-:Y:S02]  /*249e0*/  LEA.HI.X.SX32 R7, R9, R136, 0x2, P6 ;  /* 0x0000008809077211 */ /* 0x000fe400030f16ff */
[C---:B-1----:R-:W-:Y:S02]  /*249f0*/  LEA R4, P6, R3.reuse, R0, 0x2 ;  /* 0x0000000003047211 */ /* 0x042fe400078c10ff */
[C---:B------:R-:W-:Y:S01]  /*24a00*/  IADD3 R9, R3.reuse, UR4, RZ ;  /* 0x0000000403097c10 */ /* 0x040fe2000fffe0ff */
[----:B------:R1:W-:Y:S01]  /*24a10*/  @P1 STG.E desc[UR60][R6.64], R35 ;  /* 0x0000002306001986 */ /* 0x0003e2000c10193c */
[----:B------:R-:W-:-:S03]  /*24a20*/  LEA.HI.X.SX32 R5, R3, R136, 0x2, P6 ;  /* 0x0000008803057211 */ /* 0x000fc600030f16ff */
[----:B------:R-:W-:Y:S02]  /*24a30*/  VIADD R3, R9, UR4 ;  /* 0x0000000409037c36 */ /* 0x000fe40008000000 */
[----:B------:R1:W-:Y:S01]  /*24a40*/  @P5 STG.E desc[UR60][R4.64], R36 ;  /* 0x0000002404005986 */ /* 0x0003e2000c10193c */
[----:B------:R-:W-:Y:S01]  /*24a50*/  ISETP.LT.AND P1, PT, R11, UR5, !P0 ;  /* 0x000000050b007c0c */ /* 0x000fe2000c721270 */
[----:B------:R-:W-:Y:S02]  /*24a60*/  ULDC UR5, c[0x0][0x22c] ;  /* 0x00008b0000057ab9 */ /* 0x000fe40000000800 */
        /* <DEDUP_REMOVED lines=26> */
[----:B------:R-:W-:Y:S01]  /*24c10*/  LEA.HI.X.SX32 R5, R3, R136, 0x2, P6 ;  /* 0x0000008803057211 */ /* 0x000fe200030f16ff */
[C---:B------:R-:W-:Y:S01]  /*24c20*/  VIADD R3, R9.reuse, UR4 ;  /* 0x0000000409037c36 */ /* 0x040fe20008000000 */
[----:B-1----:R-:W-:-:S03]  /*24c30*/  LEA R6, P6, R9, R0, 0x2 ;  /* 0x0000000009067211 */ /* 0x002fc600078c10ff */
[----:B------:R1:W-:Y:S01]  /*24c40*/  @P1 STG.E desc[UR60][R4.64], R38 ;  /* 0x0000002604001986 */ /* 0x0003e2000c10193c */
[----:B------:R-:W-:Y:S01]  /*24c50*/  LEA.HI.X.SX32 R7, R9, R136, 0x2, P6 ;  /* 0x0000008809077211 */ /* 0x000fe200030f16ff */
[----:B------:R-:W-:-:S04]  /*24c60*/  VIADD R9, R3, UR4 ;  /* 0x0000000403097c36 */ /* 0x000fc80008000000 */
        /* <DEDUP_REMOVED lines=26> */
[----:B------:R-:W-:-:S03]  /*24e10*/  ULDC UR5, c[0x0][0x22c] ;  /* 0x00008b0000057ab9 */ /* 0x000fc60000000800 */
[----:B------:R-:W3:Y:S04]  /*24e20*/  LDL.LU R17, [R1+0xb5c] ;  /* 0x000b5c0001117983 */ /* 0x000ee80000300800 */
[----:B------:R-:W3:Y:S04]  /*24e30*/  LDL.LU R16, [R1+0xb4c] ;  /* 0x000b4c0001107983 */ /* 0x000ee80000300800 */
[----:B------:R-:W3:Y:S01]  /*24e40*/  LDL.LU R14, [R1+0xb44] ;  /* 0x000b4400010e7983 */ /* 0x000ee20000300800 */
[C---:B------:R-:W-:Y:S01]  /*24e50*/  VIADD R3, R9.reuse, UR4 ;  /* 0x0000000409037c36 */ /* 0x040fe20008000000 */
[----:B------:R-:W-:-:S02]  /*24e60*/  LEA R6, P6, R9, R0, 0x2 ;  /* 0x0000000009067211 */ /* 0x000fc400078c10ff */
[----:B------:R-:W3:Y:S02]  /*24e70*/  LDL.LU R15, [R1+0xb34] ;  /* 0x000b3400010f7983 */ /* 0x000ee40000300800 */
[----:B------:R-:W-:Y:S01]  /*24e80*/  LEA.HI.X.SX32 R7, R9, R136, 0x2, P6 ;  /* 0x0000008809077211 */ /* 0x000fe200030f16ff */
[C---:B------:R-:W-:Y:S01]  /*24e90*/  VIADD R9, R3.reuse, UR4 ;  /* 0x0000000403097c36 */ /* 0x040fe20008000000 */
[----:B-1----:R-:W-:-:S03]  /*24ea0*/  LEA R4, P6, R3, R0, 0x2 ;  /* 0x0000000003047211 */ /* 0x002fc600078c10ff */
[----:B------:R1:W-:Y:S01]  /*24eb0*/  @P1 STG.E desc[UR60][R6.64], R48 ;  /* 0x0000003006001986 */ /* 0x0003e2000c10193c */
[----:B------:R-:W-:Y:S01]  /*24ec0*/  LEA.HI.X.SX32 R5, R3, R136, 0x2, P6 ;  /* 0x0000008803057211 */ /* 0x000fe200030f16ff */
[----:B------:R-:W-:Y:S01]  /*24ed0*/  VIADD R3, R9, UR4 ;  /* 0x0000000409037c36 */ /* 0x000fe20008000000 */
[----:B------:R-:W-:Y:S01]  /*24ee0*/  ISETP.LT.AND P1, PT, R11, UR5, !P0 ;  /* 0x000000050b007c0c */ /* 0x000fe2000c721270 */
[----:B------:R-:W-:Y:S02]  /*24ef0*/  ULDC UR5, c[0x0][0x22c] ;  /* 0x00008b0000057ab9 */ /* 0x000fe40000000800 */
[----:B------:R1:W-:Y:S02]  /*24f00*/  @P5 STG.E desc[UR60][R4.64], R41 ;  /* 0x0000002904005986 */ /* 0x0003e4000c10193c */
[----:B-1----:R-:W-:-:S04]  /*24f10*/  LEA R6, P6, R9, R0, 0x2 ;  /* 0x0000000009067211 */ /* 0x002fc800078c10ff */
[----:B------:R-:W-:Y:S02]  /*24f20*/  LEA.HI.X.SX32 R7, R9, R136, 0x2, P6 ;  /* 0x0000008809077211 */ /* 0x000fe400030f16ff */
[C---:B------:R-:W-:Y:S02]  /*24f30*/  LEA R4, P6, R3.reuse, R0, 0x2 ;  /* 0x0000000003047211 */ /* 0x040fe400078c10ff */
[C---:B------:R-:W-:Y:S01]  /*24f40*/  IADD3 R9, R3.reuse, UR4, RZ ;  /* 0x0000000403097c10 */ /* 0x040fe2000fffe0ff */
[----:B------:R1:W-:Y:S01]  /*24f50*/  @P4 STG.E desc[UR60][R6.64], R49 ;  /* 0x0000003106004986 */ /* 0x0003e2000c10193c */
[----:B------:R-:W-:-:S03]  /*24f60*/  LEA.HI.X.SX32 R5, R3, R136, 0x2, P6 ;  /* 0x0000008803057211 */ /* 0x000fc600030f16ff */
[C---:B------:R-:W-:Y:S01]  /*24f70*/  VIADD R3, R9.reuse, UR4 ;  /* 0x0000000409037c36 */ /* 0x040fe20008000000 */
[----:B----4-:R-:W-:Y:S01]  /*24f80*/  ISETP.LT.AND P5, PT, R10, UR5, !P0 ;  /* 0x000000050a007c0c */ /* 0x010fe2000c7a1270 */
[----:B------:R-:W-:Y:S01]  /*24f90*/  ULDC UR5, c[0x0][0x22c] ;  /* 0x00008b0000057ab9 */ /* 0x000fe20000000800 */
[----:B------:R4:W-:Y:S01]  /*24fa0*/  @P3 STG.E desc[UR60][R4.64], R42 ;  /* 0x0000002a04003986 */ /* 0x0009e2000c10193c */
[----:B--2---:R-:W-:Y:S01]  /*24fb0*/  ISETP.LT.AND P4, PT, R8, UR5, !P0 ;  /* 0x0000000508007c0c */ /* 0x004fe2000c781270 */
[----:B------:R-:W-:Y:S01]  /*24fc0*/  ULDC UR5, c[0x0][0x22c] ;  /* 0x00008b0000057ab9 */ /* 0x000fe20000000800 */
[----:B------:R-:W-:Y:S02]  /*24fd0*/  LEA R8, P6, R9, R0, 0x2 ;  /* 0x0000000009087211 */ /* 0x000fe400078c10ff */
[----:B------:R-:W-:Y:S01]  /*24fe0*/  ISETP.LT.AND P3, PT, R13, UR5, !P0 ;  /* 0x000000050d007c0c */ /* 0x000fe2000c761270 */
[----:B------:R-:W-:Y:S01]  /*24ff0*/  VIADD R13, R3, UR4 ;  /* 0x00000004030d7c36 */ /* 0x000fe20008000000 */
[----:B------:R-:W-:Y:S01]  /*25000*/  LEA.HI.X.SX32 R9, R9, R136, 0x2, P6 ;  /* 0x0000008809097211 */ /* 0x000fe200030f16ff */
[----:B------:R-:W-:Y:S01]  /*25010*/  ULDC UR5, c[0x0][0x22c] ;  /* 0x00008b0000057ab9 */ /* 0x000fe20000000800 */
[----:B------:R-:W-:-:S04]  /*25020*/  LEA R10, P6, R3, R0, 0x2 ;  /* 0x00000000030a7211 */ /* 0x000fc800078c10ff */
[----:B------:R-:W-:Y:S01]  /*25030*/  LEA.HI.X.SX32 R11, R3, R136, 0x2, P6 ;  /* 0x00000088030b7211 */ /* 0x000fe200030f16ff */
[C---:B------:R-:W-:Y:S01]  /*25040*/  VIADD R3, R13.reuse, UR4 ;  /* 0x000000040d037c36 */ /* 0x040fe20008000000 */
[C---:B-1----:R-:W-:Y:S01]  /*25050*/  LEA R6, P6, R13.reuse, R0, 0x2 ;  /* 0x000000000d067211 */ /* 0x042fe200078c10ff */
[----:B------:R1:W-:Y:S03]  /*25060*/  @P2 STG.E desc[UR60][R8.64], R50 ;  /* 0x0000003208002986 */ /* 0x0003e6000c10193c */
[----:B------:R-:W-:Y:S02]  /*25070*/  LEA.HI.X.SX32 R7, R13, R136, 0x2, P6 ;  /* 0x000000880d077211 */ /* 0x000fe400030f16ff */
[C---:B----4-:R-:W-:Y:S01]  /*25080*/  LEA R4, P6, R3.reuse, R0, 0x2 ;  /* 0x0000000003047211 */ /* 0x050fe200078c10ff */
[----:B------:R2:W-:Y:S03]  /*25090*/  @P1 STG.E desc[UR60][R10.64], R43 ;  /* 0x0000002b0a001986 */ /* 0x0005e6000c10193c */
[----:B------:R-:W-:Y:S01]  /*250a0*/  LEA.HI.X.SX32 R5, R3, R136, 0x2, P6 ;  /* 0x0000008803057211 */ /* 0x000fe200030f16ff */
[----:B------:R4:W-:Y:S04]  /*250b0*/  @P5 STG.E desc[UR60][R6.64], R51 ;  /* 0x0000003306005986 */ /* 0x0009e8000c10193c */
[----:B------:R4:W-:Y:S01]  /*250c0*/  @P4 STG.E desc[UR60][R4.64], R88 ;  /* 0x0000005804004986 */ /* 0x0009e2000c10193c */
[----:B---3--:R-:W-:Y:S01]  /*250d0*/  ISETP.LT.AND P2, PT, R12, UR5, !P0 ;  /* 0x000000050c007c0c */ /* 0x008fe2000c741270 */
[----:B------:R-:W-:-:S02]  /*250e0*/  ULDC UR5, c[0x0][0x22c] ;  /* 0x00008b0000057ab9 */ /* 0x000fc40000000800 */
[----:B------:R-:W3:Y:S01]  /*250f0*/  LDL.LU R12, [R1+0xb2c] ;  /* 0x000b2c00010c7983 */ /* 0x000ee20000300800 */
[----:B------:R-:W-:Y:S01]  /*25100*/  ISETP.LT.AND P1, PT, R17, UR5, !P0 ;  /* 0x0000000511007c0c */ /* 0x000fe2000c721270 */
[----:B------:R-:W-:Y:S02]  /*25110*/  ULDC UR5, c[0x0][0x22c] ;  /* 0x00008b0000057ab9 */ /* 0x000fe40000000800 */
[----:B------:R-:W3:Y:S01]  /*25120*/  LDL.LU R17, [R1+0xb1c] ;  /* 0x000b1c0001117983 */ /* 0x000ee20000300800 */
[----:B------:R-:W-:Y:S01]  /*25130*/  ISETP.LT.AND P5, PT, R16, UR5, !P0 ;  /* 0x0000000510007c0c */ /* 0x000fe2000c7a1270 */
[----:B------:R-:W-:Y:S02]  /*25140*/  ULDC UR5, c[0x0][0x22c] ;  /* 0x00008b0000057ab9 */ /* 0x000fe40000000800 */
[----:B------:R-:W3:Y:S01]  /*25150*/  LDL.LU R16, [R1+0xb14] ;  /* 0x000b140001107983 */ /* 0x000ee20000300800 */
[----:B------:R-:W-:Y:S01]  /*25160*/  ISETP.LT.AND P4, PT, R14, UR5, !P0 ;  /* 0x000000050e007c0c */ /* 0x000fe2000c781270 */
[----:B------:R-:W-:-:S02]  /*25170*/  VIADD R13, R3, UR4 ;  /* 0x00000004030d7c36 */ /* 0x000fc40008000000 */
[----:B------:R-:W3:Y:S01]  /*25180*/  LDL.LU R14, [R1+0xb04] ;  /* 0x000b0400010e7983 */ /* 0x000ee20000300800 */
[----:B------:R-:W-:Y:S01]  /*25190*/  ULDC UR5, c[0x0][0x22c] ;  /* 0x00008b0000057ab9 */ /* 0x000fe20000000800 */
[C---:B------:R-:W-:Y:S01]  /*251a0*/  VIADD R3, R13.reuse, UR4 ;  /* 0x000000040d037c36 */ /* 0x040fe20008000000 */
[----:B-1----:R-:W-:-:S04]  /*251b0*/  LEA R8, P6, R13, R0, 0x2 ;  /* 0x000000000d087211 */ /* 0x002fc800078c10ff */
[----:B------:R-:W-:Y:S01]  /*251c0*/  LEA.HI.X.SX32 R9, R13, R136, 0x2, P6 ;  /* 0x000000880d097211 */ /* 0x000fe200030f16ff */
[C---:B------:R-:W-:Y:S01]  /*251d0*/  VIADD R13, R3.reuse, UR4 ;  /* 0x00000004030d7c36 */ /* 0x040fe20008000000 */
[----:B--2---:R-:W-:-:S04]  /*251e0*/  LEA R10, P6, R3, R0, 0x2 ;  /* 0x00000000030a7211 */ /* 0x004fc800078c10ff */
[----:B------:R-:W-:Y:S01]  /*251f0*/  LEA.HI.X.SX32 R11, R3, R136, 0x2, P6 ;  /* 0x00000088030b7211 */ /* 0x000fe200030f16ff */
[C---:B------:R-:W-:Y:S01]  /*25200*/  VIADD R3, R13.reuse, UR4 ;  /* 0x000000040d037c36 */ /* 0x040fe20008000000 */
[----:B----4-:R-:W-:Y:S01]  /*25210*/  LEA R6, P6, R13, R0, 0x2 ;  /* 0x000000000d067211 */ /* 0x010fe200078c10ff */
[----:B------:R1:W-:Y:S01]  /*25220*/  @P3 STG.E desc[UR60][R8.64], R52 ;  /* 0x0000003408003986 */ /* 0x0003e2000c10193c */
[----:B------:R-:W-:Y:S01]  /*25230*/  ISETP.LT.AND P3, PT, R15, UR5, !P0 ;  /* 0x000000050f007c0c */ /* 0x000fe2000c761270 */
[----:B------:R-:W-:Y:S01]  /*25240*/  ULDC UR5, c[0x0][0x22c] ;  /* 0x00008b0000057ab9 */ /* 0x000fe20000000800 */
[----:B------:R-:W-:Y:S01]  /*25250*/  LEA.HI.X.SX32 R7, R13, R136, 0x2, P6 ;  /* 0x000000880d077211 */ /* 0x000fe200030f16ff */
[----:B------:R-:W2:Y:S01]  /*25260*/  LDL.LU R15, [R1+0xafc] ;  /* 0x000afc00010f7983 */ /* 0x000ea20000300800 */
[C---:B------:R-:W-:Y:S01]  /*25270*/  LEA R4, P6, R3.reuse, R0, 0x2 ;  /* 0x0000000003047211 */ /* 0x040fe200078c10ff */
[C---:B------:R-:W-:Y:S02]  /*25280*/  VIADD R13, R3.reuse, UR4 ;  /* 0x00000004030d7c36 */ /* 0x040fe40008000000 */
[----:B------:R4:W-:Y:S01]  /*25290*/  @P2 STG.E desc[UR60][R10.64], R89 ;  /* 0x000000590a002986 */ /* 0x0009e2000c10193c */
[----:B------:R-:W-:-:S02]  /*252a0*/  LEA.HI.X.SX32 R5, R3, R136, 0x2, P6 ;  /* 0x0000008803057211 */ /* 0x000fc400030f16ff */
[C---:B-1----:R-:W-:Y:S01]  /*252b0*/  LEA R8, P6, R13.reuse, R0, 0x2 ;  /* 0x000000000d087211 */ /* 0x042fe200078c10ff */
        /* <DEDUP_REMOVED lines=18> */
[----:B----4-:R-:W-:-:S04]  /*253e0*/  LEA R10, P6, R3, R0, 0x2 ;  /* 0x00000000030a7211 */ /* 0x010fc800078c10ff */
[----:B------:R-:W-:Y:S01]  /*253f0*/  LEA.HI.X.SX32 R11, R3, R136, 0x2, P6 ;  /* 0x00000088030b7211 */ /* 0x000fe200030f16ff */
[C---:B------:R-:W-:Y:S01]  /*25400*/  VIADD R3, R13.reuse, UR4 ;  /* 0x000000040d037c36 */ /* 0x040fe20008000000 */
[----:B-1----:R-:W-:-:S04]  /*25410*/  LEA R6, P6, R13, R0, 0x2 ;  /* 0x000000000d067211 */ /* 0x002fc800078c10ff */
[----:B------:R-:W-:Y:S02]  /*25420*/  LEA.HI.X.SX32 R7, R13, R136, 0x2, P6 ;  /* 0x000000880d077211 */ /* 0x000fe400030f16ff */
[C---:B------:R-:W-:Y:S02]  /*25430*/  LEA R4, P6, R3.reuse, R0, 0x2 ;  /* 0x0000000003047211 */ /* 0x040fe400078c10ff */
[----:B------:R-:W-:Y:S01]  /*25440*/  IADD3 R13, R3, UR4, RZ ;  /* 0x00000004030d7c10 */ /* 0x000fe2000fffe0ff */
[----:B------:R1:W-:Y:S01]  /*25450*/  @P3 STG.E desc[UR60][R10.64], R91 ;  /* 0x0000005b0a003986 */ /* 0x0003e2000c10193c */
[----:B--2---:R-:W-:Y:S01]  /*25460*/  ISETP.LT.AND P3, PT, R15, UR5, !P0 ;  /* 0x000000050f007c0c */ /* 0x004fe2000c761270 */
[----:B------:R-:W-:Y:S01]  /*25470*/  ULDC UR5, c[0x0][0x22c] ;  /* 0x00008b0000057ab9 */ /* 0x000fe20000000800 */
[----:B------:R-:W-:Y:S01]  /*25480*/  LEA.HI.X.SX32 R5, R3, R136, 0x2, P6 ;  /* 0x0000008803057211 */ /* 0x000fe200030f16ff */
[----:B------:R-:W2:Y:S01]  /*25490*/  LDL.LU R15, [R1+0xab4] ;  /* 0x000ab400010f7983 */ /* 0x000ea20000300800 */
[C---:B------:R-:W-:Y:S01]  /*254a0*/  VIADD R3, R13.reuse, UR4 ;  /* 0x000000040d037c36 */ /* 0x040fe20008000000 */
[----:B------:R-:W-:-:S02]  /*254b0*/  LEA R8, P6, R13, R0, 0x2 ;  /* 0x000000000d087211 */ /* 0x000fc400078c10ff */
[----:B------:R4:W-:Y:S02]  /*254c0*/  @P2 STG.E desc[UR60][R6.64], R55 ;  /* 0x0000003706002986 */ /* 0x0009e4000c10193c */
[----:B------:R-:W-:Y:S02]  /*254d0*/  LEA.HI.X.SX32 R9, R13, R136, 0x2, P6 ;  /* 0x000000880d097211 */ /* 0x000fe400030f16ff */
        /* <DEDUP_REMOVED lines=23> */
[----:B------:R-:W-:Y:S01]  /*25650*/  LEA.HI.X.SX32 R5, R3, R136, 0x2, P6 ;  /* 0x0000008803057211 */ /* 0x000fe200030f16ff */
[C---:B------:R-:W-:Y:S01]  /*25660*/  VIADD R3, R13.reuse, UR4 ;  /* 0x000000040d037c36 */ /* 0x040fe20008000000 */
[C---:B------:R-:W-:Y:S01]  /*25670*/  LEA R8, P6, R13.reuse, R0, 0x2 ;  /* 0x000000000d087211 */ /* 0x040fe200078c10ff */
[----:B------:R1:W-:Y:S03]  /*25680*/  @P3 STG.E desc[UR60][R6.64], R57 ;  /* 0x0000003906003986 */ /* 0x0003e6000c10193c */
[----:B------:R-:W-:Y:S01]  /*25690*/  LEA.HI.X.SX32 R9, R13, R136, 0x2, P6 ;  /* 0x000000880d097211 */ /* 0x000fe200030f16ff */
[----:B------:R-:W-:Y:S01]  /*256a0*/  VIADD R13, R3, UR4 ;  /* 0x00000004030d7c36 */ /* 0x000fe20008000000 */
[----:B--2---:R-:W-:Y:S01]  /*256b0*/  ISETP.LT.AND P3, PT, R15, UR5, !P0 ;  /* 0x000000050f007c0c */ /* 0x004fe2000c761270 */
[----:B------:R-:W-:Y:S01]  /*256c0*/  ULDC UR5, c[0x0][0x22c] ;  /* 0x00008b0000057ab9 */ /* 0x000fe20000000800 */
[----:B------:R-:W2:Y:S01]  /*256d0*/  LDL.LU R15, [R1+0xa7c] ;  /* 0x000a7c00010f7983 */ /* 0x000ea20000300800 */
[----:B------:R-:W-:-:S03]  /*256e0*/  LEA R10, P6, R3, R0, 0x2 ;  /* 0x00000000030a7211 */ /* 0x000fc600078c10ff */
[----:B------:R4:W-:Y:S01]  /*256f0*/  @P2 STG.E desc[UR60][R4.64], R94 ;  /* 0x0000005e04002986 */ /* 0x0009e2000c10193c */
        /* <DEDUP_REMOVED lines=51> */
[----:B------:R-:W-:-:S02]  /*25a30*/  ULDC UR5, c[0x0][0x22c] ;  /* 0x00008b0000057ab9 */ /* 0x000fc40000000800 */
[----:B------:R-:W3:Y:S01]  /*25a40*/  LDL.LU R14, [R1+0xa58] ;  /* 0x000a5800010e7983 */ /* 0x000ee20000300800 */
[----:B------:R-:W-:-:S04]  /*25a50*/  IADD3 R13, R3, UR4, RZ ;  /* 0x00000004030d7c10 */ /* 0x000fc8000fffe0ff */
[C---:B----4-:R-:W-:Y:S01]  /*25a60*/  LEA R8, P6, R13.reuse, R0, 0x2 ;  /* 0x000000000d087211 */ /* 0x050fe200078c10ff */
[----:B------:R-:W-:-:S03]  /*25a70*/  VIADD R3, R13, UR4 ;  /* 0x000000040d037c36 */ /* 0x000fc60008000000 */
        /* <DEDUP_REMOVED lines=43> */
[C---:B------:R-:W-:Y:S01]  /*25d30*/  VIADD R3, R13.reuse, UR4 ;  /* 0x000000040d037c36 */ /* 0x040fe20008000000 */
[----:B------:R-:W-:Y:S02]  /*25d40*/  LEA R8, P6, R13, R0, 0x2 ;  /* 0x000000000d087211 */ /* 0x000fe400078c10ff */
[----:B--2---:R-:W-:Y:S01]  /*25d50*/  ISETP.LT.AND P3, PT, R15, UR5, !P0 ;  /* 0x000000050f007c0c */ /* 0x004fe2000c761270 */
[----:B------:R-:W-:Y:S01]  /*25d60*/  ULDC UR5, c[0x0][0x22c] ;  /* 0x00008b0000057ab9 */ /* 0x000fe20000000800 */
[----:B------:R-:W2:Y:S01]  /*25d70*/  LDL.LU R15, [R1+0xa40] ;  /* 0x000a4000010f7983 */ /* 0x000ea20000300800 */
[----:B------:R-:W-:-:S02]  /*25d80*/  LEA.HI.X.SX32 R9, R13, R136, 0x2, P6 ;  /* 0x000000880d097211 */ /* 0x000fc400030f16ff */
[C---:B-1----:R-:W-:Y:S01]  /*25d90*/  LEA R10, P6, R3.reuse, R0, 0x2 ;  /* 0x00000000030a7211 */ /* 0x042fe200078c10ff */
[----:B------:R1:W-:Y:S03]  /*25da0*/  @P2 STG.E desc[UR60][R6.64], R65 ;  /* 0x0000004106002986 */ /* 0x0003e6000c10193c */
[----:B------:R-:W-:Y:S01]  /*25db0*/  LEA.HI.X.SX32 R11, R3, R136, 0x2, P6 ;  /* 0x00000088030b7211 */ /* 0x000fe200030f16ff */
[----:B------:R4:W-:Y:S04]  /*25dc0*/  @P1 STG.E desc[UR60][R4.64], R102 ;  /* 0x0000006604001986 */ /* 0x0009e8000c10193c */
        /* <DEDUP_REMOVED lines=17> */
[----:B------:R-:W-:Y:S02]  /*25ee0*/  LEA.HI.X.SX32 R7, R13, R136, 0x2, P6 ;  /* 0x000000880d077211 */ /* 0x000fe400030f16ff */
[C---:B----4-:R-:W-:Y:S02]  /*25ef0*/  LEA R4, P6, R3.reuse, R0, 0x2 ;  /* 0x0000000003047211 */ /* 0x050fe400078c10ff */
[C---:B------:R-:W-:Y:S02]  /*25f00*/  IADD3 R13, R3.reuse, UR4, RZ ;  /* 0x00000004030d7c10 */ /* 0x040fe4000fffe0ff */
[----:B------:R-:W-:Y:S02]  /*25f10*/  LEA.HI.X.SX32 R5, R3, R136, 0x2, P6 ;  /* 0x0000008803057211 */ /* 0x000fe400030f16ff */
[C---:B------:R-:W-:Y:S01]  /*25f20*/  LEA R8, P6, R13.reuse, R0, 0x2 ;  /* 0x000000000d087211 */ /* 0x040fe200078c10ff */
[C---:B------:R-:W-:Y:S01]  /*25f30*/  VIADD R3, R13.reuse, UR4 ;  /* 0x000000040d037c36 */ /* 0x040fe20008000000 */
[----:B------:R1:W-:Y:S02]  /*25f40*/  @P3 STG.E desc[UR60][R6.64], R67 ;  /* 0x0000004306003986 */ /* 0x0003e4000c10193c */
[----:B------:R-:W-:Y:S01]  /*25f50*/  LEA.HI.X.SX32 R9, R13, R136, 0x2, P6 ;  /* 0x000000880d097211 */ /* 0x000fe200030f16ff */
[C---:B------:R-:W-:Y:S01]  /*25f60*/  VIADD R13, R3.reuse, UR4 ;  /* 0x00000004030d7c36 */ /* 0x040fe20008000000 */
[----:B------:R-:W-:-:S02]  /*25f70*/  LEA R10, P6, R3, R0, 0x2 ;  /* 0x00000000030a7211 */ /* 0x000fc400078c10ff */
[----:B--2---:R-:W-:Y:S01]  /*25f80*/  ISETP.LT.AND P3, PT, R15, UR5, !P0 ;  /* 0x000000050f007c0c */ /* 0x004fe2000c761270 */
[----:B------:R-:W-:Y:S01]  /*25f90*/  ULDC UR5, c[0x0][0x22c] ;  /* 0x00008b0000057ab9 */ /* 0x000fe20000000800 */
[----:B------:R-:W2:Y:S01]  /*25fa0*/  LDL.LU R15, [R1+0xa2c] ;  /* 0x000a2c00010f7983 */ /* 0x000ea20000300800 */
[----:B------:R-:W-:-:S03]  /*25fb0*/  LEA.HI.X.SX32 R11, R3, R136, 0x2, P6 ;  /* 0x00000088030b7211 */ /* 0x000fc600030f16ff */
[----:B------:R4:W-:Y:S01]  /*25fc0*/  @P2 STG.E desc[UR60][R4.64], R104 ;  /* 0x0000006804002986 */ /* 0x0009e2000c10193c */
[----:B-1----:R-:W-:-:S03]  /*25fd0*/  LEA R6, P6, R13, R0, 0x2 ;  /* 0x000000000d067211 */ /* 0x002fc600078c10ff */
[----:B------:R1:W-:Y:S01]  /*25fe0*/  @P1 STG.E desc[UR60][R8.64], R68 ;  /* 0x0000004408001986 */ /* 0x0003e2000c10193c */
[----:B------:R-:W-:-:S03]  /*25ff0*/  LEA.HI.X.SX32 R7, R13, R136, 0x2, P6 ;  /* 0x000000880d077211 */ /* 0x000fc600030f16ff */
[----:B------:R1:W-:Y:S04]  /*26000*/  @P5 STG.E desc[UR60][R10.64], R105 ;  /* 0x000000690a005986 */ /* 0x0003e8000c10193c */
[----:B------:R1:W-:Y:S01]  /*26010*/  @P4 STG.E desc[UR60][R6.64], R69 ;  /* 0x0000004506004986 */ /* 0x0003e2000c10193c */
[----:B---3--:R-:W-:Y:S01]  /*26020*/  ISETP.LT.AND P2, PT, R12, UR5, !P0 ;  /* 0x000000050c007c0c */ /* 0x008fe2000c741270 */
[----:B------:R-:W-:Y:S02]  /*26030*/  ULDC UR5, c[0x0][0x22c] ;  /* 0x00008b0000057ab9 */ /* 0x000fe40000000800 */
[----:B------:R-:W3:Y:S01]  /*26040*/  LDL.LU R12, [R1+0xa28] ;  /* 0x000a2800010c7983 */ /* 0x000ee20000300800 */
[----:B------:R-:W-:Y:S01]  /*26050*/  ISETP.LT.AND P1, PT, R17, UR5, !P0 ;  /* 0x0000000511007c0c */ /* 0x000fe2000c721270 */
[----:B------:R-:W-:-:S02]  /*26060*/  ULDC UR5, c[0x0][0x22c] ;  /* 0x00008b0000057ab9 */ /* 0x000fc40000000800 */
[----:B------:R-:W3:Y:S01]  /*26070*/  LDL.LU R17, [R1+0xa24] ;  /* 0x000a240001117983 */ /* 0x000ee20000300800 */
[----:B------:R-:W-:Y:S01]  /*26080*/  ISETP.LT.AND P5, PT, R16, UR5, !P0 ;  /* 0x0000000510007c0c */ /* 0x000fe2000c7a1270 */
[----:B------:R-:W-:Y:S02]  /*26090*/  ULDC UR5, c[0x0][0x22c] ;  /* 0x00008b0000057ab9 */ /* 0x000fe40000000800 */
[----:B------:R-:W3:Y:S01]  /*260a0*/  LDL.LU R16, [R1+0xa20] ;  /* 0x000a200001107983 */ /* 0x000ee20000300800 */
[----:B------:R-:W-:Y:S01]  /*260b0*/  ISETP.LT.AND P4, PT, R14, UR5, !P0 ;  /* 0x000000050e007c0c */ /* 0x000fe2000c781270 */
[----:B------:R-:W-:Y:S02]  /*260c0*/  VIADD R3, R13, UR4 ;  /* 0x000000040d037c36 */ /* 0x000fe40008000000 */
        /* <DEDUP_REMOVED lines=41> */
[----:B----4-:R-:W-:-:S04]  /*26360*/  LEA R10, P6, R3, R0, 0x2 ;  /* 0x00000000030a7211 */ /* 0x010fc800078c10ff */
[----:B------:R-:W-:Y:S01]  /*26370*/  LEA.HI.X.SX32 R11, R3, R136, 0x2, P6 ;  /* 0x00000088030b7211 */ /* 0x000fe200030f16ff */
[C---:B------:R-:W-:Y:S01]  /*26380*/  VIADD R3, R13.reuse, UR4 ;  /* 0x000000040d037c36 */ /* 0x040fe20008000000 */
[C---:B------:R-:W-:Y:S01]  /*26390*/  LEA R6, P6, R13.reuse, R0, 0x2 ;  /* 0x000000000d067211 */ /* 0x040fe200078c10ff */
[----:B------:R1:W-:Y:S03]  /*263a0*/  @P3 STG.E desc[UR60][R8.64], R72 ;  /* 0x0000004808003986 */ /* 0x0003e6000c10193c */
[----:B------:R-:W-:Y:S02]  /*263b0*/  LEA.HI.X.SX32 R7, R13, R136, 0x2, P6 ;  /* 0x000000880d077211 */ /* 0x000fe400030f16ff */
[----:B------:R-:W-:Y:S02]  /*263c0*/  LEA R4, P6, R3, R0, 0x2 ;  /* 0x0000000003047211 */ /* 0x000fe400078c10ff */
[----:B--2---:R-:W-:Y:S01]  /*263d0*/  ISETP.LT.AND P3, PT, R15, UR5, !P0 ;  /* 0x000000050f007c0c */ /* 0x004fe2000c761270 */
[----:B------:R-:W-:Y:S01]  /*263e0*/  ULDC UR5, c[0x0][0x22c] ;  /* 0x00008b0000057ab9 */ /* 0x000fe20000000800 */
[----:B------:R-:W2:Y:S01]  /*263f0*/  LDL.LU R15, [R1+0xa04] ;  /* 0x000a0400010f7983 */ /* 0x000ea20000300800 */
[----:B------:R-:W-:-:S02]  /*26400*/  IADD3 R13, R3, UR4, RZ ;  /* 0x00000004030d7c10 */ /* 0x000fc4000fffe0ff */
[----:B------:R-:W-:Y:S01]  /*26410*/  LEA.HI.X.SX32 R5, R3, R136, 0x2, P6 ;  /* 0x0000008803057211 */ /* 0x000fe200030f16ff */
        /* <DEDUP_REMOVED lines=88> */
[----:B------:R-:W-:Y:S02]  /*269a0*/  ULDC UR5, c[0x0][0x22c] ;  /* 0x00008b0000057ab9 */ /* 0x000fe40000000800 */
[C---:B-1----:R-:W-:Y:S02]  /*269b0*/  LEA R4, P6, R3.reuse, R0, 0x2 ;  /* 0x0000000003047211 */ /* 0x042fe400078c10ff */
[C---:B------:R-:W-:Y:S02]  /*269c0*/  IADD3 R13, R3.reuse, UR4, RZ ;  /* 0x00000004030d7c10 */ /* 0x040fe4000fffe0ff */
[----:B------:R-:W-:Y:S02]  /*269d0*/  LEA.HI.X.SX32 R5, R3, R136, 0x2, P6 ;  /* 0x0000008803057211 */ /* 0x000fe400030f16ff */
[C---:B----4-:R-:W-:Y:S01]  /*269e0*/  LEA R8, P6, R13.reuse, R0, 0x2 ;  /* 0x000000000d087211 */ /* 0x050fe200078c10ff */
[----:B------:R-:W-:-:S03]  /*269f0*/  VIADD R3, R13, UR4 ;  /* 0x000000040d037c36 */ /* 0x000fc60008000000 */
        /* <DEDUP_REMOVED lines=70> */
[----:B------:R-:W-:Y:S02]  /*26e60*/  LEA.HI.X.SX32 R7, R13, R136, 0x2, P6 ;  /* 0x000000880d077211 */ /* 0x000fe400030f16ff */
[C---:B------:R-:W-:Y:S02]  /*26e70*/  IADD3 R13, R3.reuse, UR4, RZ ;  /* 0x00000004030d7c10 */ /* 0x040fe4000fffe0ff */
        /* <DEDUP_REMOVED lines=20> */
[----:B------:R-:W-:Y:S01]  /*26fc0*/  ISETP.LT.AND P5, PT, R16, UR5, !P0 ;  /* 0x0000000510007c0c */ /* 0x000fe2000c7a1270 */
[----:B------:R-:W-:Y:S01]  /*26fd0*/  ULDC UR5, c[0x0][0x22c] ;  /* 0x00008b0000057ab9 */ /* 0x000fe20000000800 */
[----:B------:R-:W3:Y:S01]  /*26fe0*/  LDL.LU R16, [R1+0x988] ;  /* 0x0009880001107983 */ /* 0x000ee20000300800 */
[----:B------:R-:W-:Y:S01]  /*26ff0*/  ISETP.LT.AND P4, PT, R14, UR5, !P0 ;  /* 0x000000050e007c0c */ /* 0x000fe2000c781270 */
[----:B----4-:R-:W-:Y:S02]  /*27000*/  VIADD R7, R3, UR4 ;  /* 0x0000000403077c36 */ /* 0x010fe40008000000 */
[----:B------:R-:W4:Y:S01]  /*27010*/  LDL.LU R14, [R1+0x984] ;  /* 0x00098400010e7983 */ /* 0x000f220000300800 */
[----:B------:R-:W-:Y:S01]  /*27020*/  ULDC UR5, c[0x0][0x22c] ;  /* 0x00008b0000057ab9 */ /* 0x000fe20000000800 */
[C---:B------:R-:W-:Y:S01]  /*27030*/  VIADD R13, R7.reuse, UR4 ;  /* 0x00000004070d7c36 */ /* 0x040fe20008000000 */
[----:B------:R-:W-:-:S04]  /*27040*/  LEA R2, P6, R7, R0, 0x2 ;  /* 0x0000000007027211 */ /* 0x000fc800078c10ff */
[----:B------:R-:W-:Y:S01]  /*27050*/  LEA.HI.X.SX32 R3, R7, R136, 0x2, P6 ;  /* 0x0000008807037211 */ /* 0x000fe200030f16ff */
[C---:B------:R-:W-:Y:S01]  /*27060*/  VIADD R7, R13.reuse, UR4 ;  /* 0x000000040d077c36 */ /* 0x040fe20008000000 */
[----:B-1----:R-:W-:-:S03]  /*27070*/  LEA R4, P6, R13, R0, 0x2 ;  /* 0x000000000d047211 */ /* 0x002fc600078c10ff */
[----:B------:R-:W-:Y:S01]  /*27080*/  VIADD R9, R7, UR4 ;  /* 0x0000000407097c36 */ /* 0x000fe20008000000 */
[----:B------:R-:W-:Y:S02]  /*27090*/  LEA.HI.X.SX32 R5, R13, R136, 0x2, P6 ;  /* 0x000000880d057211 */ /* 0x000fe400030f16ff */
[----:B------:R-:W-:Y:S01]  /*270a0*/  LEA R6, P6, R7, R0, 0x2 ;  /* 0x0000000007067211 */ /* 0x000fe200078c10ff */
[----:B------:R-:W-:Y:S01]  /*270b0*/  VIADD R13, R9, UR4 ;  /* 0x00000004090d7c36 */ /* 0x000fe20008000000 */
[----:B------:R1:W-:Y:S02]  /*270c0*/  @P3 STG.E desc[UR60][R2.64], R131 ;  /* 0x0000008302003986 */ /* 0x0003e4000c10193c */
[----:B------:R-:W-:Y:S01]  /*270d0*/  LEA.HI.X.SX32 R7, R7, R136, 0x2, P6 ;  /* 0x0000008807077211 */ /* 0x000fe200030f16ff */
[----:B------:R-:W-:Y:S01]  /*270e0*/  VIADD R11, R13, UR4 ;  /* 0x000000040d0b7c36 */ /* 0x000fe20008000000 */
[----:B------:R1:W-:Y:S01]  /*270f0*/  @P2 STG.E desc[UR60][R4.64], R84 ;  /* 0x0000005404002986 */ /* 0x0003e2000c10193c */
[----:B--2---:R-:W-:-:S02]  /*27100*/  ISETP.LT.AND P3, PT, R15, UR5, !P0 ;  /* 0x000000050f007c0c */ /* 0x004fc4000c761270 */
[----:B------:R-:W-:Y:S01]  /*27110*/  VIADD R15, R11, UR4 ;  /* 0x000000040b0f7c36 */ /* 0x000fe20008000000 */
[----:B------:R2:W-:Y:S01]  /*27120*/  @P1 STG.E desc[UR60][R6.64], R20 ;  /* 0x0000001406001986 */ /* 0x0005e2000c10193c */
[-C--:B------:R-:W-:Y:S01]  /*27130*/  LEA R8, P1, R13, R0.reuse, 0x2 ;  /* 0x000000000d087211 */ /* 0x080fe200078210ff */
[----:B------:R-:W-:Y:S01]  /*27140*/  ULDC UR5, c[0x0][0x22c] ;  /* 0x00008b0000057ab9 */ /* 0x000fe20000000800 */
[----:B-1----:R-:W-:Y:S01]  /*27150*/  LEA R2, P6, R9, R0, 0x2 ;  /* 0x0000000009027211 */ /* 0x002fe200078c10ff */
[----:B------:R-:W-:-:S03]  /*27160*/  VIADD R17, R15, UR4 ;  /* 0x000000040f117c36 */ /* 0x000fc60008000000 */
[-C--:B------:R-:W-:Y:S02]  /*27170*/  LEA.HI.X.SX32 R3, R9, R136.reuse, 0x2, P6 ;  /* 0x0000008809037211 */ /* 0x080fe400030f16ff */
[----:B------:R-:W-:Y:S01]  /*27180*/  LEA.HI.X.SX32 R9, R13, R136, 0x2, P1 ;  /* 0x000000880d097211 */ /* 0x000fe200008f16ff */
[----:B------:R-:W-:Y:S01]  /*27190*/  VIADD R19, R17, UR4 ;  /* 0x0000000411137c36 */ /* 0x000fe20008000000 */
[-C--:B------:R-:W-:Y:S01]  /*271a0*/  LEA R4, P1, R15, R0.reuse, 0x2 ;  /* 0x000000000f047211 */ /* 0x080fe200078210ff */
[----:B------:R-:W-:Y:S01]  /*271b0*/  ULDC UR4, c[0x0][0x22c] ;  /* 0x00008b0000047ab9 */ /* 0x000fe20000000800 */
[----:B------:R-:W-:Y:S02]  /*271c0*/  LEA R10, P6, R11, R0, 0x2 ;  /* 0x000000000b0a7211 */ /* 0x000fe400078c10ff */
[-C--:B------:R-:W-:Y:S02]  /*271d0*/  LEA.HI.X.SX32 R5, R15, R136.reuse, 0x2, P1 ;  /* 0x000000880f057211 */ /* 0x080fe400008f16ff */
[----:B------:R-:W-:Y:S01]  /*271e0*/  LEA.HI.X.SX32 R11, R11, R136, 0x2, P6 ;  /* 0x000000880b0b7211 */ /* 0x000fe200030f16ff */
[----:B------:R1:W-:Y:S04]  /*271f0*/  @P5 STG.E desc[UR60][R2.64], R85 ;  /* 0x0000005502005986 */ /* 0x0003e8000c10193c */
[----:B------:R1:W-:Y:S04]  /*27200*/  @P4 STG.E desc[UR60][R8.64], R21 ;  /* 0x0000001508004986 */ /* 0x0003e8000c10193c */
[----:B------:R1:W-:Y:S01]  /*27210*/  @P3 STG.E desc[UR60][R10.64], R86 ;  /* 0x000000560a003986 */ /* 0x0003e2000c10193c */
[----:B---3--:R-:W-:-:S02]  /*27220*/  ISETP.LT.AND P2, PT, R12, UR5, !P0 ;  /* 0x000000050c007c0c */ /* 0x008fc4000c741270 */
[C---:B------:R-:W-:Y:S02]  /*27230*/  LEA R12, P6, R19.reuse, R0, 0x2 ;  /* 0x00000000130c7211 */ /* 0x040fe400078c10ff */
[----:B------:R-:W-:Y:S01]  /*27240*/  ISETP.LT.AND P1, PT, R16, UR4, !P0 ;  /* 0x0000000410007c0c */ /* 0x000fe2000c721270 */
[----:B------:R-:W-:Y:S01]  /*27250*/  ULDC UR4, c[0x0][0x22c] ;  /* 0x00008b0000047ab9 */ /* 0x000fe20000000800 */
[----:B------:R-:W-:Y:S02]  /*27260*/  LEA.HI.X.SX32 R13, R19, R136, 0x2, P6 ;  /* 0x00000088130d7211 */ /* 0x000fe400030f16ff */
[----:B----4-:R-:W-:Y:S02]  /*27270*/  ISETP.LT.AND P0, PT, R14, UR4, !P0 ;  /* 0x000000040e007c0c */ /* 0x010fe4000c701270 */
[----:B--2---:R-:W-:-:S04]  /*27280*/  LEA R6, P6, R17, R0, 0x2 ;  /* 0x0000000011067211 */ /* 0x004fc800078c10ff */
[----:B------:R-:W-:Y:S01]  /*27290*/  LEA.HI.X.SX32 R7, R17, R136, 0x2, P6 ;  /* 0x0000008811077211 */ /* 0x000fe200030f16ff */
[----:B------:R1:W-:Y:S04]  /*272a0*/  @P2 STG.E desc[UR60][R4.64], R22 ;  /* 0x0000001604002986 */ /* 0x0003e8000c10193c */
[----:B------:R1:W-:Y:S02]  /*272b0*/  @P1 STG.E desc[UR60][R6.64], R87 ;  /* 0x0000005706001986 */ /* 0x0003e4000c10193c */
[----:B------:R-:W-:Y:S05]  /*272c0*/  @!P0 EXIT ;  /* 0x000000000000894d */ /* 0x000fea0003800000 */
[----:B------:R-:W-:Y:S01]  /*272d0*/  STG.E desc[UR60][R12.64], R23 ;  /* 0x000000170c007986 */ /* 0x000fe2000c10193c */
[----:B------:R-:W-:Y:S05]  /*272e0*/  EXIT ;  /* 0x000000000000794d */ /* 0x000fea0003800000 */
.L_x_2:
[----:B------:R-:W-:-:S00]  /*272f0*/  BRA `(.L_x_2) ;  /* 0xfffffffc00fc7947 */ /* 0x000fc0000383ffff */
[----:B------:R-:W-:-:S00]  /*27300*/  NOP ;  /* 0x0000000000007918 */ /* 0x000fc00000000000 */
[----:B------:R-:W-:-:S00]  /*27310*/  NOP ;  /* 0x0000000000007918 */ /* 0x000fc00000000000 */
[----:B------:R-:W-:-:S00]  /*27320*/  NOP ;  /* 0x0000000000007918 */ /* 0x000fc00000000000 */
[----:B------:R-:W-:-:S00]  /*27330*/  NOP ;  /* 0x0000000000007918 */ /* 0x000fc00000000000 */
[----:B------:R-:W-:-:S00]  /*27340*/  NOP ;  /* 0x0000000000007918 */ /* 0x000fc00000000000 */
[----:B------:R-:W-:-:S00]  /*27350*/  NOP ;  /* 0x0000000000007918 */ /* 0x000fc00000000000 */
[----:B------:R-:W-:-:S00]  /*27360*/  NOP ;  /* 0x0000000000007918 */ /* 0x000fc00000000000 */
[----:B------:R-:W-:-:S00]  /*27370*/  NOP ;  /* 0x0000000000007918 */ /* 0x000fc00000000000 */
.L_x_3:


//--------------------- .nv.shared.matmul_kernel  --------------------------
	.section	.nv.shared.matmul_kernel,"aw",@nobits
	.sectionflags	@""
	.align	16
	.zero		1024


//--------------------- .nv.shared.reserved.0     --------------------------
	.section	.nv.shared.reserved.0,"aw",@nobits
	.weak		__nv_reservedSMEM_offset_0_alias
	.size		__nv_reservedSMEM_offset_0_alias, 0, 0
	.other		__nv_reservedSMEM_offset_0_alias,@"STO_CUDA_RESERVED_SHARED STV_DEFAULT"
__nv_reservedSMEM_offset_0_alias:
	.zero		0


//--------------------- .nv.constant0.matmul_kernel --------------------------
	.section	.nv.constant0.matmul_kernel,"a",@progbits
	.sectionflags	@""
	.align	4
.nv.constant0.matmul_kernel:
	.zero		608


//--------------------- SYMBOLS --------------------------

	.type		.nv.reservedSmem.offset0,@object
	.size		.nv.reservedSmem.offset0,0x4
